//
// Generated by NVIDIA NVVM Compiler
//
// Compiler Build ID: CL-36424714
// Cuda compilation tools, release 13.0, V13.0.88
// Based on NVVM 20.0.0
//

.version 9.0
.target sm_100
.address_size 64

	// .globl	_Z4racePiS_S_S_S_S_S_S_S_S_S_S_S_S_S_S_S_S_S_S_S_S_S_S_S_S_S_S_S_S_S_S_S_S_S_S_S_S_S_S_S_S_S_S_S_S_S_S_S_S_S_S_S_S_S_S_S_S_S_S_S_S_S_S_S_S_S_S_S_S_S_S_S_S_S_S_S_S_S_S_S_S_S_S_S_S_S_S_S_S_S_S_S_S_S_S_S_S_S_S_S_S_S_S_S_S_S_S_S_S_S_S_S_S_S_S_S_S_S_S_S_S_S_S_S_S_S_S_S_S_S_S_S_S_S_S_S_S_S_S_S_S_S_S_S_S_S_S_S_S_S_S_S_S_S_S_S_S_S_S_S_S_S_S_S_S_S_S_S_S_S_S_S_S_S_S_S_S_S_S_S_S_S_S_S_S_S_S_S_S_S_S_S_S_S_S_S_S_S_S_S_S_S_S_S_S_S_S_S_S_S_S_S_S_S_S_S_S_S_S_S_S_S_S_S_S_S_S_S_S_S_S_S_S_S_S_S_S_S_S_S_S_S_S_S_S_S_S_S_S_S_S_S_S_S_S_

.visible .entry _Z4racePiS_S_S_S_S_S_S_S_S_S_S_S_S_S_S_S_S_S_S_S_S_S_S_S_S_S_S_S_S_S_S_S_S_S_S_S_S_S_S_S_S_S_S_S_S_S_S_S_S_S_S_S_S_S_S_S_S_S_S_S_S_S_S_S_S_S_S_S_S_S_S_S_S_S_S_S_S_S_S_S_S_S_S_S_S_S_S_S_S_S_S_S_S_S_S_S_S_S_S_S_S_S_S_S_S_S_S_S_S_S_S_S_S_S_S_S_S_S_S_S_S_S_S_S_S_S_S_S_S_S_S_S_S_S_S_S_S_S_S_S_S_S_S_S_S_S_S_S_S_S_S_S_S_S_S_S_S_S_S_S_S_S_S_S_S_S_S_S_S_S_S_S_S_S_S_S_S_S_S_S_S_S_S_S_S_S_S_S_S_S_S_S_S_S_S_S_S_S_S_S_S_S_S_S_S_S_S_S_S_S_S_S_S_S_S_S_S_S_S_S_S_S_S_S_S_S_S_S_S_S_S_S_S_S_S_S_S_S_S_S_S_S_S_S_S_S_S_S_S_S_S_S_S_S_S_(
	.param .u64 .ptr .align 1 _Z4racePiS_S_S_S_S_S_S_S_S_S_S_S_S_S_S_S_S_S_S_S_S_S_S_S_S_S_S_S_S_S_S_S_S_S_S_S_S_S_S_S_S_S_S_S_S_S_S_S_S_S_S_S_S_S_S_S_S_S_S_S_S_S_S_S_S_S_S_S_S_S_S_S_S_S_S_S_S_S_S_S_S_S_S_S_S_S_S_S_S_S_S_S_S_S_S_S_S_S_S_S_S_S_S_S_S_S_S_S_S_S_S_S_S_S_S_S_S_S_S_S_S_S_S_S_S_S_S_S_S_S_S_S_S_S_S_S_S_S_S_S_S_S_S_S_S_S_S_S_S_S_S_S_S_S_S_S_S_S_S_S_S_S_S_S_S_S_S_S_S_S_S_S_S_S_S_S_S_S_S_S_S_S_S_S_S_S_S_S_S_S_S_S_S_S_S_S_S_S_S_S_S_S_S_S_S_S_S_S_S_S_S_S_S_S_S_S_S_S_S_S_S_S_S_S_S_S_S_S_S_S_S_S_S_S_S_S_S_S_S_S_S_S_S_S_S_S_S_S_S_S_S_S_S_S_S__param_0,
	.param .u64 .ptr .align 1 _Z4racePiS_S_S_S_S_S_S_S_S_S_S_S_S_S_S_S_S_S_S_S_S_S_S_S_S_S_S_S_S_S_S_S_S_S_S_S_S_S_S_S_S_S_S_S_S_S_S_S_S_S_S_S_S_S_S_S_S_S_S_S_S_S_S_S_S_S_S_S_S_S_S_S_S_S_S_S_S_S_S_S_S_S_S_S_S_S_S_S_S_S_S_S_S_S_S_S_S_S_S_S_S_S_S_S_S_S_S_S_S_S_S_S_S_S_S_S_S_S_S_S_S_S_S_S_S_S_S_S_S_S_S_S_S_S_S_S_S_S_S_S_S_S_S_S_S_S_S_S_S_S_S_S_S_S_S_S_S_S_S_S_S_S_S_S_S_S_S_S_S_S_S_S_S_S_S_S_S_S_S_S_S_S_S_S_S_S_S_S_S_S_S_S_S_S_S_S_S_S_S_S_S_S_S_S_S_S_S_S_S_S_S_S_S_S_S_S_S_S_S_S_S_S_S_S_S_S_S_S_S_S_S_S_S_S_S_S_S_S_S_S_S_S_S_S_S_S_S_S_S_S_S_S_S_S_S__param_1,
	.param .u64 .ptr .align 1 _Z4racePiS_S_S_S_S_S_S_S_S_S_S_S_S_S_S_S_S_S_S_S_S_S_S_S_S_S_S_S_S_S_S_S_S_S_S_S_S_S_S_S_S_S_S_S_S_S_S_S_S_S_S_S_S_S_S_S_S_S_S_S_S_S_S_S_S_S_S_S_S_S_S_S_S_S_S_S_S_S_S_S_S_S_S_S_S_S_S_S_S_S_S_S_S_S_S_S_S_S_S_S_S_S_S_S_S_S_S_S_S_S_S_S_S_S_S_S_S_S_S_S_S_S_S_S_S_S_S_S_S_S_S_S_S_S_S_S_S_S_S_S_S_S_S_S_S_S_S_S_S_S_S_S_S_S_S_S_S_S_S_S_S_S_S_S_S_S_S_S_S_S_S_S_S_S_S_S_S_S_S_S_S_S_S_S_S_S_S_S_S_S_S_S_S_S_S_S_S_S_S_S_S_S_S_S_S_S_S_S_S_S_S_S_S_S_S_S_S_S_S_S_S_S_S_S_S_S_S_S_S_S_S_S_S_S_S_S_S_S_S_S_S_S_S_S_S_S_S_S_S_S_S_S_S_S_S__param_2,
	.param .u64 .ptr .align 1 _Z4racePiS_S_S_S_S_S_S_S_S_S_S_S_S_S_S_S_S_S_S_S_S_S_S_S_S_S_S_S_S_S_S_S_S_S_S_S_S_S_S_S_S_S_S_S_S_S_S_S_S_S_S_S_S_S_S_S_S_S_S_S_S_S_S_S_S_S_S_S_S_S_S_S_S_S_S_S_S_S_S_S_S_S_S_S_S_S_S_S_S_S_S_S_S_S_S_S_S_S_S_S_S_S_S_S_S_S_S_S_S_S_S_S_S_S_S_S_S_S_S_S_S_S_S_S_S_S_S_S_S_S_S_S_S_S_S_S_S_S_S_S_S_S_S_S_S_S_S_S_S_S_S_S_S_S_S_S_S_S_S_S_S_S_S_S_S_S_S_S_S_S_S_S_S_S_S_S_S_S_S_S_S_S_S_S_S_S_S_S_S_S_S_S_S_S_S_S_S_S_S_S_S_S_S_S_S_S_S_S_S_S_S_S_S_S_S_S_S_S_S_S_S_S_S_S_S_S_S_S_S_S_S_S_S_S_S_S_S_S_S_S_S_S_S_S_S_S_S_S_S_S_S_S_S_S_S__param_3,
	.param .u64 .ptr .align 1 _Z4racePiS_S_S_S_S_S_S_S_S_S_S_S_S_S_S_S_S_S_S_S_S_S_S_S_S_S_S_S_S_S_S_S_S_S_S_S_S_S_S_S_S_S_S_S_S_S_S_S_S_S_S_S_S_S_S_S_S_S_S_S_S_S_S_S_S_S_S_S_S_S_S_S_S_S_S_S_S_S_S_S_S_S_S_S_S_S_S_S_S_S_S_S_S_S_S_S_S_S_S_S_S_S_S_S_S_S_S_S_S_S_S_S_S_S_S_S_S_S_S_S_S_S_S_S_S_S_S_S_S_S_S_S_S_S_S_S_S_S_S_S_S_S_S_S_S_S_S_S_S_S_S_S_S_S_S_S_S_S_S_S_S_S_S_S_S_S_S_S_S_S_S_S_S_S_S_S_S_S_S_S_S_S_S_S_S_S_S_S_S_S_S_S_S_S_S_S_S_S_S_S_S_S_S_S_S_S_S_S_S_S_S_S_S_S_S_S_S_S_S_S_S_S_S_S_S_S_S_S_S_S_S_S_S_S_S_S_S_S_S_S_S_S_S_S_S_S_S_S_S_S_S_S_S_S_S__param_4,
	.param .u64 .ptr .align 1 _Z4racePiS_S_S_S_S_S_S_S_S_S_S_S_S_S_S_S_S_S_S_S_S_S_S_S_S_S_S_S_S_S_S_S_S_S_S_S_S_S_S_S_S_S_S_S_S_S_S_S_S_S_S_S_S_S_S_S_S_S_S_S_S_S_S_S_S_S_S_S_S_S_S_S_S_S_S_S_S_S_S_S_S_S_S_S_S_S_S_S_S_S_S_S_S_S_S_S_S_S_S_S_S_S_S_S_S_S_S_S_S_S_S_S_S_S_S_S_S_S_S_S_S_S_S_S_S_S_S_S_S_S_S_S_S_S_S_S_S_S_S_S_S_S_S_S_S_S_S_S_S_S_S_S_S_S_S_S_S_S_S_S_S_S_S_S_S_S_S_S_S_S_S_S_S_S_S_S_S_S_S_S_S_S_S_S_S_S_S_S_S_S_S_S_S_S_S_S_S_S_S_S_S_S_S_S_S_S_S_S_S_S_S_S_S_S_S_S_S_S_S_S_S_S_S_S_S_S_S_S_S_S_S_S_S_S_S_S_S_S_S_S_S_S_S_S_S_S_S_S_S_S_S_S_S_S_S__param_5,
	.param .u64 .ptr .align 1 _Z4racePiS_S_S_S_S_S_S_S_S_S_S_S_S_S_S_S_S_S_S_S_S_S_S_S_S_S_S_S_S_S_S_S_S_S_S_S_S_S_S_S_S_S_S_S_S_S_S_S_S_S_S_S_S_S_S_S_S_S_S_S_S_S_S_S_S_S_S_S_S_S_S_S_S_S_S_S_S_S_S_S_S_S_S_S_S_S_S_S_S_S_S_S_S_S_S_S_S_S_S_S_S_S_S_S_S_S_S_S_S_S_S_S_S_S_S_S_S_S_S_S_S_S_S_S_S_S_S_S_S_S_S_S_S_S_S_S_S_S_S_S_S_S_S_S_S_S_S_S_S_S_S_S_S_S_S_S_S_S_S_S_S_S_S_S_S_S_S_S_S_S_S_S_S_S_S_S_S_S_S_S_S_S_S_S_S_S_S_S_S_S_S_S_S_S_S_S_S_S_S_S_S_S_S_S_S_S_S_S_S_S_S_S_S_S_S_S_S_S_S_S_S_S_S_S_S_S_S_S_S_S_S_S_S_S_S_S_S_S_S_S_S_S_S_S_S_S_S_S_S_S_S_S_S_S_S__param_6,
	.param .u64 .ptr .align 1 _Z4racePiS_S_S_S_S_S_S_S_S_S_S_S_S_S_S_S_S_S_S_S_S_S_S_S_S_S_S_S_S_S_S_S_S_S_S_S_S_S_S_S_S_S_S_S_S_S_S_S_S_S_S_S_S_S_S_S_S_S_S_S_S_S_S_S_S_S_S_S_S_S_S_S_S_S_S_S_S_S_S_S_S_S_S_S_S_S_S_S_S_S_S_S_S_S_S_S_S_S_S_S_S_S_S_S_S_S_S_S_S_S_S_S_S_S_S_S_S_S_S_S_S_S_S_S_S_S_S_S_S_S_S_S_S_S_S_S_S_S_S_S_S_S_S_S_S_S_S_S_S_S_S_S_S_S_S_S_S_S_S_S_S_S_S_S_S_S_S_S_S_S_S_S_S_S_S_S_S_S_S_S_S_S_S_S_S_S_S_S_S_S_S_S_S_S_S_S_S_S_S_S_S_S_S_S_S_S_S_S_S_S_S_S_S_S_S_S_S_S_S_S_S_S_S_S_S_S_S_S_S_S_S_S_S_S_S_S_S_S_S_S_S_S_S_S_S_S_S_S_S_S_S_S_S_S_S__param_7,
	.param .u64 .ptr .align 1 _Z4racePiS_S_S_S_S_S_S_S_S_S_S_S_S_S_S_S_S_S_S_S_S_S_S_S_S_S_S_S_S_S_S_S_S_S_S_S_S_S_S_S_S_S_S_S_S_S_S_S_S_S_S_S_S_S_S_S_S_S_S_S_S_S_S_S_S_S_S_S_S_S_S_S_S_S_S_S_S_S_S_S_S_S_S_S_S_S_S_S_S_S_S_S_S_S_S_S_S_S_S_S_S_S_S_S_S_S_S_S_S_S_S_S_S_S_S_S_S_S_S_S_S_S_S_S_S_S_S_S_S_S_S_S_S_S_S_S_S_S_S_S_S_S_S_S_S_S_S_S_S_S_S_S_S_S_S_S_S_S_S_S_S_S_S_S_S_S_S_S_S_S_S_S_S_S_S_S_S_S_S_S_S_S_S_S_S_S_S_S_S_S_S_S_S_S_S_S_S_S_S_S_S_S_S_S_S_S_S_S_S_S_S_S_S_S_S_S_S_S_S_S_S_S_S_S_S_S_S_S_S_S_S_S_S_S_S_S_S_S_S_S_S_S_S_S_S_S_S_S_S_S_S_S_S_S_S__param_8,
	.param .u64 .ptr .align 1 _Z4racePiS_S_S_S_S_S_S_S_S_S_S_S_S_S_S_S_S_S_S_S_S_S_S_S_S_S_S_S_S_S_S_S_S_S_S_S_S_S_S_S_S_S_S_S_S_S_S_S_S_S_S_S_S_S_S_S_S_S_S_S_S_S_S_S_S_S_S_S_S_S_S_S_S_S_S_S_S_S_S_S_S_S_S_S_S_S_S_S_S_S_S_S_S_S_S_S_S_S_S_S_S_S_S_S_S_S_S_S_S_S_S_S_S_S_S_S_S_S_S_S_S_S_S_S_S_S_S_S_S_S_S_S_S_S_S_S_S_S_S_S_S_S_S_S_S_S_S_S_S_S_S_S_S_S_S_S_S_S_S_S_S_S_S_S_S_S_S_S_S_S_S_S_S_S_S_S_S_S_S_S_S_S_S_S_S_S_S_S_S_S_S_S_S_S_S_S_S_S_S_S_S_S_S_S_S_S_S_S_S_S_S_S_S_S_S_S_S_S_S_S_S_S_S_S_S_S_S_S_S_S_S_S_S_S_S_S_S_S_S_S_S_S_S_S_S_S_S_S_S_S_S_S_S_S_S__param_9,
	.param .u64 .ptr .align 1 _Z4racePiS_S_S_S_S_S_S_S_S_S_S_S_S_S_S_S_S_S_S_S_S_S_S_S_S_S_S_S_S_S_S_S_S_S_S_S_S_S_S_S_S_S_S_S_S_S_S_S_S_S_S_S_S_S_S_S_S_S_S_S_S_S_S_S_S_S_S_S_S_S_S_S_S_S_S_S_S_S_S_S_S_S_S_S_S_S_S_S_S_S_S_S_S_S_S_S_S_S_S_S_S_S_S_S_S_S_S_S_S_S_S_S_S_S_S_S_S_S_S_S_S_S_S_S_S_S_S_S_S_S_S_S_S_S_S_S_S_S_S_S_S_S_S_S_S_S_S_S_S_S_S_S_S_S_S_S_S_S_S_S_S_S_S_S_S_S_S_S_S_S_S_S_S_S_S_S_S_S_S_S_S_S_S_S_S_S_S_S_S_S_S_S_S_S_S_S_S_S_S_S_S_S_S_S_S_S_S_S_S_S_S_S_S_S_S_S_S_S_S_S_S_S_S_S_S_S_S_S_S_S_S_S_S_S_S_S_S_S_S_S_S_S_S_S_S_S_S_S_S_S_S_S_S_S_S__param_10,
	.param .u64 .ptr .align 1 _Z4racePiS_S_S_S_S_S_S_S_S_S_S_S_S_S_S_S_S_S_S_S_S_S_S_S_S_S_S_S_S_S_S_S_S_S_S_S_S_S_S_S_S_S_S_S_S_S_S_S_S_S_S_S_S_S_S_S_S_S_S_S_S_S_S_S_S_S_S_S_S_S_S_S_S_S_S_S_S_S_S_S_S_S_S_S_S_S_S_S_S_S_S_S_S_S_S_S_S_S_S_S_S_S_S_S_S_S_S_S_S_S_S_S_S_S_S_S_S_S_S_S_S_S_S_S_S_S_S_S_S_S_S_S_S_S_S_S_S_S_S_S_S_S_S_S_S_S_S_S_S_S_S_S_S_S_S_S_S_S_S_S_S_S_S_S_S_S_S_S_S_S_S_S_S_S_S_S_S_S_S_S_S_S_S_S_S_S_S_S_S_S_S_S_S_S_S_S_S_S_S_S_S_S_S_S_S_S_S_S_S_S_S_S_S_S_S_S_S_S_S_S_S_S_S_S_S_S_S_S_S_S_S_S_S_S_S_S_S_S_S_S_S_S_S_S_S_S_S_S_S_S_S_S_S_S_S__param_11,
	.param .u64 .ptr .align 1 _Z4racePiS_S_S_S_S_S_S_S_S_S_S_S_S_S_S_S_S_S_S_S_S_S_S_S_S_S_S_S_S_S_S_S_S_S_S_S_S_S_S_S_S_S_S_S_S_S_S_S_S_S_S_S_S_S_S_S_S_S_S_S_S_S_S_S_S_S_S_S_S_S_S_S_S_S_S_S_S_S_S_S_S_S_S_S_S_S_S_S_S_S_S_S_S_S_S_S_S_S_S_S_S_S_S_S_S_S_S_S_S_S_S_S_S_S_S_S_S_S_S_S_S_S_S_S_S_S_S_S_S_S_S_S_S_S_S_S_S_S_S_S_S_S_S_S_S_S_S_S_S_S_S_S_S_S_S_S_S_S_S_S_S_S_S_S_S_S_S_S_S_S_S_S_S_S_S_S_S_S_S_S_S_S_S_S_S_S_S_S_S_S_S_S_S_S_S_S_S_S_S_S_S_S_S_S_S_S_S_S_S_S_S_S_S_S_S_S_S_S_S_S_S_S_S_S_S_S_S_S_S_S_S_S_S_S_S_S_S_S_S_S_S_S_S_S_S_S_S_S_S_S_S_S_S_S_S__param_12,
	.param .u64 .ptr .align 1 _Z4racePiS_S_S_S_S_S_S_S_S_S_S_S_S_S_S_S_S_S_S_S_S_S_S_S_S_S_S_S_S_S_S_S_S_S_S_S_S_S_S_S_S_S_S_S_S_S_S_S_S_S_S_S_S_S_S_S_S_S_S_S_S_S_S_S_S_S_S_S_S_S_S_S_S_S_S_S_S_S_S_S_S_S_S_S_S_S_S_S_S_S_S_S_S_S_S_S_S_S_S_S_S_S_S_S_S_S_S_S_S_S_S_S_S_S_S_S_S_S_S_S_S_S_S_S_S_S_S_S_S_S_S_S_S_S_S_S_S_S_S_S_S_S_S_S_S_S_S_S_S_S_S_S_S_S_S_S_S_S_S_S_S_S_S_S_S_S_S_S_S_S_S_S_S_S_S_S_S_S_S_S_S_S_S_S_S_S_S_S_S_S_S_S_S_S_S_S_S_S_S_S_S_S_S_S_S_S_S_S_S_S_S_S_S_S_S_S_S_S_S_S_S_S_S_S_S_S_S_S_S_S_S_S_S_S_S_S_S_S_S_S_S_S_S_S_S_S_S_S_S_S_S_S_S_S_S__param_13,
	.param .u64 .ptr .align 1 _Z4racePiS_S_S_S_S_S_S_S_S_S_S_S_S_S_S_S_S_S_S_S_S_S_S_S_S_S_S_S_S_S_S_S_S_S_S_S_S_S_S_S_S_S_S_S_S_S_S_S_S_S_S_S_S_S_S_S_S_S_S_S_S_S_S_S_S_S_S_S_S_S_S_S_S_S_S_S_S_S_S_S_S_S_S_S_S_S_S_S_S_S_S_S_S_S_S_S_S_S_S_S_S_S_S_S_S_S_S_S_S_S_S_S_S_S_S_S_S_S_S_S_S_S_S_S_S_S_S_S_S_S_S_S_S_S_S_S_S_S_S_S_S_S_S_S_S_S_S_S_S_S_S_S_S_S_S_S_S_S_S_S_S_S_S_S_S_S_S_S_S_S_S_S_S_S_S_S_S_S_S_S_S_S_S_S_S_S_S_S_S_S_S_S_S_S_S_S_S_S_S_S_S_S_S_S_S_S_S_S_S_S_S_S_S_S_S_S_S_S_S_S_S_S_S_S_S_S_S_S_S_S_S_S_S_S_S_S_S_S_S_S_S_S_S_S_S_S_S_S_S_S_S_S_S_S_S__param_14,
	.param .u64 .ptr .align 1 _Z4racePiS_S_S_S_S_S_S_S_S_S_S_S_S_S_S_S_S_S_S_S_S_S_S_S_S_S_S_S_S_S_S_S_S_S_S_S_S_S_S_S_S_S_S_S_S_S_S_S_S_S_S_S_S_S_S_S_S_S_S_S_S_S_S_S_S_S_S_S_S_S_S_S_S_S_S_S_S_S_S_S_S_S_S_S_S_S_S_S_S_S_S_S_S_S_S_S_S_S_S_S_S_S_S_S_S_S_S_S_S_S_S_S_S_S_S_S_S_S_S_S_S_S_S_S_S_S_S_S_S_S_S_S_S_S_S_S_S_S_S_S_S_S_S_S_S_S_S_S_S_S_S_S_S_S_S_S_S_S_S_S_S_S_S_S_S_S_S_S_S_S_S_S_S_S_S_S_S_S_S_S_S_S_S_S_S_S_S_S_S_S_S_S_S_S_S_S_S_S_S_S_S_S_S_S_S_S_S_S_S_S_S_S_S_S_S_S_S_S_S_S_S_S_S_S_S_S_S_S_S_S_S_S_S_S_S_S_S_S_S_S_S_S_S_S_S_S_S_S_S_S_S_S_S_S_S__param_15,
	.param .u64 .ptr .align 1 _Z4racePiS_S_S_S_S_S_S_S_S_S_S_S_S_S_S_S_S_S_S_S_S_S_S_S_S_S_S_S_S_S_S_S_S_S_S_S_S_S_S_S_S_S_S_S_S_S_S_S_S_S_S_S_S_S_S_S_S_S_S_S_S_S_S_S_S_S_S_S_S_S_S_S_S_S_S_S_S_S_S_S_S_S_S_S_S_S_S_S_S_S_S_S_S_S_S_S_S_S_S_S_S_S_S_S_S_S_S_S_S_S_S_S_S_S_S_S_S_S_S_S_S_S_S_S_S_S_S_S_S_S_S_S_S_S_S_S_S_S_S_S_S_S_S_S_S_S_S_S_S_S_S_S_S_S_S_S_S_S_S_S_S_S_S_S_S_S_S_S_S_S_S_S_S_S_S_S_S_S_S_S_S_S_S_S_S_S_S_S_S_S_S_S_S_S_S_S_S_S_S_S_S_S_S_S_S_S_S_S_S_S_S_S_S_S_S_S_S_S_S_S_S_S_S_S_S_S_S_S_S_S_S_S_S_S_S_S_S_S_S_S_S_S_S_S_S_S_S_S_S_S_S_S_S_S_S__param_16,
	.param .u64 .ptr .align 1 _Z4racePiS_S_S_S_S_S_S_S_S_S_S_S_S_S_S_S_S_S_S_S_S_S_S_S_S_S_S_S_S_S_S_S_S_S_S_S_S_S_S_S_S_S_S_S_S_S_S_S_S_S_S_S_S_S_S_S_S_S_S_S_S_S_S_S_S_S_S_S_S_S_S_S_S_S_S_S_S_S_S_S_S_S_S_S_S_S_S_S_S_S_S_S_S_S_S_S_S_S_S_S_S_S_S_S_S_S_S_S_S_S_S_S_S_S_S_S_S_S_S_S_S_S_S_S_S_S_S_S_S_S_S_S_S_S_S_S_S_S_S_S_S_S_S_S_S_S_S_S_S_S_S_S_S_S_S_S_S_S_S_S_S_S_S_S_S_S_S_S_S_S_S_S_S_S_S_S_S_S_S_S_S_S_S_S_S_S_S_S_S_S_S_S_S_S_S_S_S_S_S_S_S_S_S_S_S_S_S_S_S_S_S_S_S_S_S_S_S_S_S_S_S_S_S_S_S_S_S_S_S_S_S_S_S_S_S_S_S_S_S_S_S_S_S_S_S_S_S_S_S_S_S_S_S_S_S__param_17,
	.param .u64 .ptr .align 1 _Z4racePiS_S_S_S_S_S_S_S_S_S_S_S_S_S_S_S_S_S_S_S_S_S_S_S_S_S_S_S_S_S_S_S_S_S_S_S_S_S_S_S_S_S_S_S_S_S_S_S_S_S_S_S_S_S_S_S_S_S_S_S_S_S_S_S_S_S_S_S_S_S_S_S_S_S_S_S_S_S_S_S_S_S_S_S_S_S_S_S_S_S_S_S_S_S_S_S_S_S_S_S_S_S_S_S_S_S_S_S_S_S_S_S_S_S_S_S_S_S_S_S_S_S_S_S_S_S_S_S_S_S_S_S_S_S_S_S_S_S_S_S_S_S_S_S_S_S_S_S_S_S_S_S_S_S_S_S_S_S_S_S_S_S_S_S_S_S_S_S_S_S_S_S_S_S_S_S_S_S_S_S_S_S_S_S_S_S_S_S_S_S_S_S_S_S_S_S_S_S_S_S_S_S_S_S_S_S_S_S_S_S_S_S_S_S_S_S_S_S_S_S_S_S_S_S_S_S_S_S_S_S_S_S_S_S_S_S_S_S_S_S_S_S_S_S_S_S_S_S_S_S_S_S_S_S_S__param_18,
	.param .u64 .ptr .align 1 _Z4racePiS_S_S_S_S_S_S_S_S_S_S_S_S_S_S_S_S_S_S_S_S_S_S_S_S_S_S_S_S_S_S_S_S_S_S_S_S_S_S_S_S_S_S_S_S_S_S_S_S_S_S_S_S_S_S_S_S_S_S_S_S_S_S_S_S_S_S_S_S_S_S_S_S_S_S_S_S_S_S_S_S_S_S_S_S_S_S_S_S_S_S_S_S_S_S_S_S_S_S_S_S_S_S_S_S_S_S_S_S_S_S_S_S_S_S_S_S_S_S_S_S_S_S_S_S_S_S_S_S_S_S_S_S_S_S_S_S_S_S_S_S_S_S_S_S_S_S_S_S_S_S_S_S_S_S_S_S_S_S_S_S_S_S_S_S_S_S_S_S_S_S_S_S_S_S_S_S_S_S_S_S_S_S_S_S_S_S_S_S_S_S_S_S_S_S_S_S_S_S_S_S_S_S_S_S_S_S_S_S_S_S_S_S_S_S_S_S_S_S_S_S_S_S_S_S_S_S_S_S_S_S_S_S_S_S_S_S_S_S_S_S_S_S_S_S_S_S_S_S_S_S_S_S_S_S__param_19,
	.param .u64 .ptr .align 1 _Z4racePiS_S_S_S_S_S_S_S_S_S_S_S_S_S_S_S_S_S_S_S_S_S_S_S_S_S_S_S_S_S_S_S_S_S_S_S_S_S_S_S_S_S_S_S_S_S_S_S_S_S_S_S_S_S_S_S_S_S_S_S_S_S_S_S_S_S_S_S_S_S_S_S_S_S_S_S_S_S_S_S_S_S_S_S_S_S_S_S_S_S_S_S_S_S_S_S_S_S_S_S_S_S_S_S_S_S_S_S_S_S_S_S_S_S_S_S_S_S_S_S_S_S_S_S_S_S_S_S_S_S_S_S_S_S_S_S_S_S_S_S_S_S_S_S_S_S_S_S_S_S_S_S_S_S_S_S_S_S_S_S_S_S_S_S_S_S_S_S_S_S_S_S_S_S_S_S_S_S_S_S_S_S_S_S_S_S_S_S_S_S_S_S_S_S_S_S_S_S_S_S_S_S_S_S_S_S_S_S_S_S_S_S_S_S_S_S_S_S_S_S_S_S_S_S_S_S_S_S_S_S_S_S_S_S_S_S_S_S_S_S_S_S_S_S_S_S_S_S_S_S_S_S_S_S_S__param_20,
	.param .u64 .ptr .align 1 _Z4racePiS_S_S_S_S_S_S_S_S_S_S_S_S_S_S_S_S_S_S_S_S_S_S_S_S_S_S_S_S_S_S_S_S_S_S_S_S_S_S_S_S_S_S_S_S_S_S_S_S_S_S_S_S_S_S_S_S_S_S_S_S_S_S_S_S_S_S_S_S_S_S_S_S_S_S_S_S_S_S_S_S_S_S_S_S_S_S_S_S_S_S_S_S_S_S_S_S_S_S_S_S_S_S_S_S_S_S_S_S_S_S_S_S_S_S_S_S_S_S_S_S_S_S_S_S_S_S_S_S_S_S_S_S_S_S_S_S_S_S_S_S_S_S_S_S_S_S_S_S_S_S_S_S_S_S_S_S_S_S_S_S_S_S_S_S_S_S_S_S_S_S_S_S_S_S_S_S_S_S_S_S_S_S_S_S_S_S_S_S_S_S_S_S_S_S_S_S_S_S_S_S_S_S_S_S_S_S_S_S_S_S_S_S_S_S_S_S_S_S_S_S_S_S_S_S_S_S_S_S_S_S_S_S_S_S_S_S_S_S_S_S_S_S_S_S_S_S_S_S_S_S_S_S_S_S__param_21,
	.param .u64 .ptr .align 1 _Z4racePiS_S_S_S_S_S_S_S_S_S_S_S_S_S_S_S_S_S_S_S_S_S_S_S_S_S_S_S_S_S_S_S_S_S_S_S_S_S_S_S_S_S_S_S_S_S_S_S_S_S_S_S_S_S_S_S_S_S_S_S_S_S_S_S_S_S_S_S_S_S_S_S_S_S_S_S_S_S_S_S_S_S_S_S_S_S_S_S_S_S_S_S_S_S_S_S_S_S_S_S_S_S_S_S_S_S_S_S_S_S_S_S_S_S_S_S_S_S_S_S_S_S_S_S_S_S_S_S_S_S_S_S_S_S_S_S_S_S_S_S_S_S_S_S_S_S_S_S_S_S_S_S_S_S_S_S_S_S_S_S_S_S_S_S_S_S_S_S_S_S_S_S_S_S_S_S_S_S_S_S_S_S_S_S_S_S_S_S_S_S_S_S_S_S_S_S_S_S_S_S_S_S_S_S_S_S_S_S_S_S_S_S_S_S_S_S_S_S_S_S_S_S_S_S_S_S_S_S_S_S_S_S_S_S_S_S_S_S_S_S_S_S_S_S_S_S_S_S_S_S_S_S_S_S_S__param_22,
	.param .u64 .ptr .align 1 _Z4racePiS_S_S_S_S_S_S_S_S_S_S_S_S_S_S_S_S_S_S_S_S_S_S_S_S_S_S_S_S_S_S_S_S_S_S_S_S_S_S_S_S_S_S_S_S_S_S_S_S_S_S_S_S_S_S_S_S_S_S_S_S_S_S_S_S_S_S_S_S_S_S_S_S_S_S_S_S_S_S_S_S_S_S_S_S_S_S_S_S_S_S_S_S_S_S_S_S_S_S_S_S_S_S_S_S_S_S_S_S_S_S_S_S_S_S_S_S_S_S_S_S_S_S_S_S_S_S_S_S_S_S_S_S_S_S_S_S_S_S_S_S_S_S_S_S_S_S_S_S_S_S_S_S_S_S_S_S_S_S_S_S_S_S_S_S_S_S_S_S_S_S_S_S_S_S_S_S_S_S_S_S_S_S_S_S_S_S_S_S_S_S_S_S_S_S_S_S_S_S_S_S_S_S_S_S_S_S_S_S_S_S_S_S_S_S_S_S_S_S_S_S_S_S_S_S_S_S_S_S_S_S_S_S_S_S_S_S_S_S_S_S_S_S_S_S_S_S_S_S_S_S_S_S_S_S__param_23,
	.param .u64 .ptr .align 1 _Z4racePiS_S_S_S_S_S_S_S_S_S_S_S_S_S_S_S_S_S_S_S_S_S_S_S_S_S_S_S_S_S_S_S_S_S_S_S_S_S_S_S_S_S_S_S_S_S_S_S_S_S_S_S_S_S_S_S_S_S_S_S_S_S_S_S_S_S_S_S_S_S_S_S_S_S_S_S_S_S_S_S_S_S_S_S_S_S_S_S_S_S_S_S_S_S_S_S_S_S_S_S_S_S_S_S_S_S_S_S_S_S_S_S_S_S_S_S_S_S_S_S_S_S_S_S_S_S_S_S_S_S_S_S_S_S_S_S_S_S_S_S_S_S_S_S_S_S_S_S_S_S_S_S_S_S_S_S_S_S_S_S_S_S_S_S_S_S_S_S_S_S_S_S_S_S_S_S_S_S_S_S_S_S_S_S_S_S_S_S_S_S_S_S_S_S_S_S_S_S_S_S_S_S_S_S_S_S_S_S_S_S_S_S_S_S_S_S_S_S_S_S_S_S_S_S_S_S_S_S_S_S_S_S_S_S_S_S_S_S_S_S_S_S_S_S_S_S_S_S_S_S_S_S_S_S_S__param_24,
	.param .u64 .ptr .align 1 _Z4racePiS_S_S_S_S_S_S_S_S_S_S_S_S_S_S_S_S_S_S_S_S_S_S_S_S_S_S_S_S_S_S_S_S_S_S_S_S_S_S_S_S_S_S_S_S_S_S_S_S_S_S_S_S_S_S_S_S_S_S_S_S_S_S_S_S_S_S_S_S_S_S_S_S_S_S_S_S_S_S_S_S_S_S_S_S_S_S_S_S_S_S_S_S_S_S_S_S_S_S_S_S_S_S_S_S_S_S_S_S_S_S_S_S_S_S_S_S_S_S_S_S_S_S_S_S_S_S_S_S_S_S_S_S_S_S_S_S_S_S_S_S_S_S_S_S_S_S_S_S_S_S_S_S_S_S_S_S_S_S_S_S_S_S_S_S_S_S_S_S_S_S_S_S_S_S_S_S_S_S_S_S_S_S_S_S_S_S_S_S_S_S_S_S_S_S_S_S_S_S_S_S_S_S_S_S_S_S_S_S_S_S_S_S_S_S_S_S_S_S_S_S_S_S_S_S_S_S_S_S_S_S_S_S_S_S_S_S_S_S_S_S_S_S_S_S_S_S_S_S_S_S_S_S_S_S__param_25,
	.param .u64 .ptr .align 1 _Z4racePiS_S_S_S_S_S_S_S_S_S_S_S_S_S_S_S_S_S_S_S_S_S_S_S_S_S_S_S_S_S_S_S_S_S_S_S_S_S_S_S_S_S_S_S_S_S_S_S_S_S_S_S_S_S_S_S_S_S_S_S_S_S_S_S_S_S_S_S_S_S_S_S_S_S_S_S_S_S_S_S_S_S_S_S_S_S_S_S_S_S_S_S_S_S_S_S_S_S_S_S_S_S_S_S_S_S_S_S_S_S_S_S_S_S_S_S_S_S_S_S_S_S_S_S_S_S_S_S_S_S_S_S_S_S_S_S_S_S_S_S_S_S_S_S_S_S_S_S_S_S_S_S_S_S_S_S_S_S_S_S_S_S_S_S_S_S_S_S_S_S_S_S_S_S_S_S_S_S_S_S_S_S_S_S_S_S_S_S_S_S_S_S_S_S_S_S_S_S_S_S_S_S_S_S_S_S_S_S_S_S_S_S_S_S_S_S_S_S_S_S_S_S_S_S_S_S_S_S_S_S_S_S_S_S_S_S_S_S_S_S_S_S_S_S_S_S_S_S_S_S_S_S_S_S_S__param_26,
	.param .u64 .ptr .align 1 _Z4racePiS_S_S_S_S_S_S_S_S_S_S_S_S_S_S_S_S_S_S_S_S_S_S_S_S_S_S_S_S_S_S_S_S_S_S_S_S_S_S_S_S_S_S_S_S_S_S_S_S_S_S_S_S_S_S_S_S_S_S_S_S_S_S_S_S_S_S_S_S_S_S_S_S_S_S_S_S_S_S_S_S_S_S_S_S_S_S_S_S_S_S_S_S_S_S_S_S_S_S_S_S_S_S_S_S_S_S_S_S_S_S_S_S_S_S_S_S_S_S_S_S_S_S_S_S_S_S_S_S_S_S_S_S_S_S_S_S_S_S_S_S_S_S_S_S_S_S_S_S_S_S_S_S_S_S_S_S_S_S_S_S_S_S_S_S_S_S_S_S_S_S_S_S_S_S_S_S_S_S_S_S_S_S_S_S_S_S_S_S_S_S_S_S_S_S_S_S_S_S_S_S_S_S_S_S_S_S_S_S_S_S_S_S_S_S_S_S_S_S_S_S_S_S_S_S_S_S_S_S_S_S_S_S_S_S_S_S_S_S_S_S_S_S_S_S_S_S_S_S_S_S_S_S_S_S__param_27,
	.param .u64 .ptr .align 1 _Z4racePiS_S_S_S_S_S_S_S_S_S_S_S_S_S_S_S_S_S_S_S_S_S_S_S_S_S_S_S_S_S_S_S_S_S_S_S_S_S_S_S_S_S_S_S_S_S_S_S_S_S_S_S_S_S_S_S_S_S_S_S_S_S_S_S_S_S_S_S_S_S_S_S_S_S_S_S_S_S_S_S_S_S_S_S_S_S_S_S_S_S_S_S_S_S_S_S_S_S_S_S_S_S_S_S_S_S_S_S_S_S_S_S_S_S_S_S_S_S_S_S_S_S_S_S_S_S_S_S_S_S_S_S_S_S_S_S_S_S_S_S_S_S_S_S_S_S_S_S_S_S_S_S_S_S_S_S_S_S_S_S_S_S_S_S_S_S_S_S_S_S_S_S_S_S_S_S_S_S_S_S_S_S_S_S_S_S_S_S_S_S_S_S_S_S_S_S_S_S_S_S_S_S_S_S_S_S_S_S_S_S_S_S_S_S_S_S_S_S_S_S_S_S_S_S_S_S_S_S_S_S_S_S_S_S_S_S_S_S_S_S_S_S_S_S_S_S_S_S_S_S_S_S_S_S_S__param_28,
	.param .u64 .ptr .align 1 _Z4racePiS_S_S_S_S_S_S_S_S_S_S_S_S_S_S_S_S_S_S_S_S_S_S_S_S_S_S_S_S_S_S_S_S_S_S_S_S_S_S_S_S_S_S_S_S_S_S_S_S_S_S_S_S_S_S_S_S_S_S_S_S_S_S_S_S_S_S_S_S_S_S_S_S_S_S_S_S_S_S_S_S_S_S_S_S_S_S_S_S_S_S_S_S_S_S_S_S_S_S_S_S_S_S_S_S_S_S_S_S_S_S_S_S_S_S_S_S_S_S_S_S_S_S_S_S_S_S_S_S_S_S_S_S_S_S_S_S_S_S_S_S_S_S_S_S_S_S_S_S_S_S_S_S_S_S_S_S_S_S_S_S_S_S_S_S_S_S_S_S_S_S_S_S_S_S_S_S_S_S_S_S_S_S_S_S_S_S_S_S_S_S_S_S_S_S_S_S_S_S_S_S_S_S_S_S_S_S_S_S_S_S_S_S_S_S_S_S_S_S_S_S_S_S_S_S_S_S_S_S_S_S_S_S_S_S_S_S_S_S_S_S_S_S_S_S_S_S_S_S_S_S_S_S_S_S__param_29,
	.param .u64 .ptr .align 1 _Z4racePiS_S_S_S_S_S_S_S_S_S_S_S_S_S_S_S_S_S_S_S_S_S_S_S_S_S_S_S_S_S_S_S_S_S_S_S_S_S_S_S_S_S_S_S_S_S_S_S_S_S_S_S_S_S_S_S_S_S_S_S_S_S_S_S_S_S_S_S_S_S_S_S_S_S_S_S_S_S_S_S_S_S_S_S_S_S_S_S_S_S_S_S_S_S_S_S_S_S_S_S_S_S_S_S_S_S_S_S_S_S_S_S_S_S_S_S_S_S_S_S_S_S_S_S_S_S_S_S_S_S_S_S_S_S_S_S_S_S_S_S_S_S_S_S_S_S_S_S_S_S_S_S_S_S_S_S_S_S_S_S_S_S_S_S_S_S_S_S_S_S_S_S_S_S_S_S_S_S_S_S_S_S_S_S_S_S_S_S_S_S_S_S_S_S_S_S_S_S_S_S_S_S_S_S_S_S_S_S_S_S_S_S_S_S_S_S_S_S_S_S_S_S_S_S_S_S_S_S_S_S_S_S_S_S_S_S_S_S_S_S_S_S_S_S_S_S_S_S_S_S_S_S_S_S_S__param_30,
	.param .u64 .ptr .align 1 _Z4racePiS_S_S_S_S_S_S_S_S_S_S_S_S_S_S_S_S_S_S_S_S_S_S_S_S_S_S_S_S_S_S_S_S_S_S_S_S_S_S_S_S_S_S_S_S_S_S_S_S_S_S_S_S_S_S_S_S_S_S_S_S_S_S_S_S_S_S_S_S_S_S_S_S_S_S_S_S_S_S_S_S_S_S_S_S_S_S_S_S_S_S_S_S_S_S_S_S_S_S_S_S_S_S_S_S_S_S_S_S_S_S_S_S_S_S_S_S_S_S_S_S_S_S_S_S_S_S_S_S_S_S_S_S_S_S_S_S_S_S_S_S_S_S_S_S_S_S_S_S_S_S_S_S_S_S_S_S_S_S_S_S_S_S_S_S_S_S_S_S_S_S_S_S_S_S_S_S_S_S_S_S_S_S_S_S_S_S_S_S_S_S_S_S_S_S_S_S_S_S_S_S_S_S_S_S_S_S_S_S_S_S_S_S_S_S_S_S_S_S_S_S_S_S_S_S_S_S_S_S_S_S_S_S_S_S_S_S_S_S_S_S_S_S_S_S_S_S_S_S_S_S_S_S_S_S__param_31,
	.param .u64 .ptr .align 1 _Z4racePiS_S_S_S_S_S_S_S_S_S_S_S_S_S_S_S_S_S_S_S_S_S_S_S_S_S_S_S_S_S_S_S_S_S_S_S_S_S_S_S_S_S_S_S_S_S_S_S_S_S_S_S_S_S_S_S_S_S_S_S_S_S_S_S_S_S_S_S_S_S_S_S_S_S_S_S_S_S_S_S_S_S_S_S_S_S_S_S_S_S_S_S_S_S_S_S_S_S_S_S_S_S_S_S_S_S_S_S_S_S_S_S_S_S_S_S_S_S_S_S_S_S_S_S_S_S_S_S_S_S_S_S_S_S_S_S_S_S_S_S_S_S_S_S_S_S_S_S_S_S_S_S_S_S_S_S_S_S_S_S_S_S_S_S_S_S_S_S_S_S_S_S_S_S_S_S_S_S_S_S_S_S_S_S_S_S_S_S_S_S_S_S_S_S_S_S_S_S_S_S_S_S_S_S_S_S_S_S_S_S_S_S_S_S_S_S_S_S_S_S_S_S_S_S_S_S_S_S_S_S_S_S_S_S_S_S_S_S_S_S_S_S_S_S_S_S_S_S_S_S_S_S_S_S_S__param_32,
	.param .u64 .ptr .align 1 _Z4racePiS_S_S_S_S_S_S_S_S_S_S_S_S_S_S_S_S_S_S_S_S_S_S_S_S_S_S_S_S_S_S_S_S_S_S_S_S_S_S_S_S_S_S_S_S_S_S_S_S_S_S_S_S_S_S_S_S_S_S_S_S_S_S_S_S_S_S_S_S_S_S_S_S_S_S_S_S_S_S_S_S_S_S_S_S_S_S_S_S_S_S_S_S_S_S_S_S_S_S_S_S_S_S_S_S_S_S_S_S_S_S_S_S_S_S_S_S_S_S_S_S_S_S_S_S_S_S_S_S_S_S_S_S_S_S_S_S_S_S_S_S_S_S_S_S_S_S_S_S_S_S_S_S_S_S_S_S_S_S_S_S_S_S_S_S_S_S_S_S_S_S_S_S_S_S_S_S_S_S_S_S_S_S_S_S_S_S_S_S_S_S_S_S_S_S_S_S_S_S_S_S_S_S_S_S_S_S_S_S_S_S_S_S_S_S_S_S_S_S_S_S_S_S_S_S_S_S_S_S_S_S_S_S_S_S_S_S_S_S_S_S_S_S_S_S_S_S_S_S_S_S_S_S_S_S__param_33,
	.param .u64 .ptr .align 1 _Z4racePiS_S_S_S_S_S_S_S_S_S_S_S_S_S_S_S_S_S_S_S_S_S_S_S_S_S_S_S_S_S_S_S_S_S_S_S_S_S_S_S_S_S_S_S_S_S_S_S_S_S_S_S_S_S_S_S_S_S_S_S_S_S_S_S_S_S_S_S_S_S_S_S_S_S_S_S_S_S_S_S_S_S_S_S_S_S_S_S_S_S_S_S_S_S_S_S_S_S_S_S_S_S_S_S_S_S_S_S_S_S_S_S_S_S_S_S_S_S_S_S_S_S_S_S_S_S_S_S_S_S_S_S_S_S_S_S_S_S_S_S_S_S_S_S_S_S_S_S_S_S_S_S_S_S_S_S_S_S_S_S_S_S_S_S_S_S_S_S_S_S_S_S_S_S_S_S_S_S_S_S_S_S_S_S_S_S_S_S_S_S_S_S_S_S_S_S_S_S_S_S_S_S_S_S_S_S_S_S_S_S_S_S_S_S_S_S_S_S_S_S_S_S_S_S_S_S_S_S_S_S_S_S_S_S_S_S_S_S_S_S_S_S_S_S_S_S_S_S_S_S_S_S_S_S_S__param_34,
	.param .u64 .ptr .align 1 _Z4racePiS_S_S_S_S_S_S_S_S_S_S_S_S_S_S_S_S_S_S_S_S_S_S_S_S_S_S_S_S_S_S_S_S_S_S_S_S_S_S_S_S_S_S_S_S_S_S_S_S_S_S_S_S_S_S_S_S_S_S_S_S_S_S_S_S_S_S_S_S_S_S_S_S_S_S_S_S_S_S_S_S_S_S_S_S_S_S_S_S_S_S_S_S_S_S_S_S_S_S_S_S_S_S_S_S_S_S_S_S_S_S_S_S_S_S_S_S_S_S_S_S_S_S_S_S_S_S_S_S_S_S_S_S_S_S_S_S_S_S_S_S_S_S_S_S_S_S_S_S_S_S_S_S_S_S_S_S_S_S_S_S_S_S_S_S_S_S_S_S_S_S_S_S_S_S_S_S_S_S_S_S_S_S_S_S_S_S_S_S_S_S_S_S_S_S_S_S_S_S_S_S_S_S_S_S_S_S_S_S_S_S_S_S_S_S_S_S_S_S_S_S_S_S_S_S_S_S_S_S_S_S_S_S_S_S_S_S_S_S_S_S_S_S_S_S_S_S_S_S_S_S_S_S_S_S__param_35,
	.param .u64 .ptr .align 1 _Z4racePiS_S_S_S_S_S_S_S_S_S_S_S_S_S_S_S_S_S_S_S_S_S_S_S_S_S_S_S_S_S_S_S_S_S_S_S_S_S_S_S_S_S_S_S_S_S_S_S_S_S_S_S_S_S_S_S_S_S_S_S_S_S_S_S_S_S_S_S_S_S_S_S_S_S_S_S_S_S_S_S_S_S_S_S_S_S_S_S_S_S_S_S_S_S_S_S_S_S_S_S_S_S_S_S_S_S_S_S_S_S_S_S_S_S_S_S_S_S_S_S_S_S_S_S_S_S_S_S_S_S_S_S_S_S_S_S_S_S_S_S_S_S_S_S_S_S_S_S_S_S_S_S_S_S_S_S_S_S_S_S_S_S_S_S_S_S_S_S_S_S_S_S_S_S_S_S_S_S_S_S_S_S_S_S_S_S_S_S_S_S_S_S_S_S_S_S_S_S_S_S_S_S_S_S_S_S_S_S_S_S_S_S_S_S_S_S_S_S_S_S_S_S_S_S_S_S_S_S_S_S_S_S_S_S_S_S_S_S_S_S_S_S_S_S_S_S_S_S_S_S_S_S_S_S_S__param_36,
	.param .u64 .ptr .align 1 _Z4racePiS_S_S_S_S_S_S_S_S_S_S_S_S_S_S_S_S_S_S_S_S_S_S_S_S_S_S_S_S_S_S_S_S_S_S_S_S_S_S_S_S_S_S_S_S_S_S_S_S_S_S_S_S_S_S_S_S_S_S_S_S_S_S_S_S_S_S_S_S_S_S_S_S_S_S_S_S_S_S_S_S_S_S_S_S_S_S_S_S_S_S_S_S_S_S_S_S_S_S_S_S_S_S_S_S_S_S_S_S_S_S_S_S_S_S_S_S_S_S_S_S_S_S_S_S_S_S_S_S_S_S_S_S_S_S_S_S_S_S_S_S_S_S_S_S_S_S_S_S_S_S_S_S_S_S_S_S_S_S_S_S_S_S_S_S_S_S_S_S_S_S_S_S_S_S_S_S_S_S_S_S_S_S_S_S_S_S_S_S_S_S_S_S_S_S_S_S_S_S_S_S_S_S_S_S_S_S_S_S_S_S_S_S_S_S_S_S_S_S_S_S_S_S_S_S_S_S_S_S_S_S_S_S_S_S_S_S_S_S_S_S_S_S_S_S_S_S_S_S_S_S_S_S_S_S__param_37,
	.param .u64 .ptr .align 1 _Z4racePiS_S_S_S_S_S_S_S_S_S_S_S_S_S_S_S_S_S_S_S_S_S_S_S_S_S_S_S_S_S_S_S_S_S_S_S_S_S_S_S_S_S_S_S_S_S_S_S_S_S_S_S_S_S_S_S_S_S_S_S_S_S_S_S_S_S_S_S_S_S_S_S_S_S_S_S_S_S_S_S_S_S_S_S_S_S_S_S_S_S_S_S_S_S_S_S_S_S_S_S_S_S_S_S_S_S_S_S_S_S_S_S_S_S_S_S_S_S_S_S_S_S_S_S_S_S_S_S_S_S_S_S_S_S_S_S_S_S_S_S_S_S_S_S_S_S_S_S_S_S_S_S_S_S_S_S_S_S_S_S_S_S_S_S_S_S_S_S_S_S_S_S_S_S_S_S_S_S_S_S_S_S_S_S_S_S_S_S_S_S_S_S_S_S_S_S_S_S_S_S_S_S_S_S_S_S_S_S_S_S_S_S_S_S_S_S_S_S_S_S_S_S_S_S_S_S_S_S_S_S_S_S_S_S_S_S_S_S_S_S_S_S_S_S_S_S_S_S_S_S_S_S_S_S_S__param_38,
	.param .u64 .ptr .align 1 _Z4racePiS_S_S_S_S_S_S_S_S_S_S_S_S_S_S_S_S_S_S_S_S_S_S_S_S_S_S_S_S_S_S_S_S_S_S_S_S_S_S_S_S_S_S_S_S_S_S_S_S_S_S_S_S_S_S_S_S_S_S_S_S_S_S_S_S_S_S_S_S_S_S_S_S_S_S_S_S_S_S_S_S_S_S_S_S_S_S_S_S_S_S_S_S_S_S_S_S_S_S_S_S_S_S_S_S_S_S_S_S_S_S_S_S_S_S_S_S_S_S_S_S_S_S_S_S_S_S_S_S_S_S_S_S_S_S_S_S_S_S_S_S_S_S_S_S_S_S_S_S_S_S_S_S_S_S_S_S_S_S_S_S_S_S_S_S_S_S_S_S_S_S_S_S_S_S_S_S_S_S_S_S_S_S_S_S_S_S_S_S_S_S_S_S_S_S_S_S_S_S_S_S_S_S_S_S_S_S_S_S_S_S_S_S_S_S_S_S_S_S_S_S_S_S_S_S_S_S_S_S_S_S_S_S_S_S_S_S_S_S_S_S_S_S_S_S_S_S_S_S_S_S_S_S_S_S__param_39,
	.param .u64 .ptr .align 1 _Z4racePiS_S_S_S_S_S_S_S_S_S_S_S_S_S_S_S_S_S_S_S_S_S_S_S_S_S_S_S_S_S_S_S_S_S_S_S_S_S_S_S_S_S_S_S_S_S_S_S_S_S_S_S_S_S_S_S_S_S_S_S_S_S_S_S_S_S_S_S_S_S_S_S_S_S_S_S_S_S_S_S_S_S_S_S_S_S_S_S_S_S_S_S_S_S_S_S_S_S_S_S_S_S_S_S_S_S_S_S_S_S_S_S_S_S_S_S_S_S_S_S_S_S_S_S_S_S_S_S_S_S_S_S_S_S_S_S_S_S_S_S_S_S_S_S_S_S_S_S_S_S_S_S_S_S_S_S_S_S_S_S_S_S_S_S_S_S_S_S_S_S_S_S_S_S_S_S_S_S_S_S_S_S_S_S_S_S_S_S_S_S_S_S_S_S_S_S_S_S_S_S_S_S_S_S_S_S_S_S_S_S_S_S_S_S_S_S_S_S_S_S_S_S_S_S_S_S_S_S_S_S_S_S_S_S_S_S_S_S_S_S_S_S_S_S_S_S_S_S_S_S_S_S_S_S_S__param_40,
	.param .u64 .ptr .align 1 _Z4racePiS_S_S_S_S_S_S_S_S_S_S_S_S_S_S_S_S_S_S_S_S_S_S_S_S_S_S_S_S_S_S_S_S_S_S_S_S_S_S_S_S_S_S_S_S_S_S_S_S_S_S_S_S_S_S_S_S_S_S_S_S_S_S_S_S_S_S_S_S_S_S_S_S_S_S_S_S_S_S_S_S_S_S_S_S_S_S_S_S_S_S_S_S_S_S_S_S_S_S_S_S_S_S_S_S_S_S_S_S_S_S_S_S_S_S_S_S_S_S_S_S_S_S_S_S_S_S_S_S_S_S_S_S_S_S_S_S_S_S_S_S_S_S_S_S_S_S_S_S_S_S_S_S_S_S_S_S_S_S_S_S_S_S_S_S_S_S_S_S_S_S_S_S_S_S_S_S_S_S_S_S_S_S_S_S_S_S_S_S_S_S_S_S_S_S_S_S_S_S_S_S_S_S_S_S_S_S_S_S_S_S_S_S_S_S_S_S_S_S_S_S_S_S_S_S_S_S_S_S_S_S_S_S_S_S_S_S_S_S_S_S_S_S_S_S_S_S_S_S_S_S_S_S_S_S__param_41,
	.param .u64 .ptr .align 1 _Z4racePiS_S_S_S_S_S_S_S_S_S_S_S_S_S_S_S_S_S_S_S_S_S_S_S_S_S_S_S_S_S_S_S_S_S_S_S_S_S_S_S_S_S_S_S_S_S_S_S_S_S_S_S_S_S_S_S_S_S_S_S_S_S_S_S_S_S_S_S_S_S_S_S_S_S_S_S_S_S_S_S_S_S_S_S_S_S_S_S_S_S_S_S_S_S_S_S_S_S_S_S_S_S_S_S_S_S_S_S_S_S_S_S_S_S_S_S_S_S_S_S_S_S_S_S_S_S_S_S_S_S_S_S_S_S_S_S_S_S_S_S_S_S_S_S_S_S_S_S_S_S_S_S_S_S_S_S_S_S_S_S_S_S_S_S_S_S_S_S_S_S_S_S_S_S_S_S_S_S_S_S_S_S_S_S_S_S_S_S_S_S_S_S_S_S_S_S_S_S_S_S_S_S_S_S_S_S_S_S_S_S_S_S_S_S_S_S_S_S_S_S_S_S_S_S_S_S_S_S_S_S_S_S_S_S_S_S_S_S_S_S_S_S_S_S_S_S_S_S_S_S_S_S_S_S_S__param_42,
	.param .u64 .ptr .align 1 _Z4racePiS_S_S_S_S_S_S_S_S_S_S_S_S_S_S_S_S_S_S_S_S_S_S_S_S_S_S_S_S_S_S_S_S_S_S_S_S_S_S_S_S_S_S_S_S_S_S_S_S_S_S_S_S_S_S_S_S_S_S_S_S_S_S_S_S_S_S_S_S_S_S_S_S_S_S_S_S_S_S_S_S_S_S_S_S_S_S_S_S_S_S_S_S_S_S_S_S_S_S_S_S_S_S_S_S_S_S_S_S_S_S_S_S_S_S_S_S_S_S_S_S_S_S_S_S_S_S_S_S_S_S_S_S_S_S_S_S_S_S_S_S_S_S_S_S_S_S_S_S_S_S_S_S_S_S_S_S_S_S_S_S_S_S_S_S_S_S_S_S_S_S_S_S_S_S_S_S_S_S_S_S_S_S_S_S_S_S_S_S_S_S_S_S_S_S_S_S_S_S_S_S_S_S_S_S_S_S_S_S_S_S_S_S_S_S_S_S_S_S_S_S_S_S_S_S_S_S_S_S_S_S_S_S_S_S_S_S_S_S_S_S_S_S_S_S_S_S_S_S_S_S_S_S_S_S__param_43,
	.param .u64 .ptr .align 1 _Z4racePiS_S_S_S_S_S_S_S_S_S_S_S_S_S_S_S_S_S_S_S_S_S_S_S_S_S_S_S_S_S_S_S_S_S_S_S_S_S_S_S_S_S_S_S_S_S_S_S_S_S_S_S_S_S_S_S_S_S_S_S_S_S_S_S_S_S_S_S_S_S_S_S_S_S_S_S_S_S_S_S_S_S_S_S_S_S_S_S_S_S_S_S_S_S_S_S_S_S_S_S_S_S_S_S_S_S_S_S_S_S_S_S_S_S_S_S_S_S_S_S_S_S_S_S_S_S_S_S_S_S_S_S_S_S_S_S_S_S_S_S_S_S_S_S_S_S_S_S_S_S_S_S_S_S_S_S_S_S_S_S_S_S_S_S_S_S_S_S_S_S_S_S_S_S_S_S_S_S_S_S_S_S_S_S_S_S_S_S_S_S_S_S_S_S_S_S_S_S_S_S_S_S_S_S_S_S_S_S_S_S_S_S_S_S_S_S_S_S_S_S_S_S_S_S_S_S_S_S_S_S_S_S_S_S_S_S_S_S_S_S_S_S_S_S_S_S_S_S_S_S_S_S_S_S_S__param_44,
	.param .u64 .ptr .align 1 _Z4racePiS_S_S_S_S_S_S_S_S_S_S_S_S_S_S_S_S_S_S_S_S_S_S_S_S_S_S_S_S_S_S_S_S_S_S_S_S_S_S_S_S_S_S_S_S_S_S_S_S_S_S_S_S_S_S_S_S_S_S_S_S_S_S_S_S_S_S_S_S_S_S_S_S_S_S_S_S_S_S_S_S_S_S_S_S_S_S_S_S_S_S_S_S_S_S_S_S_S_S_S_S_S_S_S_S_S_S_S_S_S_S_S_S_S_S_S_S_S_S_S_S_S_S_S_S_S_S_S_S_S_S_S_S_S_S_S_S_S_S_S_S_S_S_S_S_S_S_S_S_S_S_S_S_S_S_S_S_S_S_S_S_S_S_S_S_S_S_S_S_S_S_S_S_S_S_S_S_S_S_S_S_S_S_S_S_S_S_S_S_S_S_S_S_S_S_S_S_S_S_S_S_S_S_S_S_S_S_S_S_S_S_S_S_S_S_S_S_S_S_S_S_S_S_S_S_S_S_S_S_S_S_S_S_S_S_S_S_S_S_S_S_S_S_S_S_S_S_S_S_S_S_S_S_S_S__param_45,
	.param .u64 .ptr .align 1 _Z4racePiS_S_S_S_S_S_S_S_S_S_S_S_S_S_S_S_S_S_S_S_S_S_S_S_S_S_S_S_S_S_S_S_S_S_S_S_S_S_S_S_S_S_S_S_S_S_S_S_S_S_S_S_S_S_S_S_S_S_S_S_S_S_S_S_S_S_S_S_S_S_S_S_S_S_S_S_S_S_S_S_S_S_S_S_S_S_S_S_S_S_S_S_S_S_S_S_S_S_S_S_S_S_S_S_S_S_S_S_S_S_S_S_S_S_S_S_S_S_S_S_S_S_S_S_S_S_S_S_S_S_S_S_S_S_S_S_S_S_S_S_S_S_S_S_S_S_S_S_S_S_S_S_S_S_S_S_S_S_S_S_S_S_S_S_S_S_S_S_S_S_S_S_S_S_S_S_S_S_S_S_S_S_S_S_S_S_S_S_S_S_S_S_S_S_S_S_S_S_S_S_S_S_S_S_S_S_S_S_S_S_S_S_S_S_S_S_S_S_S_S_S_S_S_S_S_S_S_S_S_S_S_S_S_S_S_S_S_S_S_S_S_S_S_S_S_S_S_S_S_S_S_S_S_S_S__param_46,
	.param .u64 .ptr .align 1 _Z4racePiS_S_S_S_S_S_S_S_S_S_S_S_S_S_S_S_S_S_S_S_S_S_S_S_S_S_S_S_S_S_S_S_S_S_S_S_S_S_S_S_S_S_S_S_S_S_S_S_S_S_S_S_S_S_S_S_S_S_S_S_S_S_S_S_S_S_S_S_S_S_S_S_S_S_S_S_S_S_S_S_S_S_S_S_S_S_S_S_S_S_S_S_S_S_S_S_S_S_S_S_S_S_S_S_S_S_S_S_S_S_S_S_S_S_S_S_S_S_S_S_S_S_S_S_S_S_S_S_S_S_S_S_S_S_S_S_S_S_S_S_S_S_S_S_S_S_S_S_S_S_S_S_S_S_S_S_S_S_S_S_S_S_S_S_S_S_S_S_S_S_S_S_S_S_S_S_S_S_S_S_S_S_S_S_S_S_S_S_S_S_S_S_S_S_S_S_S_S_S_S_S_S_S_S_S_S_S_S_S_S_S_S_S_S_S_S_S_S_S_S_S_S_S_S_S_S_S_S_S_S_S_S_S_S_S_S_S_S_S_S_S_S_S_S_S_S_S_S_S_S_S_S_S_S_S__param_47,
	.param .u64 .ptr .align 1 _Z4racePiS_S_S_S_S_S_S_S_S_S_S_S_S_S_S_S_S_S_S_S_S_S_S_S_S_S_S_S_S_S_S_S_S_S_S_S_S_S_S_S_S_S_S_S_S_S_S_S_S_S_S_S_S_S_S_S_S_S_S_S_S_S_S_S_S_S_S_S_S_S_S_S_S_S_S_S_S_S_S_S_S_S_S_S_S_S_S_S_S_S_S_S_S_S_S_S_S_S_S_S_S_S_S_S_S_S_S_S_S_S_S_S_S_S_S_S_S_S_S_S_S_S_S_S_S_S_S_S_S_S_S_S_S_S_S_S_S_S_S_S_S_S_S_S_S_S_S_S_S_S_S_S_S_S_S_S_S_S_S_S_S_S_S_S_S_S_S_S_S_S_S_S_S_S_S_S_S_S_S_S_S_S_S_S_S_S_S_S_S_S_S_S_S_S_S_S_S_S_S_S_S_S_S_S_S_S_S_S_S_S_S_S_S_S_S_S_S_S_S_S_S_S_S_S_S_S_S_S_S_S_S_S_S_S_S_S_S_S_S_S_S_S_S_S_S_S_S_S_S_S_S_S_S_S_S__param_48,
	.param .u64 .ptr .align 1 _Z4racePiS_S_S_S_S_S_S_S_S_S_S_S_S_S_S_S_S_S_S_S_S_S_S_S_S_S_S_S_S_S_S_S_S_S_S_S_S_S_S_S_S_S_S_S_S_S_S_S_S_S_S_S_S_S_S_S_S_S_S_S_S_S_S_S_S_S_S_S_S_S_S_S_S_S_S_S_S_S_S_S_S_S_S_S_S_S_S_S_S_S_S_S_S_S_S_S_S_S_S_S_S_S_S_S_S_S_S_S_S_S_S_S_S_S_S_S_S_S_S_S_S_S_S_S_S_S_S_S_S_S_S_S_S_S_S_S_S_S_S_S_S_S_S_S_S_S_S_S_S_S_S_S_S_S_S_S_S_S_S_S_S_S_S_S_S_S_S_S_S_S_S_S_S_S_S_S_S_S_S_S_S_S_S_S_S_S_S_S_S_S_S_S_S_S_S_S_S_S_S_S_S_S_S_S_S_S_S_S_S_S_S_S_S_S_S_S_S_S_S_S_S_S_S_S_S_S_S_S_S_S_S_S_S_S_S_S_S_S_S_S_S_S_S_S_S_S_S_S_S_S_S_S_S_S_S__param_49,
	.param .u64 .ptr .align 1 _Z4racePiS_S_S_S_S_S_S_S_S_S_S_S_S_S_S_S_S_S_S_S_S_S_S_S_S_S_S_S_S_S_S_S_S_S_S_S_S_S_S_S_S_S_S_S_S_S_S_S_S_S_S_S_S_S_S_S_S_S_S_S_S_S_S_S_S_S_S_S_S_S_S_S_S_S_S_S_S_S_S_S_S_S_S_S_S_S_S_S_S_S_S_S_S_S_S_S_S_S_S_S_S_S_S_S_S_S_S_S_S_S_S_S_S_S_S_S_S_S_S_S_S_S_S_S_S_S_S_S_S_S_S_S_S_S_S_S_S_S_S_S_S_S_S_S_S_S_S_S_S_S_S_S_S_S_S_S_S_S_S_S_S_S_S_S_S_S_S_S_S_S_S_S_S_S_S_S_S_S_S_S_S_S_S_S_S_S_S_S_S_S_S_S_S_S_S_S_S_S_S_S_S_S_S_S_S_S_S_S_S_S_S_S_S_S_S_S_S_S_S_S_S_S_S_S_S_S_S_S_S_S_S_S_S_S_S_S_S_S_S_S_S_S_S_S_S_S_S_S_S_S_S_S_S_S_S__param_50,
	.param .u64 .ptr .align 1 _Z4racePiS_S_S_S_S_S_S_S_S_S_S_S_S_S_S_S_S_S_S_S_S_S_S_S_S_S_S_S_S_S_S_S_S_S_S_S_S_S_S_S_S_S_S_S_S_S_S_S_S_S_S_S_S_S_S_S_S_S_S_S_S_S_S_S_S_S_S_S_S_S_S_S_S_S_S_S_S_S_S_S_S_S_S_S_S_S_S_S_S_S_S_S_S_S_S_S_S_S_S_S_S_S_S_S_S_S_S_S_S_S_S_S_S_S_S_S_S_S_S_S_S_S_S_S_S_S_S_S_S_S_S_S_S_S_S_S_S_S_S_S_S_S_S_S_S_S_S_S_S_S_S_S_S_S_S_S_S_S_S_S_S_S_S_S_S_S_S_S_S_S_S_S_S_S_S_S_S_S_S_S_S_S_S_S_S_S_S_S_S_S_S_S_S_S_S_S_S_S_S_S_S_S_S_S_S_S_S_S_S_S_S_S_S_S_S_S_S_S_S_S_S_S_S_S_S_S_S_S_S_S_S_S_S_S_S_S_S_S_S_S_S_S_S_S_S_S_S_S_S_S_S_S_S_S_S__param_51,
	.param .u64 .ptr .align 1 _Z4racePiS_S_S_S_S_S_S_S_S_S_S_S_S_S_S_S_S_S_S_S_S_S_S_S_S_S_S_S_S_S_S_S_S_S_S_S_S_S_S_S_S_S_S_S_S_S_S_S_S_S_S_S_S_S_S_S_S_S_S_S_S_S_S_S_S_S_S_S_S_S_S_S_S_S_S_S_S_S_S_S_S_S_S_S_S_S_S_S_S_S_S_S_S_S_S_S_S_S_S_S_S_S_S_S_S_S_S_S_S_S_S_S_S_S_S_S_S_S_S_S_S_S_S_S_S_S_S_S_S_S_S_S_S_S_S_S_S_S_S_S_S_S_S_S_S_S_S_S_S_S_S_S_S_S_S_S_S_S_S_S_S_S_S_S_S_S_S_S_S_S_S_S_S_S_S_S_S_S_S_S_S_S_S_S_S_S_S_S_S_S_S_S_S_S_S_S_S_S_S_S_S_S_S_S_S_S_S_S_S_S_S_S_S_S_S_S_S_S_S_S_S_S_S_S_S_S_S_S_S_S_S_S_S_S_S_S_S_S_S_S_S_S_S_S_S_S_S_S_S_S_S_S_S_S_S__param_52,
	.param .u64 .ptr .align 1 _Z4racePiS_S_S_S_S_S_S_S_S_S_S_S_S_S_S_S_S_S_S_S_S_S_S_S_S_S_S_S_S_S_S_S_S_S_S_S_S_S_S_S_S_S_S_S_S_S_S_S_S_S_S_S_S_S_S_S_S_S_S_S_S_S_S_S_S_S_S_S_S_S_S_S_S_S_S_S_S_S_S_S_S_S_S_S_S_S_S_S_S_S_S_S_S_S_S_S_S_S_S_S_S_S_S_S_S_S_S_S_S_S_S_S_S_S_S_S_S_S_S_S_S_S_S_S_S_S_S_S_S_S_S_S_S_S_S_S_S_S_S_S_S_S_S_S_S_S_S_S_S_S_S_S_S_S_S_S_S_S_S_S_S_S_S_S_S_S_S_S_S_S_S_S_S_S_S_S_S_S_S_S_S_S_S_S_S_S_S_S_S_S_S_S_S_S_S_S_S_S_S_S_S_S_S_S_S_S_S_S_S_S_S_S_S_S_S_S_S_S_S_S_S_S_S_S_S_S_S_S_S_S_S_S_S_S_S_S_S_S_S_S_S_S_S_S_S_S_S_S_S_S_S_S_S_S_S__param_53,
	.param .u64 .ptr .align 1 _Z4racePiS_S_S_S_S_S_S_S_S_S_S_S_S_S_S_S_S_S_S_S_S_S_S_S_S_S_S_S_S_S_S_S_S_S_S_S_S_S_S_S_S_S_S_S_S_S_S_S_S_S_S_S_S_S_S_S_S_S_S_S_S_S_S_S_S_S_S_S_S_S_S_S_S_S_S_S_S_S_S_S_S_S_S_S_S_S_S_S_S_S_S_S_S_S_S_S_S_S_S_S_S_S_S_S_S_S_S_S_S_S_S_S_S_S_S_S_S_S_S_S_S_S_S_S_S_S_S_S_S_S_S_S_S_S_S_S_S_S_S_S_S_S_S_S_S_S_S_S_S_S_S_S_S_S_S_S_S_S_S_S_S_S_S_S_S_S_S_S_S_S_S_S_S_S_S_S_S_S_S_S_S_S_S_S_S_S_S_S_S_S_S_S_S_S_S_S_S_S_S_S_S_S_S_S_S_S_S_S_S_S_S_S_S_S_S_S_S_S_S_S_S_S_S_S_S_S_S_S_S_S_S_S_S_S_S_S_S_S_S_S_S_S_S_S_S_S_S_S_S_S_S_S_S_S_S__param_54,
	.param .u64 .ptr .align 1 _Z4racePiS_S_S_S_S_S_S_S_S_S_S_S_S_S_S_S_S_S_S_S_S_S_S_S_S_S_S_S_S_S_S_S_S_S_S_S_S_S_S_S_S_S_S_S_S_S_S_S_S_S_S_S_S_S_S_S_S_S_S_S_S_S_S_S_S_S_S_S_S_S_S_S_S_S_S_S_S_S_S_S_S_S_S_S_S_S_S_S_S_S_S_S_S_S_S_S_S_S_S_S_S_S_S_S_S_S_S_S_S_S_S_S_S_S_S_S_S_S_S_S_S_S_S_S_S_S_S_S_S_S_S_S_S_S_S_S_S_S_S_S_S_S_S_S_S_S_S_S_S_S_S_S_S_S_S_S_S_S_S_S_S_S_S_S_S_S_S_S_S_S_S_S_S_S_S_S_S_S_S_S_S_S_S_S_S_S_S_S_S_S_S_S_S_S_S_S_S_S_S_S_S_S_S_S_S_S_S_S_S_S_S_S_S_S_S_S_S_S_S_S_S_S_S_S_S_S_S_S_S_S_S_S_S_S_S_S_S_S_S_S_S_S_S_S_S_S_S_S_S_S_S_S_S_S_S__param_55,
	.param .u64 .ptr .align 1 _Z4racePiS_S_S_S_S_S_S_S_S_S_S_S_S_S_S_S_S_S_S_S_S_S_S_S_S_S_S_S_S_S_S_S_S_S_S_S_S_S_S_S_S_S_S_S_S_S_S_S_S_S_S_S_S_S_S_S_S_S_S_S_S_S_S_S_S_S_S_S_S_S_S_S_S_S_S_S_S_S_S_S_S_S_S_S_S_S_S_S_S_S_S_S_S_S_S_S_S_S_S_S_S_S_S_S_S_S_S_S_S_S_S_S_S_S_S_S_S_S_S_S_S_S_S_S_S_S_S_S_S_S_S_S_S_S_S_S_S_S_S_S_S_S_S_S_S_S_S_S_S_S_S_S_S_S_S_S_S_S_S_S_S_S_S_S_S_S_S_S_S_S_S_S_S_S_S_S_S_S_S_S_S_S_S_S_S_S_S_S_S_S_S_S_S_S_S_S_S_S_S_S_S_S_S_S_S_S_S_S_S_S_S_S_S_S_S_S_S_S_S_S_S_S_S_S_S_S_S_S_S_S_S_S_S_S_S_S_S_S_S_S_S_S_S_S_S_S_S_S_S_S_S_S_S_S_S__param_56,
	.param .u64 .ptr .align 1 _Z4racePiS_S_S_S_S_S_S_S_S_S_S_S_S_S_S_S_S_S_S_S_S_S_S_S_S_S_S_S_S_S_S_S_S_S_S_S_S_S_S_S_S_S_S_S_S_S_S_S_S_S_S_S_S_S_S_S_S_S_S_S_S_S_S_S_S_S_S_S_S_S_S_S_S_S_S_S_S_S_S_S_S_S_S_S_S_S_S_S_S_S_S_S_S_S_S_S_S_S_S_S_S_S_S_S_S_S_S_S_S_S_S_S_S_S_S_S_S_S_S_S_S_S_S_S_S_S_S_S_S_S_S_S_S_S_S_S_S_S_S_S_S_S_S_S_S_S_S_S_S_S_S_S_S_S_S_S_S_S_S_S_S_S_S_S_S_S_S_S_S_S_S_S_S_S_S_S_S_S_S_S_S_S_S_S_S_S_S_S_S_S_S_S_S_S_S_S_S_S_S_S_S_S_S_S_S_S_S_S_S_S_S_S_S_S_S_S_S_S_S_S_S_S_S_S_S_S_S_S_S_S_S_S_S_S_S_S_S_S_S_S_S_S_S_S_S_S_S_S_S_S_S_S_S_S_S__param_57,
	.param .u64 .ptr .align 1 _Z4racePiS_S_S_S_S_S_S_S_S_S_S_S_S_S_S_S_S_S_S_S_S_S_S_S_S_S_S_S_S_S_S_S_S_S_S_S_S_S_S_S_S_S_S_S_S_S_S_S_S_S_S_S_S_S_S_S_S_S_S_S_S_S_S_S_S_S_S_S_S_S_S_S_S_S_S_S_S_S_S_S_S_S_S_S_S_S_S_S_S_S_S_S_S_S_S_S_S_S_S_S_S_S_S_S_S_S_S_S_S_S_S_S_S_S_S_S_S_S_S_S_S_S_S_S_S_S_S_S_S_S_S_S_S_S_S_S_S_S_S_S_S_S_S_S_S_S_S_S_S_S_S_S_S_S_S_S_S_S_S_S_S_S_S_S_S_S_S_S_S_S_S_S_S_S_S_S_S_S_S_S_S_S_S_S_S_S_S_S_S_S_S_S_S_S_S_S_S_S_S_S_S_S_S_S_S_S_S_S_S_S_S_S_S_S_S_S_S_S_S_S_S_S_S_S_S_S_S_S_S_S_S_S_S_S_S_S_S_S_S_S_S_S_S_S_S_S_S_S_S_S_S_S_S_S_S__param_58,
	.param .u64 .ptr .align 1 _Z4racePiS_S_S_S_S_S_S_S_S_S_S_S_S_S_S_S_S_S_S_S_S_S_S_S_S_S_S_S_S_S_S_S_S_S_S_S_S_S_S_S_S_S_S_S_S_S_S_S_S_S_S_S_S_S_S_S_S_S_S_S_S_S_S_S_S_S_S_S_S_S_S_S_S_S_S_S_S_S_S_S_S_S_S_S_S_S_S_S_S_S_S_S_S_S_S_S_S_S_S_S_S_S_S_S_S_S_S_S_S_S_S_S_S_S_S_S_S_S_S_S_S_S_S_S_S_S_S_S_S_S_S_S_S_S_S_S_S_S_S_S_S_S_S_S_S_S_S_S_S_S_S_S_S_S_S_S_S_S_S_S_S_S_S_S_S_S_S_S_S_S_S_S_S_S_S_S_S_S_S_S_S_S_S_S_S_S_S_S_S_S_S_S_S_S_S_S_S_S_S_S_S_S_S_S_S_S_S_S_S_S_S_S_S_S_S_S_S_S_S_S_S_S_S_S_S_S_S_S_S_S_S_S_S_S_S_S_S_S_S_S_S_S_S_S_S_S_S_S_S_S_S_S_S_S_S__param_59,
	.param .u64 .ptr .align 1 _Z4racePiS_S_S_S_S_S_S_S_S_S_S_S_S_S_S_S_S_S_S_S_S_S_S_S_S_S_S_S_S_S_S_S_S_S_S_S_S_S_S_S_S_S_S_S_S_S_S_S_S_S_S_S_S_S_S_S_S_S_S_S_S_S_S_S_S_S_S_S_S_S_S_S_S_S_S_S_S_S_S_S_S_S_S_S_S_S_S_S_S_S_S_S_S_S_S_S_S_S_S_S_S_S_S_S_S_S_S_S_S_S_S_S_S_S_S_S_S_S_S_S_S_S_S_S_S_S_S_S_S_S_S_S_S_S_S_S_S_S_S_S_S_S_S_S_S_S_S_S_S_S_S_S_S_S_S_S_S_S_S_S_S_S_S_S_S_S_S_S_S_S_S_S_S_S_S_S_S_S_S_S_S_S_S_S_S_S_S_S_S_S_S_S_S_S_S_S_S_S_S_S_S_S_S_S_S_S_S_S_S_S_S_S_S_S_S_S_S_S_S_S_S_S_S_S_S_S_S_S_S_S_S_S_S_S_S_S_S_S_S_S_S_S_S_S_S_S_S_S_S_S_S_S_S_S_S__param_60,
	.param .u64 .ptr .align 1 _Z4racePiS_S_S_S_S_S_S_S_S_S_S_S_S_S_S_S_S_S_S_S_S_S_S_S_S_S_S_S_S_S_S_S_S_S_S_S_S_S_S_S_S_S_S_S_S_S_S_S_S_S_S_S_S_S_S_S_S_S_S_S_S_S_S_S_S_S_S_S_S_S_S_S_S_S_S_S_S_S_S_S_S_S_S_S_S_S_S_S_S_S_S_S_S_S_S_S_S_S_S_S_S_S_S_S_S_S_S_S_S_S_S_S_S_S_S_S_S_S_S_S_S_S_S_S_S_S_S_S_S_S_S_S_S_S_S_S_S_S_S_S_S_S_S_S_S_S_S_S_S_S_S_S_S_S_S_S_S_S_S_S_S_S_S_S_S_S_S_S_S_S_S_S_S_S_S_S_S_S_S_S_S_S_S_S_S_S_S_S_S_S_S_S_S_S_S_S_S_S_S_S_S_S_S_S_S_S_S_S_S_S_S_S_S_S_S_S_S_S_S_S_S_S_S_S_S_S_S_S_S_S_S_S_S_S_S_S_S_S_S_S_S_S_S_S_S_S_S_S_S_S_S_S_S_S_S__param_61,
	.param .u64 .ptr .align 1 _Z4racePiS_S_S_S_S_S_S_S_S_S_S_S_S_S_S_S_S_S_S_S_S_S_S_S_S_S_S_S_S_S_S_S_S_S_S_S_S_S_S_S_S_S_S_S_S_S_S_S_S_S_S_S_S_S_S_S_S_S_S_S_S_S_S_S_S_S_S_S_S_S_S_S_S_S_S_S_S_S_S_S_S_S_S_S_S_S_S_S_S_S_S_S_S_S_S_S_S_S_S_S_S_S_S_S_S_S_S_S_S_S_S_S_S_S_S_S_S_S_S_S_S_S_S_S_S_S_S_S_S_S_S_S_S_S_S_S_S_S_S_S_S_S_S_S_S_S_S_S_S_S_S_S_S_S_S_S_S_S_S_S_S_S_S_S_S_S_S_S_S_S_S_S_S_S_S_S_S_S_S_S_S_S_S_S_S_S_S_S_S_S_S_S_S_S_S_S_S_S_S_S_S_S_S_S_S_S_S_S_S_S_S_S_S_S_S_S_S_S_S_S_S_S_S_S_S_S_S_S_S_S_S_S_S_S_S_S_S_S_S_S_S_S_S_S_S_S_S_S_S_S_S_S_S_S_S__param_62,
	.param .u64 .ptr .align 1 _Z4racePiS_S_S_S_S_S_S_S_S_S_S_S_S_S_S_S_S_S_S_S_S_S_S_S_S_S_S_S_S_S_S_S_S_S_S_S_S_S_S_S_S_S_S_S_S_S_S_S_S_S_S_S_S_S_S_S_S_S_S_S_S_S_S_S_S_S_S_S_S_S_S_S_S_S_S_S_S_S_S_S_S_S_S_S_S_S_S_S_S_S_S_S_S_S_S_S_S_S_S_S_S_S_S_S_S_S_S_S_S_S_S_S_S_S_S_S_S_S_S_S_S_S_S_S_S_S_S_S_S_S_S_S_S_S_S_S_S_S_S_S_S_S_S_S_S_S_S_S_S_S_S_S_S_S_S_S_S_S_S_S_S_S_S_S_S_S_S_S_S_S_S_S_S_S_S_S_S_S_S_S_S_S_S_S_S_S_S_S_S_S_S_S_S_S_S_S_S_S_S_S_S_S_S_S_S_S_S_S_S_S_S_S_S_S_S_S_S_S_S_S_S_S_S_S_S_S_S_S_S_S_S_S_S_S_S_S_S_S_S_S_S_S_S_S_S_S_S_S_S_S_S_S_S_S_S__param_63,
	.param .u64 .ptr .align 1 _Z4racePiS_S_S_S_S_S_S_S_S_S_S_S_S_S_S_S_S_S_S_S_S_S_S_S_S_S_S_S_S_S_S_S_S_S_S_S_S_S_S_S_S_S_S_S_S_S_S_S_S_S_S_S_S_S_S_S_S_S_S_S_S_S_S_S_S_S_S_S_S_S_S_S_S_S_S_S_S_S_S_S_S_S_S_S_S_S_S_S_S_S_S_S_S_S_S_S_S_S_S_S_S_S_S_S_S_S_S_S_S_S_S_S_S_S_S_S_S_S_S_S_S_S_S_S_S_S_S_S_S_S_S_S_S_S_S_S_S_S_S_S_S_S_S_S_S_S_S_S_S_S_S_S_S_S_S_S_S_S_S_S_S_S_S_S_S_S_S_S_S_S_S_S_S_S_S_S_S_S_S_S_S_S_S_S_S_S_S_S_S_S_S_S_S_S_S_S_S_S_S_S_S_S_S_S_S_S_S_S_S_S_S_S_S_S_S_S_S_S_S_S_S_S_S_S_S_S_S_S_S_S_S_S_S_S_S_S_S_S_S_S_S_S_S_S_S_S_S_S_S_S_S_S_S_S_S__param_64,
	.param .u64 .ptr .align 1 _Z4racePiS_S_S_S_S_S_S_S_S_S_S_S_S_S_S_S_S_S_S_S_S_S_S_S_S_S_S_S_S_S_S_S_S_S_S_S_S_S_S_S_S_S_S_S_S_S_S_S_S_S_S_S_S_S_S_S_S_S_S_S_S_S_S_S_S_S_S_S_S_S_S_S_S_S_S_S_S_S_S_S_S_S_S_S_S_S_S_S_S_S_S_S_S_S_S_S_S_S_S_S_S_S_S_S_S_S_S_S_S_S_S_S_S_S_S_S_S_S_S_S_S_S_S_S_S_S_S_S_S_S_S_S_S_S_S_S_S_S_S_S_S_S_S_S_S_S_S_S_S_S_S_S_S_S_S_S_S_S_S_S_S_S_S_S_S_S_S_S_S_S_S_S_S_S_S_S_S_S_S_S_S_S_S_S_S_S_S_S_S_S_S_S_S_S_S_S_S_S_S_S_S_S_S_S_S_S_S_S_S_S_S_S_S_S_S_S_S_S_S_S_S_S_S_S_S_S_S_S_S_S_S_S_S_S_S_S_S_S_S_S_S_S_S_S_S_S_S_S_S_S_S_S_S_S_S__param_65,
	.param .u64 .ptr .align 1 _Z4racePiS_S_S_S_S_S_S_S_S_S_S_S_S_S_S_S_S_S_S_S_S_S_S_S_S_S_S_S_S_S_S_S_S_S_S_S_S_S_S_S_S_S_S_S_S_S_S_S_S_S_S_S_S_S_S_S_S_S_S_S_S_S_S_S_S_S_S_S_S_S_S_S_S_S_S_S_S_S_S_S_S_S_S_S_S_S_S_S_S_S_S_S_S_S_S_S_S_S_S_S_S_S_S_S_S_S_S_S_S_S_S_S_S_S_S_S_S_S_S_S_S_S_S_S_S_S_S_S_S_S_S_S_S_S_S_S_S_S_S_S_S_S_S_S_S_S_S_S_S_S_S_S_S_S_S_S_S_S_S_S_S_S_S_S_S_S_S_S_S_S_S_S_S_S_S_S_S_S_S_S_S_S_S_S_S_S_S_S_S_S_S_S_S_S_S_S_S_S_S_S_S_S_S_S_S_S_S_S_S_S_S_S_S_S_S_S_S_S_S_S_S_S_S_S_S_S_S_S_S_S_S_S_S_S_S_S_S_S_S_S_S_S_S_S_S_S_S_S_S_S_S_S_S_S_S__param_66,
	.param .u64 .ptr .align 1 _Z4racePiS_S_S_S_S_S_S_S_S_S_S_S_S_S_S_S_S_S_S_S_S_S_S_S_S_S_S_S_S_S_S_S_S_S_S_S_S_S_S_S_S_S_S_S_S_S_S_S_S_S_S_S_S_S_S_S_S_S_S_S_S_S_S_S_S_S_S_S_S_S_S_S_S_S_S_S_S_S_S_S_S_S_S_S_S_S_S_S_S_S_S_S_S_S_S_S_S_S_S_S_S_S_S_S_S_S_S_S_S_S_S_S_S_S_S_S_S_S_S_S_S_S_S_S_S_S_S_S_S_S_S_S_S_S_S_S_S_S_S_S_S_S_S_S_S_S_S_S_S_S_S_S_S_S_S_S_S_S_S_S_S_S_S_S_S_S_S_S_S_S_S_S_S_S_S_S_S_S_S_S_S_S_S_S_S_S_S_S_S_S_S_S_S_S_S_S_S_S_S_S_S_S_S_S_S_S_S_S_S_S_S_S_S_S_S_S_S_S_S_S_S_S_S_S_S_S_S_S_S_S_S_S_S_S_S_S_S_S_S_S_S_S_S_S_S_S_S_S_S_S_S_S_S_S_S__param_67,
	.param .u64 .ptr .align 1 _Z4racePiS_S_S_S_S_S_S_S_S_S_S_S_S_S_S_S_S_S_S_S_S_S_S_S_S_S_S_S_S_S_S_S_S_S_S_S_S_S_S_S_S_S_S_S_S_S_S_S_S_S_S_S_S_S_S_S_S_S_S_S_S_S_S_S_S_S_S_S_S_S_S_S_S_S_S_S_S_S_S_S_S_S_S_S_S_S_S_S_S_S_S_S_S_S_S_S_S_S_S_S_S_S_S_S_S_S_S_S_S_S_S_S_S_S_S_S_S_S_S_S_S_S_S_S_S_S_S_S_S_S_S_S_S_S_S_S_S_S_S_S_S_S_S_S_S_S_S_S_S_S_S_S_S_S_S_S_S_S_S_S_S_S_S_S_S_S_S_S_S_S_S_S_S_S_S_S_S_S_S_S_S_S_S_S_S_S_S_S_S_S_S_S_S_S_S_S_S_S_S_S_S_S_S_S_S_S_S_S_S_S_S_S_S_S_S_S_S_S_S_S_S_S_S_S_S_S_S_S_S_S_S_S_S_S_S_S_S_S_S_S_S_S_S_S_S_S_S_S_S_S_S_S_S_S_S__param_68,
	.param .u64 .ptr .align 1 _Z4racePiS_S_S_S_S_S_S_S_S_S_S_S_S_S_S_S_S_S_S_S_S_S_S_S_S_S_S_S_S_S_S_S_S_S_S_S_S_S_S_S_S_S_S_S_S_S_S_S_S_S_S_S_S_S_S_S_S_S_S_S_S_S_S_S_S_S_S_S_S_S_S_S_S_S_S_S_S_S_S_S_S_S_S_S_S_S_S_S_S_S_S_S_S_S_S_S_S_S_S_S_S_S_S_S_S_S_S_S_S_S_S_S_S_S_S_S_S_S_S_S_S_S_S_S_S_S_S_S_S_S_S_S_S_S_S_S_S_S_S_S_S_S_S_S_S_S_S_S_S_S_S_S_S_S_S_S_S_S_S_S_S_S_S_S_S_S_S_S_S_S_S_S_S_S_S_S_S_S_S_S_S_S_S_S_S_S_S_S_S_S_S_S_S_S_S_S_S_S_S_S_S_S_S_S_S_S_S_S_S_S_S_S_S_S_S_S_S_S_S_S_S_S_S_S_S_S_S_S_S_S_S_S_S_S_S_S_S_S_S_S_S_S_S_S_S_S_S_S_S_S_S_S_S_S_S__param_69,
	.param .u64 .ptr .align 1 _Z4racePiS_S_S_S_S_S_S_S_S_S_S_S_S_S_S_S_S_S_S_S_S_S_S_S_S_S_S_S_S_S_S_S_S_S_S_S_S_S_S_S_S_S_S_S_S_S_S_S_S_S_S_S_S_S_S_S_S_S_S_S_S_S_S_S_S_S_S_S_S_S_S_S_S_S_S_S_S_S_S_S_S_S_S_S_S_S_S_S_S_S_S_S_S_S_S_S_S_S_S_S_S_S_S_S_S_S_S_S_S_S_S_S_S_S_S_S_S_S_S_S_S_S_S_S_S_S_S_S_S_S_S_S_S_S_S_S_S_S_S_S_S_S_S_S_S_S_S_S_S_S_S_S_S_S_S_S_S_S_S_S_S_S_S_S_S_S_S_S_S_S_S_S_S_S_S_S_S_S_S_S_S_S_S_S_S_S_S_S_S_S_S_S_S_S_S_S_S_S_S_S_S_S_S_S_S_S_S_S_S_S_S_S_S_S_S_S_S_S_S_S_S_S_S_S_S_S_S_S_S_S_S_S_S_S_S_S_S_S_S_S_S_S_S_S_S_S_S_S_S_S_S_S_S_S_S__param_70,
	.param .u64 .ptr .align 1 _Z4racePiS_S_S_S_S_S_S_S_S_S_S_S_S_S_S_S_S_S_S_S_S_S_S_S_S_S_S_S_S_S_S_S_S_S_S_S_S_S_S_S_S_S_S_S_S_S_S_S_S_S_S_S_S_S_S_S_S_S_S_S_S_S_S_S_S_S_S_S_S_S_S_S_S_S_S_S_S_S_S_S_S_S_S_S_S_S_S_S_S_S_S_S_S_S_S_S_S_S_S_S_S_S_S_S_S_S_S_S_S_S_S_S_S_S_S_S_S_S_S_S_S_S_S_S_S_S_S_S_S_S_S_S_S_S_S_S_S_S_S_S_S_S_S_S_S_S_S_S_S_S_S_S_S_S_S_S_S_S_S_S_S_S_S_S_S_S_S_S_S_S_S_S_S_S_S_S_S_S_S_S_S_S_S_S_S_S_S_S_S_S_S_S_S_S_S_S_S_S_S_S_S_S_S_S_S_S_S_S_S_S_S_S_S_S_S_S_S_S_S_S_S_S_S_S_S_S_S_S_S_S_S_S_S_S_S_S_S_S_S_S_S_S_S_S_S_S_S_S_S_S_S_S_S_S_S__param_71,
	.param .u64 .ptr .align 1 _Z4racePiS_S_S_S_S_S_S_S_S_S_S_S_S_S_S_S_S_S_S_S_S_S_S_S_S_S_S_S_S_S_S_S_S_S_S_S_S_S_S_S_S_S_S_S_S_S_S_S_S_S_S_S_S_S_S_S_S_S_S_S_S_S_S_S_S_S_S_S_S_S_S_S_S_S_S_S_S_S_S_S_S_S_S_S_S_S_S_S_S_S_S_S_S_S_S_S_S_S_S_S_S_S_S_S_S_S_S_S_S_S_S_S_S_S_S_S_S_S_S_S_S_S_S_S_S_S_S_S_S_S_S_S_S_S_S_S_S_S_S_S_S_S_S_S_S_S_S_S_S_S_S_S_S_S_S_S_S_S_S_S_S_S_S_S_S_S_S_S_S_S_S_S_S_S_S_S_S_S_S_S_S_S_S_S_S_S_S_S_S_S_S_S_S_S_S_S_S_S_S_S_S_S_S_S_S_S_S_S_S_S_S_S_S_S_S_S_S_S_S_S_S_S_S_S_S_S_S_S_S_S_S_S_S_S_S_S_S_S_S_S_S_S_S_S_S_S_S_S_S_S_S_S_S_S_S__param_72,
	.param .u64 .ptr .align 1 _Z4racePiS_S_S_S_S_S_S_S_S_S_S_S_S_S_S_S_S_S_S_S_S_S_S_S_S_S_S_S_S_S_S_S_S_S_S_S_S_S_S_S_S_S_S_S_S_S_S_S_S_S_S_S_S_S_S_S_S_S_S_S_S_S_S_S_S_S_S_S_S_S_S_S_S_S_S_S_S_S_S_S_S_S_S_S_S_S_S_S_S_S_S_S_S_S_S_S_S_S_S_S_S_S_S_S_S_S_S_S_S_S_S_S_S_S_S_S_S_S_S_S_S_S_S_S_S_S_S_S_S_S_S_S_S_S_S_S_S_S_S_S_S_S_S_S_S_S_S_S_S_S_S_S_S_S_S_S_S_S_S_S_S_S_S_S_S_S_S_S_S_S_S_S_S_S_S_S_S_S_S_S_S_S_S_S_S_S_S_S_S_S_S_S_S_S_S_S_S_S_S_S_S_S_S_S_S_S_S_S_S_S_S_S_S_S_S_S_S_S_S_S_S_S_S_S_S_S_S_S_S_S_S_S_S_S_S_S_S_S_S_S_S_S_S_S_S_S_S_S_S_S_S_S_S_S_S__param_73,
	.param .u64 .ptr .align 1 _Z4racePiS_S_S_S_S_S_S_S_S_S_S_S_S_S_S_S_S_S_S_S_S_S_S_S_S_S_S_S_S_S_S_S_S_S_S_S_S_S_S_S_S_S_S_S_S_S_S_S_S_S_S_S_S_S_S_S_S_S_S_S_S_S_S_S_S_S_S_S_S_S_S_S_S_S_S_S_S_S_S_S_S_S_S_S_S_S_S_S_S_S_S_S_S_S_S_S_S_S_S_S_S_S_S_S_S_S_S_S_S_S_S_S_S_S_S_S_S_S_S_S_S_S_S_S_S_S_S_S_S_S_S_S_S_S_S_S_S_S_S_S_S_S_S_S_S_S_S_S_S_S_S_S_S_S_S_S_S_S_S_S_S_S_S_S_S_S_S_S_S_S_S_S_S_S_S_S_S_S_S_S_S_S_S_S_S_S_S_S_S_S_S_S_S_S_S_S_S_S_S_S_S_S_S_S_S_S_S_S_S_S_S_S_S_S_S_S_S_S_S_S_S_S_S_S_S_S_S_S_S_S_S_S_S_S_S_S_S_S_S_S_S_S_S_S_S_S_S_S_S_S_S_S_S_S_S__param_74,
	.param .u64 .ptr .align 1 _Z4racePiS_S_S_S_S_S_S_S_S_S_S_S_S_S_S_S_S_S_S_S_S_S_S_S_S_S_S_S_S_S_S_S_S_S_S_S_S_S_S_S_S_S_S_S_S_S_S_S_S_S_S_S_S_S_S_S_S_S_S_S_S_S_S_S_S_S_S_S_S_S_S_S_S_S_S_S_S_S_S_S_S_S_S_S_S_S_S_S_S_S_S_S_S_S_S_S_S_S_S_S_S_S_S_S_S_S_S_S_S_S_S_S_S_S_S_S_S_S_S_S_S_S_S_S_S_S_S_S_S_S_S_S_S_S_S_S_S_S_S_S_S_S_S_S_S_S_S_S_S_S_S_S_S_S_S_S_S_S_S_S_S_S_S_S_S_S_S_S_S_S_S_S_S_S_S_S_S_S_S_S_S_S_S_S_S_S_S_S_S_S_S_S_S_S_S_S_S_S_S_S_S_S_S_S_S_S_S_S_S_S_S_S_S_S_S_S_S_S_S_S_S_S_S_S_S_S_S_S_S_S_S_S_S_S_S_S_S_S_S_S_S_S_S_S_S_S_S_S_S_S_S_S_S_S_S__param_75,
	.param .u64 .ptr .align 1 _Z4racePiS_S_S_S_S_S_S_S_S_S_S_S_S_S_S_S_S_S_S_S_S_S_S_S_S_S_S_S_S_S_S_S_S_S_S_S_S_S_S_S_S_S_S_S_S_S_S_S_S_S_S_S_S_S_S_S_S_S_S_S_S_S_S_S_S_S_S_S_S_S_S_S_S_S_S_S_S_S_S_S_S_S_S_S_S_S_S_S_S_S_S_S_S_S_S_S_S_S_S_S_S_S_S_S_S_S_S_S_S_S_S_S_S_S_S_S_S_S_S_S_S_S_S_S_S_S_S_S_S_S_S_S_S_S_S_S_S_S_S_S_S_S_S_S_S_S_S_S_S_S_S_S_S_S_S_S_S_S_S_S_S_S_S_S_S_S_S_S_S_S_S_S_S_S_S_S_S_S_S_S_S_S_S_S_S_S_S_S_S_S_S_S_S_S_S_S_S_S_S_S_S_S_S_S_S_S_S_S_S_S_S_S_S_S_S_S_S_S_S_S_S_S_S_S_S_S_S_S_S_S_S_S_S_S_S_S_S_S_S_S_S_S_S_S_S_S_S_S_S_S_S_S_S_S_S__param_76,
	.param .u64 .ptr .align 1 _Z4racePiS_S_S_S_S_S_S_S_S_S_S_S_S_S_S_S_S_S_S_S_S_S_S_S_S_S_S_S_S_S_S_S_S_S_S_S_S_S_S_S_S_S_S_S_S_S_S_S_S_S_S_S_S_S_S_S_S_S_S_S_S_S_S_S_S_S_S_S_S_S_S_S_S_S_S_S_S_S_S_S_S_S_S_S_S_S_S_S_S_S_S_S_S_S_S_S_S_S_S_S_S_S_S_S_S_S_S_S_S_S_S_S_S_S_S_S_S_S_S_S_S_S_S_S_S_S_S_S_S_S_S_S_S_S_S_S_S_S_S_S_S_S_S_S_S_S_S_S_S_S_S_S_S_S_S_S_S_S_S_S_S_S_S_S_S_S_S_S_S_S_S_S_S_S_S_S_S_S_S_S_S_S_S_S_S_S_S_S_S_S_S_S_S_S_S_S_S_S_S_S_S_S_S_S_S_S_S_S_S_S_S_S_S_S_S_S_S_S_S_S_S_S_S_S_S_S_S_S_S_S_S_S_S_S_S_S_S_S_S_S_S_S_S_S_S_S_S_S_S_S_S_S_S_S_S__param_77,
	.param .u64 .ptr .align 1 _Z4racePiS_S_S_S_S_S_S_S_S_S_S_S_S_S_S_S_S_S_S_S_S_S_S_S_S_S_S_S_S_S_S_S_S_S_S_S_S_S_S_S_S_S_S_S_S_S_S_S_S_S_S_S_S_S_S_S_S_S_S_S_S_S_S_S_S_S_S_S_S_S_S_S_S_S_S_S_S_S_S_S_S_S_S_S_S_S_S_S_S_S_S_S_S_S_S_S_S_S_S_S_S_S_S_S_S_S_S_S_S_S_S_S_S_S_S_S_S_S_S_S_S_S_S_S_S_S_S_S_S_S_S_S_S_S_S_S_S_S_S_S_S_S_S_S_S_S_S_S_S_S_S_S_S_S_S_S_S_S_S_S_S_S_S_S_S_S_S_S_S_S_S_S_S_S_S_S_S_S_S_S_S_S_S_S_S_S_S_S_S_S_S_S_S_S_S_S_S_S_S_S_S_S_S_S_S_S_S_S_S_S_S_S_S_S_S_S_S_S_S_S_S_S_S_S_S_S_S_S_S_S_S_S_S_S_S_S_S_S_S_S_S_S_S_S_S_S_S_S_S_S_S_S_S_S_S__param_78,
	.param .u64 .ptr .align 1 _Z4racePiS_S_S_S_S_S_S_S_S_S_S_S_S_S_S_S_S_S_S_S_S_S_S_S_S_S_S_S_S_S_S_S_S_S_S_S_S_S_S_S_S_S_S_S_S_S_S_S_S_S_S_S_S_S_S_S_S_S_S_S_S_S_S_S_S_S_S_S_S_S_S_S_S_S_S_S_S_S_S_S_S_S_S_S_S_S_S_S_S_S_S_S_S_S_S_S_S_S_S_S_S_S_S_S_S_S_S_S_S_S_S_S_S_S_S_S_S_S_S_S_S_S_S_S_S_S_S_S_S_S_S_S_S_S_S_S_S_S_S_S_S_S_S_S_S_S_S_S_S_S_S_S_S_S_S_S_S_S_S_S_S_S_S_S_S_S_S_S_S_S_S_S_S_S_S_S_S_S_S_S_S_S_S_S_S_S_S_S_S_S_S_S_S_S_S_S_S_S_S_S_S_S_S_S_S_S_S_S_S_S_S_S_S_S_S_S_S_S_S_S_S_S_S_S_S_S_S_S_S_S_S_S_S_S_S_S_S_S_S_S_S_S_S_S_S_S_S_S_S_S_S_S_S_S_S__param_79,
	.param .u64 .ptr .align 1 _Z4racePiS_S_S_S_S_S_S_S_S_S_S_S_S_S_S_S_S_S_S_S_S_S_S_S_S_S_S_S_S_S_S_S_S_S_S_S_S_S_S_S_S_S_S_S_S_S_S_S_S_S_S_S_S_S_S_S_S_S_S_S_S_S_S_S_S_S_S_S_S_S_S_S_S_S_S_S_S_S_S_S_S_S_S_S_S_S_S_S_S_S_S_S_S_S_S_S_S_S_S_S_S_S_S_S_S_S_S_S_S_S_S_S_S_S_S_S_S_S_S_S_S_S_S_S_S_S_S_S_S_S_S_S_S_S_S_S_S_S_S_S_S_S_S_S_S_S_S_S_S_S_S_S_S_S_S_S_S_S_S_S_S_S_S_S_S_S_S_S_S_S_S_S_S_S_S_S_S_S_S_S_S_S_S_S_S_S_S_S_S_S_S_S_S_S_S_S_S_S_S_S_S_S_S_S_S_S_S_S_S_S_S_S_S_S_S_S_S_S_S_S_S_S_S_S_S_S_S_S_S_S_S_S_S_S_S_S_S_S_S_S_S_S_S_S_S_S_S_S_S_S_S_S_S_S_S__param_80,
	.param .u64 .ptr .align 1 _Z4racePiS_S_S_S_S_S_S_S_S_S_S_S_S_S_S_S_S_S_S_S_S_S_S_S_S_S_S_S_S_S_S_S_S_S_S_S_S_S_S_S_S_S_S_S_S_S_S_S_S_S_S_S_S_S_S_S_S_S_S_S_S_S_S_S_S_S_S_S_S_S_S_S_S_S_S_S_S_S_S_S_S_S_S_S_S_S_S_S_S_S_S_S_S_S_S_S_S_S_S_S_S_S_S_S_S_S_S_S_S_S_S_S_S_S_S_S_S_S_S_S_S_S_S_S_S_S_S_S_S_S_S_S_S_S_S_S_S_S_S_S_S_S_S_S_S_S_S_S_S_S_S_S_S_S_S_S_S_S_S_S_S_S_S_S_S_S_S_S_S_S_S_S_S_S_S_S_S_S_S_S_S_S_S_S_S_S_S_S_S_S_S_S_S_S_S_S_S_S_S_S_S_S_S_S_S_S_S_S_S_S_S_S_S_S_S_S_S_S_S_S_S_S_S_S_S_S_S_S_S_S_S_S_S_S_S_S_S_S_S_S_S_S_S_S_S_S_S_S_S_S_S_S_S_S_S__param_81,
	.param .u64 .ptr .align 1 _Z4racePiS_S_S_S_S_S_S_S_S_S_S_S_S_S_S_S_S_S_S_S_S_S_S_S_S_S_S_S_S_S_S_S_S_S_S_S_S_S_S_S_S_S_S_S_S_S_S_S_S_S_S_S_S_S_S_S_S_S_S_S_S_S_S_S_S_S_S_S_S_S_S_S_S_S_S_S_S_S_S_S_S_S_S_S_S_S_S_S_S_S_S_S_S_S_S_S_S_S_S_S_S_S_S_S_S_S_S_S_S_S_S_S_S_S_S_S_S_S_S_S_S_S_S_S_S_S_S_S_S_S_S_S_S_S_S_S_S_S_S_S_S_S_S_S_S_S_S_S_S_S_S_S_S_S_S_S_S_S_S_S_S_S_S_S_S_S_S_S_S_S_S_S_S_S_S_S_S_S_S_S_S_S_S_S_S_S_S_S_S_S_S_S_S_S_S_S_S_S_S_S_S_S_S_S_S_S_S_S_S_S_S_S_S_S_S_S_S_S_S_S_S_S_S_S_S_S_S_S_S_S_S_S_S_S_S_S_S_S_S_S_S_S_S_S_S_S_S_S_S_S_S_S_S_S_S__param_82,
	.param .u64 .ptr .align 1 _Z4racePiS_S_S_S_S_S_S_S_S_S_S_S_S_S_S_S_S_S_S_S_S_S_S_S_S_S_S_S_S_S_S_S_S_S_S_S_S_S_S_S_S_S_S_S_S_S_S_S_S_S_S_S_S_S_S_S_S_S_S_S_S_S_S_S_S_S_S_S_S_S_S_S_S_S_S_S_S_S_S_S_S_S_S_S_S_S_S_S_S_S_S_S_S_S_S_S_S_S_S_S_S_S_S_S_S_S_S_S_S_S_S_S_S_S_S_S_S_S_S_S_S_S_S_S_S_S_S_S_S_S_S_S_S_S_S_S_S_S_S_S_S_S_S_S_S_S_S_S_S_S_S_S_S_S_S_S_S_S_S_S_S_S_S_S_S_S_S_S_S_S_S_S_S_S_S_S_S_S_S_S_S_S_S_S_S_S_S_S_S_S_S_S_S_S_S_S_S_S_S_S_S_S_S_S_S_S_S_S_S_S_S_S_S_S_S_S_S_S_S_S_S_S_S_S_S_S_S_S_S_S_S_S_S_S_S_S_S_S_S_S_S_S_S_S_S_S_S_S_S_S_S_S_S_S_S__param_83,
	.param .u64 .ptr .align 1 _Z4racePiS_S_S_S_S_S_S_S_S_S_S_S_S_S_S_S_S_S_S_S_S_S_S_S_S_S_S_S_S_S_S_S_S_S_S_S_S_S_S_S_S_S_S_S_S_S_S_S_S_S_S_S_S_S_S_S_S_S_S_S_S_S_S_S_S_S_S_S_S_S_S_S_S_S_S_S_S_S_S_S_S_S_S_S_S_S_S_S_S_S_S_S_S_S_S_S_S_S_S_S_S_S_S_S_S_S_S_S_S_S_S_S_S_S_S_S_S_S_S_S_S_S_S_S_S_S_S_S_S_S_S_S_S_S_S_S_S_S_S_S_S_S_S_S_S_S_S_S_S_S_S_S_S_S_S_S_S_S_S_S_S_S_S_S_S_S_S_S_S_S_S_S_S_S_S_S_S_S_S_S_S_S_S_S_S_S_S_S_S_S_S_S_S_S_S_S_S_S_S_S_S_S_S_S_S_S_S_S_S_S_S_S_S_S_S_S_S_S_S_S_S_S_S_S_S_S_S_S_S_S_S_S_S_S_S_S_S_S_S_S_S_S_S_S_S_S_S_S_S_S_S_S_S_S_S__param_84,
	.param .u64 .ptr .align 1 _Z4racePiS_S_S_S_S_S_S_S_S_S_S_S_S_S_S_S_S_S_S_S_S_S_S_S_S_S_S_S_S_S_S_S_S_S_S_S_S_S_S_S_S_S_S_S_S_S_S_S_S_S_S_S_S_S_S_S_S_S_S_S_S_S_S_S_S_S_S_S_S_S_S_S_S_S_S_S_S_S_S_S_S_S_S_S_S_S_S_S_S_S_S_S_S_S_S_S_S_S_S_S_S_S_S_S_S_S_S_S_S_S_S_S_S_S_S_S_S_S_S_S_S_S_S_S_S_S_S_S_S_S_S_S_S_S_S_S_S_S_S_S_S_S_S_S_S_S_S_S_S_S_S_S_S_S_S_S_S_S_S_S_S_S_S_S_S_S_S_S_S_S_S_S_S_S_S_S_S_S_S_S_S_S_S_S_S_S_S_S_S_S_S_S_S_S_S_S_S_S_S_S_S_S_S_S_S_S_S_S_S_S_S_S_S_S_S_S_S_S_S_S_S_S_S_S_S_S_S_S_S_S_S_S_S_S_S_S_S_S_S_S_S_S_S_S_S_S_S_S_S_S_S_S_S_S_S__param_85,
	.param .u64 .ptr .align 1 _Z4racePiS_S_S_S_S_S_S_S_S_S_S_S_S_S_S_S_S_S_S_S_S_S_S_S_S_S_S_S_S_S_S_S_S_S_S_S_S_S_S_S_S_S_S_S_S_S_S_S_S_S_S_S_S_S_S_S_S_S_S_S_S_S_S_S_S_S_S_S_S_S_S_S_S_S_S_S_S_S_S_S_S_S_S_S_S_S_S_S_S_S_S_S_S_S_S_S_S_S_S_S_S_S_S_S_S_S_S_S_S_S_S_S_S_S_S_S_S_S_S_S_S_S_S_S_S_S_S_S_S_S_S_S_S_S_S_S_S_S_S_S_S_S_S_S_S_S_S_S_S_S_S_S_S_S_S_S_S_S_S_S_S_S_S_S_S_S_S_S_S_S_S_S_S_S_S_S_S_S_S_S_S_S_S_S_S_S_S_S_S_S_S_S_S_S_S_S_S_S_S_S_S_S_S_S_S_S_S_S_S_S_S_S_S_S_S_S_S_S_S_S_S_S_S_S_S_S_S_S_S_S_S_S_S_S_S_S_S_S_S_S_S_S_S_S_S_S_S_S_S_S_S_S_S_S_S__param_86,
	.param .u64 .ptr .align 1 _Z4racePiS_S_S_S_S_S_S_S_S_S_S_S_S_S_S_S_S_S_S_S_S_S_S_S_S_S_S_S_S_S_S_S_S_S_S_S_S_S_S_S_S_S_S_S_S_S_S_S_S_S_S_S_S_S_S_S_S_S_S_S_S_S_S_S_S_S_S_S_S_S_S_S_S_S_S_S_S_S_S_S_S_S_S_S_S_S_S_S_S_S_S_S_S_S_S_S_S_S_S_S_S_S_S_S_S_S_S_S_S_S_S_S_S_S_S_S_S_S_S_S_S_S_S_S_S_S_S_S_S_S_S_S_S_S_S_S_S_S_S_S_S_S_S_S_S_S_S_S_S_S_S_S_S_S_S_S_S_S_S_S_S_S_S_S_S_S_S_S_S_S_S_S_S_S_S_S_S_S_S_S_S_S_S_S_S_S_S_S_S_S_S_S_S_S_S_S_S_S_S_S_S_S_S_S_S_S_S_S_S_S_S_S_S_S_S_S_S_S_S_S_S_S_S_S_S_S_S_S_S_S_S_S_S_S_S_S_S_S_S_S_S_S_S_S_S_S_S_S_S_S_S_S_S_S_S__param_87,
	.param .u64 .ptr .align 1 _Z4racePiS_S_S_S_S_S_S_S_S_S_S_S_S_S_S_S_S_S_S_S_S_S_S_S_S_S_S_S_S_S_S_S_S_S_S_S_S_S_S_S_S_S_S_S_S_S_S_S_S_S_S_S_S_S_S_S_S_S_S_S_S_S_S_S_S_S_S_S_S_S_S_S_S_S_S_S_S_S_S_S_S_S_S_S_S_S_S_S_S_S_S_S_S_S_S_S_S_S_S_S_S_S_S_S_S_S_S_S_S_S_S_S_S_S_S_S_S_S_S_S_S_S_S_S_S_S_S_S_S_S_S_S_S_S_S_S_S_S_S_S_S_S_S_S_S_S_S_S_S_S_S_S_S_S_S_S_S_S_S_S_S_S_S_S_S_S_S_S_S_S_S_S_S_S_S_S_S_S_S_S_S_S_S_S_S_S_S_S_S_S_S_S_S_S_S_S_S_S_S_S_S_S_S_S_S_S_S_S_S_S_S_S_S_S_S_S_S_S_S_S_S_S_S_S_S_S_S_S_S_S_S_S_S_S_S_S_S_S_S_S_S_S_S_S_S_S_S_S_S_S_S_S_S_S_S__param_88,
	.param .u64 .ptr .align 1 _Z4racePiS_S_S_S_S_S_S_S_S_S_S_S_S_S_S_S_S_S_S_S_S_S_S_S_S_S_S_S_S_S_S_S_S_S_S_S_S_S_S_S_S_S_S_S_S_S_S_S_S_S_S_S_S_S_S_S_S_S_S_S_S_S_S_S_S_S_S_S_S_S_S_S_S_S_S_S_S_S_S_S_S_S_S_S_S_S_S_S_S_S_S_S_S_S_S_S_S_S_S_S_S_S_S_S_S_S_S_S_S_S_S_S_S_S_S_S_S_S_S_S_S_S_S_S_S_S_S_S_S_S_S_S_S_S_S_S_S_S_S_S_S_S_S_S_S_S_S_S_S_S_S_S_S_S_S_S_S_S_S_S_S_S_S_S_S_S_S_S_S_S_S_S_S_S_S_S_S_S_S_S_S_S_S_S_S_S_S_S_S_S_S_S_S_S_S_S_S_S_S_S_S_S_S_S_S_S_S_S_S_S_S_S_S_S_S_S_S_S_S_S_S_S_S_S_S_S_S_S_S_S_S_S_S_S_S_S_S_S_S_S_S_S_S_S_S_S_S_S_S_S_S_S_S_S_S__param_89,
	.param .u64 .ptr .align 1 _Z4racePiS_S_S_S_S_S_S_S_S_S_S_S_S_S_S_S_S_S_S_S_S_S_S_S_S_S_S_S_S_S_S_S_S_S_S_S_S_S_S_S_S_S_S_S_S_S_S_S_S_S_S_S_S_S_S_S_S_S_S_S_S_S_S_S_S_S_S_S_S_S_S_S_S_S_S_S_S_S_S_S_S_S_S_S_S_S_S_S_S_S_S_S_S_S_S_S_S_S_S_S_S_S_S_S_S_S_S_S_S_S_S_S_S_S_S_S_S_S_S_S_S_S_S_S_S_S_S_S_S_S_S_S_S_S_S_S_S_S_S_S_S_S_S_S_S_S_S_S_S_S_S_S_S_S_S_S_S_S_S_S_S_S_S_S_S_S_S_S_S_S_S_S_S_S_S_S_S_S_S_S_S_S_S_S_S_S_S_S_S_S_S_S_S_S_S_S_S_S_S_S_S_S_S_S_S_S_S_S_S_S_S_S_S_S_S_S_S_S_S_S_S_S_S_S_S_S_S_S_S_S_S_S_S_S_S_S_S_S_S_S_S_S_S_S_S_S_S_S_S_S_S_S_S_S_S__param_90,
	.param .u64 .ptr .align 1 _Z4racePiS_S_S_S_S_S_S_S_S_S_S_S_S_S_S_S_S_S_S_S_S_S_S_S_S_S_S_S_S_S_S_S_S_S_S_S_S_S_S_S_S_S_S_S_S_S_S_S_S_S_S_S_S_S_S_S_S_S_S_S_S_S_S_S_S_S_S_S_S_S_S_S_S_S_S_S_S_S_S_S_S_S_S_S_S_S_S_S_S_S_S_S_S_S_S_S_S_S_S_S_S_S_S_S_S_S_S_S_S_S_S_S_S_S_S_S_S_S_S_S_S_S_S_S_S_S_S_S_S_S_S_S_S_S_S_S_S_S_S_S_S_S_S_S_S_S_S_S_S_S_S_S_S_S_S_S_S_S_S_S_S_S_S_S_S_S_S_S_S_S_S_S_S_S_S_S_S_S_S_S_S_S_S_S_S_S_S_S_S_S_S_S_S_S_S_S_S_S_S_S_S_S_S_S_S_S_S_S_S_S_S_S_S_S_S_S_S_S_S_S_S_S_S_S_S_S_S_S_S_S_S_S_S_S_S_S_S_S_S_S_S_S_S_S_S_S_S_S_S_S_S_S_S_S_S__param_91,
	.param .u64 .ptr .align 1 _Z4racePiS_S_S_S_S_S_S_S_S_S_S_S_S_S_S_S_S_S_S_S_S_S_S_S_S_S_S_S_S_S_S_S_S_S_S_S_S_S_S_S_S_S_S_S_S_S_S_S_S_S_S_S_S_S_S_S_S_S_S_S_S_S_S_S_S_S_S_S_S_S_S_S_S_S_S_S_S_S_S_S_S_S_S_S_S_S_S_S_S_S_S_S_S_S_S_S_S_S_S_S_S_S_S_S_S_S_S_S_S_S_S_S_S_S_S_S_S_S_S_S_S_S_S_S_S_S_S_S_S_S_S_S_S_S_S_S_S_S_S_S_S_S_S_S_S_S_S_S_S_S_S_S_S_S_S_S_S_S_S_S_S_S_S_S_S_S_S_S_S_S_S_S_S_S_S_S_S_S_S_S_S_S_S_S_S_S_S_S_S_S_S_S_S_S_S_S_S_S_S_S_S_S_S_S_S_S_S_S_S_S_S_S_S_S_S_S_S_S_S_S_S_S_S_S_S_S_S_S_S_S_S_S_S_S_S_S_S_S_S_S_S_S_S_S_S_S_S_S_S_S_S_S_S_S_S__param_92,
	.param .u64 .ptr .align 1 _Z4racePiS_S_S_S_S_S_S_S_S_S_S_S_S_S_S_S_S_S_S_S_S_S_S_S_S_S_S_S_S_S_S_S_S_S_S_S_S_S_S_S_S_S_S_S_S_S_S_S_S_S_S_S_S_S_S_S_S_S_S_S_S_S_S_S_S_S_S_S_S_S_S_S_S_S_S_S_S_S_S_S_S_S_S_S_S_S_S_S_S_S_S_S_S_S_S_S_S_S_S_S_S_S_S_S_S_S_S_S_S_S_S_S_S_S_S_S_S_S_S_S_S_S_S_S_S_S_S_S_S_S_S_S_S_S_S_S_S_S_S_S_S_S_S_S_S_S_S_S_S_S_S_S_S_S_S_S_S_S_S_S_S_S_S_S_S_S_S_S_S_S_S_S_S_S_S_S_S_S_S_S_S_S_S_S_S_S_S_S_S_S_S_S_S_S_S_S_S_S_S_S_S_S_S_S_S_S_S_S_S_S_S_S_S_S_S_S_S_S_S_S_S_S_S_S_S_S_S_S_S_S_S_S_S_S_S_S_S_S_S_S_S_S_S_S_S_S_S_S_S_S_S_S_S_S_S__param_93,
	.param .u64 .ptr .align 1 _Z4racePiS_S_S_S_S_S_S_S_S_S_S_S_S_S_S_S_S_S_S_S_S_S_S_S_S_S_S_S_S_S_S_S_S_S_S_S_S_S_S_S_S_S_S_S_S_S_S_S_S_S_S_S_S_S_S_S_S_S_S_S_S_S_S_S_S_S_S_S_S_S_S_S_S_S_S_S_S_S_S_S_S_S_S_S_S_S_S_S_S_S_S_S_S_S_S_S_S_S_S_S_S_S_S_S_S_S_S_S_S_S_S_S_S_S_S_S_S_S_S_S_S_S_S_S_S_S_S_S_S_S_S_S_S_S_S_S_S_S_S_S_S_S_S_S_S_S_S_S_S_S_S_S_S_S_S_S_S_S_S_S_S_S_S_S_S_S_S_S_S_S_S_S_S_S_S_S_S_S_S_S_S_S_S_S_S_S_S_S_S_S_S_S_S_S_S_S_S_S_S_S_S_S_S_S_S_S_S_S_S_S_S_S_S_S_S_S_S_S_S_S_S_S_S_S_S_S_S_S_S_S_S_S_S_S_S_S_S_S_S_S_S_S_S_S_S_S_S_S_S_S_S_S_S_S_S__param_94,
	.param .u64 .ptr .align 1 _Z4racePiS_S_S_S_S_S_S_S_S_S_S_S_S_S_S_S_S_S_S_S_S_S_S_S_S_S_S_S_S_S_S_S_S_S_S_S_S_S_S_S_S_S_S_S_S_S_S_S_S_S_S_S_S_S_S_S_S_S_S_S_S_S_S_S_S_S_S_S_S_S_S_S_S_S_S_S_S_S_S_S_S_S_S_S_S_S_S_S_S_S_S_S_S_S_S_S_S_S_S_S_S_S_S_S_S_S_S_S_S_S_S_S_S_S_S_S_S_S_S_S_S_S_S_S_S_S_S_S_S_S_S_S_S_S_S_S_S_S_S_S_S_S_S_S_S_S_S_S_S_S_S_S_S_S_S_S_S_S_S_S_S_S_S_S_S_S_S_S_S_S_S_S_S_S_S_S_S_S_S_S_S_S_S_S_S_S_S_S_S_S_S_S_S_S_S_S_S_S_S_S_S_S_S_S_S_S_S_S_S_S_S_S_S_S_S_S_S_S_S_S_S_S_S_S_S_S_S_S_S_S_S_S_S_S_S_S_S_S_S_S_S_S_S_S_S_S_S_S_S_S_S_S_S_S_S__param_95,
	.param .u64 .ptr .align 1 _Z4racePiS_S_S_S_S_S_S_S_S_S_S_S_S_S_S_S_S_S_S_S_S_S_S_S_S_S_S_S_S_S_S_S_S_S_S_S_S_S_S_S_S_S_S_S_S_S_S_S_S_S_S_S_S_S_S_S_S_S_S_S_S_S_S_S_S_S_S_S_S_S_S_S_S_S_S_S_S_S_S_S_S_S_S_S_S_S_S_S_S_S_S_S_S_S_S_S_S_S_S_S_S_S_S_S_S_S_S_S_S_S_S_S_S_S_S_S_S_S_S_S_S_S_S_S_S_S_S_S_S_S_S_S_S_S_S_S_S_S_S_S_S_S_S_S_S_S_S_S_S_S_S_S_S_S_S_S_S_S_S_S_S_S_S_S_S_S_S_S_S_S_S_S_S_S_S_S_S_S_S_S_S_S_S_S_S_S_S_S_S_S_S_S_S_S_S_S_S_S_S_S_S_S_S_S_S_S_S_S_S_S_S_S_S_S_S_S_S_S_S_S_S_S_S_S_S_S_S_S_S_S_S_S_S_S_S_S_S_S_S_S_S_S_S_S_S_S_S_S_S_S_S_S_S_S_S__param_96,
	.param .u64 .ptr .align 1 _Z4racePiS_S_S_S_S_S_S_S_S_S_S_S_S_S_S_S_S_S_S_S_S_S_S_S_S_S_S_S_S_S_S_S_S_S_S_S_S_S_S_S_S_S_S_S_S_S_S_S_S_S_S_S_S_S_S_S_S_S_S_S_S_S_S_S_S_S_S_S_S_S_S_S_S_S_S_S_S_S_S_S_S_S_S_S_S_S_S_S_S_S_S_S_S_S_S_S_S_S_S_S_S_S_S_S_S_S_S_S_S_S_S_S_S_S_S_S_S_S_S_S_S_S_S_S_S_S_S_S_S_S_S_S_S_S_S_S_S_S_S_S_S_S_S_S_S_S_S_S_S_S_S_S_S_S_S_S_S_S_S_S_S_S_S_S_S_S_S_S_S_S_S_S_S_S_S_S_S_S_S_S_S_S_S_S_S_S_S_S_S_S_S_S_S_S_S_S_S_S_S_S_S_S_S_S_S_S_S_S_S_S_S_S_S_S_S_S_S_S_S_S_S_S_S_S_S_S_S_S_S_S_S_S_S_S_S_S_S_S_S_S_S_S_S_S_S_S_S_S_S_S_S_S_S_S_S__param_97,
	.param .u64 .ptr .align 1 _Z4racePiS_S_S_S_S_S_S_S_S_S_S_S_S_S_S_S_S_S_S_S_S_S_S_S_S_S_S_S_S_S_S_S_S_S_S_S_S_S_S_S_S_S_S_S_S_S_S_S_S_S_S_S_S_S_S_S_S_S_S_S_S_S_S_S_S_S_S_S_S_S_S_S_S_S_S_S_S_S_S_S_S_S_S_S_S_S_S_S_S_S_S_S_S_S_S_S_S_S_S_S_S_S_S_S_S_S_S_S_S_S_S_S_S_S_S_S_S_S_S_S_S_S_S_S_S_S_S_S_S_S_S_S_S_S_S_S_S_S_S_S_S_S_S_S_S_S_S_S_S_S_S_S_S_S_S_S_S_S_S_S_S_S_S_S_S_S_S_S_S_S_S_S_S_S_S_S_S_S_S_S_S_S_S_S_S_S_S_S_S_S_S_S_S_S_S_S_S_S_S_S_S_S_S_S_S_S_S_S_S_S_S_S_S_S_S_S_S_S_S_S_S_S_S_S_S_S_S_S_S_S_S_S_S_S_S_S_S_S_S_S_S_S_S_S_S_S_S_S_S_S_S_S_S_S_S__param_98,
	.param .u64 .ptr .align 1 _Z4racePiS_S_S_S_S_S_S_S_S_S_S_S_S_S_S_S_S_S_S_S_S_S_S_S_S_S_S_S_S_S_S_S_S_S_S_S_S_S_S_S_S_S_S_S_S_S_S_S_S_S_S_S_S_S_S_S_S_S_S_S_S_S_S_S_S_S_S_S_S_S_S_S_S_S_S_S_S_S_S_S_S_S_S_S_S_S_S_S_S_S_S_S_S_S_S_S_S_S_S_S_S_S_S_S_S_S_S_S_S_S_S_S_S_S_S_S_S_S_S_S_S_S_S_S_S_S_S_S_S_S_S_S_S_S_S_S_S_S_S_S_S_S_S_S_S_S_S_S_S_S_S_S_S_S_S_S_S_S_S_S_S_S_S_S_S_S_S_S_S_S_S_S_S_S_S_S_S_S_S_S_S_S_S_S_S_S_S_S_S_S_S_S_S_S_S_S_S_S_S_S_S_S_S_S_S_S_S_S_S_S_S_S_S_S_S_S_S_S_S_S_S_S_S_S_S_S_S_S_S_S_S_S_S_S_S_S_S_S_S_S_S_S_S_S_S_S_S_S_S_S_S_S_S_S_S__param_99,
	.param .u64 .ptr .align 1 _Z4racePiS_S_S_S_S_S_S_S_S_S_S_S_S_S_S_S_S_S_S_S_S_S_S_S_S_S_S_S_S_S_S_S_S_S_S_S_S_S_S_S_S_S_S_S_S_S_S_S_S_S_S_S_S_S_S_S_S_S_S_S_S_S_S_S_S_S_S_S_S_S_S_S_S_S_S_S_S_S_S_S_S_S_S_S_S_S_S_S_S_S_S_S_S_S_S_S_S_S_S_S_S_S_S_S_S_S_S_S_S_S_S_S_S_S_S_S_S_S_S_S_S_S_S_S_S_S_S_S_S_S_S_S_S_S_S_S_S_S_S_S_S_S_S_S_S_S_S_S_S_S_S_S_S_S_S_S_S_S_S_S_S_S_S_S_S_S_S_S_S_S_S_S_S_S_S_S_S_S_S_S_S_S_S_S_S_S_S_S_S_S_S_S_S_S_S_S_S_S_S_S_S_S_S_S_S_S_S_S_S_S_S_S_S_S_S_S_S_S_S_S_S_S_S_S_S_S_S_S_S_S_S_S_S_S_S_S_S_S_S_S_S_S_S_S_S_S_S_S_S_S_S_S_S_S_S__param_100,
	.param .u64 .ptr .align 1 _Z4racePiS_S_S_S_S_S_S_S_S_S_S_S_S_S_S_S_S_S_S_S_S_S_S_S_S_S_S_S_S_S_S_S_S_S_S_S_S_S_S_S_S_S_S_S_S_S_S_S_S_S_S_S_S_S_S_S_S_S_S_S_S_S_S_S_S_S_S_S_S_S_S_S_S_S_S_S_S_S_S_S_S_S_S_S_S_S_S_S_S_S_S_S_S_S_S_S_S_S_S_S_S_S_S_S_S_S_S_S_S_S_S_S_S_S_S_S_S_S_S_S_S_S_S_S_S_S_S_S_S_S_S_S_S_S_S_S_S_S_S_S_S_S_S_S_S_S_S_S_S_S_S_S_S_S_S_S_S_S_S_S_S_S_S_S_S_S_S_S_S_S_S_S_S_S_S_S_S_S_S_S_S_S_S_S_S_S_S_S_S_S_S_S_S_S_S_S_S_S_S_S_S_S_S_S_S_S_S_S_S_S_S_S_S_S_S_S_S_S_S_S_S_S_S_S_S_S_S_S_S_S_S_S_S_S_S_S_S_S_S_S_S_S_S_S_S_S_S_S_S_S_S_S_S_S_S__param_101,
	.param .u64 .ptr .align 1 _Z4racePiS_S_S_S_S_S_S_S_S_S_S_S_S_S_S_S_S_S_S_S_S_S_S_S_S_S_S_S_S_S_S_S_S_S_S_S_S_S_S_S_S_S_S_S_S_S_S_S_S_S_S_S_S_S_S_S_S_S_S_S_S_S_S_S_S_S_S_S_S_S_S_S_S_S_S_S_S_S_S_S_S_S_S_S_S_S_S_S_S_S_S_S_S_S_S_S_S_S_S_S_S_S_S_S_S_S_S_S_S_S_S_S_S_S_S_S_S_S_S_S_S_S_S_S_S_S_S_S_S_S_S_S_S_S_S_S_S_S_S_S_S_S_S_S_S_S_S_S_S_S_S_S_S_S_S_S_S_S_S_S_S_S_S_S_S_S_S_S_S_S_S_S_S_S_S_S_S_S_S_S_S_S_S_S_S_S_S_S_S_S_S_S_S_S_S_S_S_S_S_S_S_S_S_S_S_S_S_S_S_S_S_S_S_S_S_S_S_S_S_S_S_S_S_S_S_S_S_S_S_S_S_S_S_S_S_S_S_S_S_S_S_S_S_S_S_S_S_S_S_S_S_S_S_S_S__param_102,
	.param .u64 .ptr .align 1 _Z4racePiS_S_S_S_S_S_S_S_S_S_S_S_S_S_S_S_S_S_S_S_S_S_S_S_S_S_S_S_S_S_S_S_S_S_S_S_S_S_S_S_S_S_S_S_S_S_S_S_S_S_S_S_S_S_S_S_S_S_S_S_S_S_S_S_S_S_S_S_S_S_S_S_S_S_S_S_S_S_S_S_S_S_S_S_S_S_S_S_S_S_S_S_S_S_S_S_S_S_S_S_S_S_S_S_S_S_S_S_S_S_S_S_S_S_S_S_S_S_S_S_S_S_S_S_S_S_S_S_S_S_S_S_S_S_S_S_S_S_S_S_S_S_S_S_S_S_S_S_S_S_S_S_S_S_S_S_S_S_S_S_S_S_S_S_S_S_S_S_S_S_S_S_S_S_S_S_S_S_S_S_S_S_S_S_S_S_S_S_S_S_S_S_S_S_S_S_S_S_S_S_S_S_S_S_S_S_S_S_S_S_S_S_S_S_S_S_S_S_S_S_S_S_S_S_S_S_S_S_S_S_S_S_S_S_S_S_S_S_S_S_S_S_S_S_S_S_S_S_S_S_S_S_S_S_S__param_103,
	.param .u64 .ptr .align 1 _Z4racePiS_S_S_S_S_S_S_S_S_S_S_S_S_S_S_S_S_S_S_S_S_S_S_S_S_S_S_S_S_S_S_S_S_S_S_S_S_S_S_S_S_S_S_S_S_S_S_S_S_S_S_S_S_S_S_S_S_S_S_S_S_S_S_S_S_S_S_S_S_S_S_S_S_S_S_S_S_S_S_S_S_S_S_S_S_S_S_S_S_S_S_S_S_S_S_S_S_S_S_S_S_S_S_S_S_S_S_S_S_S_S_S_S_S_S_S_S_S_S_S_S_S_S_S_S_S_S_S_S_S_S_S_S_S_S_S_S_S_S_S_S_S_S_S_S_S_S_S_S_S_S_S_S_S_S_S_S_S_S_S_S_S_S_S_S_S_S_S_S_S_S_S_S_S_S_S_S_S_S_S_S_S_S_S_S_S_S_S_S_S_S_S_S_S_S_S_S_S_S_S_S_S_S_S_S_S_S_S_S_S_S_S_S_S_S_S_S_S_S_S_S_S_S_S_S_S_S_S_S_S_S_S_S_S_S_S_S_S_S_S_S_S_S_S_S_S_S_S_S_S_S_S_S_S_S__param_104,
	.param .u64 .ptr .align 1 _Z4racePiS_S_S_S_S_S_S_S_S_S_S_S_S_S_S_S_S_S_S_S_S_S_S_S_S_S_S_S_S_S_S_S_S_S_S_S_S_S_S_S_S_S_S_S_S_S_S_S_S_S_S_S_S_S_S_S_S_S_S_S_S_S_S_S_S_S_S_S_S_S_S_S_S_S_S_S_S_S_S_S_S_S_S_S_S_S_S_S_S_S_S_S_S_S_S_S_S_S_S_S_S_S_S_S_S_S_S_S_S_S_S_S_S_S_S_S_S_S_S_S_S_S_S_S_S_S_S_S_S_S_S_S_S_S_S_S_S_S_S_S_S_S_S_S_S_S_S_S_S_S_S_S_S_S_S_S_S_S_S_S_S_S_S_S_S_S_S_S_S_S_S_S_S_S_S_S_S_S_S_S_S_S_S_S_S_S_S_S_S_S_S_S_S_S_S_S_S_S_S_S_S_S_S_S_S_S_S_S_S_S_S_S_S_S_S_S_S_S_S_S_S_S_S_S_S_S_S_S_S_S_S_S_S_S_S_S_S_S_S_S_S_S_S_S_S_S_S_S_S_S_S_S_S_S_S__param_105,
	.param .u64 .ptr .align 1 _Z4racePiS_S_S_S_S_S_S_S_S_S_S_S_S_S_S_S_S_S_S_S_S_S_S_S_S_S_S_S_S_S_S_S_S_S_S_S_S_S_S_S_S_S_S_S_S_S_S_S_S_S_S_S_S_S_S_S_S_S_S_S_S_S_S_S_S_S_S_S_S_S_S_S_S_S_S_S_S_S_S_S_S_S_S_S_S_S_S_S_S_S_S_S_S_S_S_S_S_S_S_S_S_S_S_S_S_S_S_S_S_S_S_S_S_S_S_S_S_S_S_S_S_S_S_S_S_S_S_S_S_S_S_S_S_S_S_S_S_S_S_S_S_S_S_S_S_S_S_S_S_S_S_S_S_S_S_S_S_S_S_S_S_S_S_S_S_S_S_S_S_S_S_S_S_S_S_S_S_S_S_S_S_S_S_S_S_S_S_S_S_S_S_S_S_S_S_S_S_S_S_S_S_S_S_S_S_S_S_S_S_S_S_S_S_S_S_S_S_S_S_S_S_S_S_S_S_S_S_S_S_S_S_S_S_S_S_S_S_S_S_S_S_S_S_S_S_S_S_S_S_S_S_S_S_S_S__param_106,
	.param .u64 .ptr .align 1 _Z4racePiS_S_S_S_S_S_S_S_S_S_S_S_S_S_S_S_S_S_S_S_S_S_S_S_S_S_S_S_S_S_S_S_S_S_S_S_S_S_S_S_S_S_S_S_S_S_S_S_S_S_S_S_S_S_S_S_S_S_S_S_S_S_S_S_S_S_S_S_S_S_S_S_S_S_S_S_S_S_S_S_S_S_S_S_S_S_S_S_S_S_S_S_S_S_S_S_S_S_S_S_S_S_S_S_S_S_S_S_S_S_S_S_S_S_S_S_S_S_S_S_S_S_S_S_S_S_S_S_S_S_S_S_S_S_S_S_S_S_S_S_S_S_S_S_S_S_S_S_S_S_S_S_S_S_S_S_S_S_S_S_S_S_S_S_S_S_S_S_S_S_S_S_S_S_S_S_S_S_S_S_S_S_S_S_S_S_S_S_S_S_S_S_S_S_S_S_S_S_S_S_S_S_S_S_S_S_S_S_S_S_S_S_S_S_S_S_S_S_S_S_S_S_S_S_S_S_S_S_S_S_S_S_S_S_S_S_S_S_S_S_S_S_S_S_S_S_S_S_S_S_S_S_S_S_S__param_107,
	.param .u64 .ptr .align 1 _Z4racePiS_S_S_S_S_S_S_S_S_S_S_S_S_S_S_S_S_S_S_S_S_S_S_S_S_S_S_S_S_S_S_S_S_S_S_S_S_S_S_S_S_S_S_S_S_S_S_S_S_S_S_S_S_S_S_S_S_S_S_S_S_S_S_S_S_S_S_S_S_S_S_S_S_S_S_S_S_S_S_S_S_S_S_S_S_S_S_S_S_S_S_S_S_S_S_S_S_S_S_S_S_S_S_S_S_S_S_S_S_S_S_S_S_S_S_S_S_S_S_S_S_S_S_S_S_S_S_S_S_S_S_S_S_S_S_S_S_S_S_S_S_S_S_S_S_S_S_S_S_S_S_S_S_S_S_S_S_S_S_S_S_S_S_S_S_S_S_S_S_S_S_S_S_S_S_S_S_S_S_S_S_S_S_S_S_S_S_S_S_S_S_S_S_S_S_S_S_S_S_S_S_S_S_S_S_S_S_S_S_S_S_S_S_S_S_S_S_S_S_S_S_S_S_S_S_S_S_S_S_S_S_S_S_S_S_S_S_S_S_S_S_S_S_S_S_S_S_S_S_S_S_S_S_S_S__param_108,
	.param .u64 .ptr .align 1 _Z4racePiS_S_S_S_S_S_S_S_S_S_S_S_S_S_S_S_S_S_S_S_S_S_S_S_S_S_S_S_S_S_S_S_S_S_S_S_S_S_S_S_S_S_S_S_S_S_S_S_S_S_S_S_S_S_S_S_S_S_S_S_S_S_S_S_S_S_S_S_S_S_S_S_S_S_S_S_S_S_S_S_S_S_S_S_S_S_S_S_S_S_S_S_S_S_S_S_S_S_S_S_S_S_S_S_S_S_S_S_S_S_S_S_S_S_S_S_S_S_S_S_S_S_S_S_S_S_S_S_S_S_S_S_S_S_S_S_S_S_S_S_S_S_S_S_S_S_S_S_S_S_S_S_S_S_S_S_S_S_S_S_S_S_S_S_S_S_S_S_S_S_S_S_S_S_S_S_S_S_S_S_S_S_S_S_S_S_S_S_S_S_S_S_S_S_S_S_S_S_S_S_S_S_S_S_S_S_S_S_S_S_S_S_S_S_S_S_S_S_S_S_S_S_S_S_S_S_S_S_S_S_S_S_S_S_S_S_S_S_S_S_S_S_S_S_S_S_S_S_S_S_S_S_S_S_S__param_109,
	.param .u64 .ptr .align 1 _Z4racePiS_S_S_S_S_S_S_S_S_S_S_S_S_S_S_S_S_S_S_S_S_S_S_S_S_S_S_S_S_S_S_S_S_S_S_S_S_S_S_S_S_S_S_S_S_S_S_S_S_S_S_S_S_S_S_S_S_S_S_S_S_S_S_S_S_S_S_S_S_S_S_S_S_S_S_S_S_S_S_S_S_S_S_S_S_S_S_S_S_S_S_S_S_S_S_S_S_S_S_S_S_S_S_S_S_S_S_S_S_S_S_S_S_S_S_S_S_S_S_S_S_S_S_S_S_S_S_S_S_S_S_S_S_S_S_S_S_S_S_S_S_S_S_S_S_S_S_S_S_S_S_S_S_S_S_S_S_S_S_S_S_S_S_S_S_S_S_S_S_S_S_S_S_S_S_S_S_S_S_S_S_S_S_S_S_S_S_S_S_S_S_S_S_S_S_S_S_S_S_S_S_S_S_S_S_S_S_S_S_S_S_S_S_S_S_S_S_S_S_S_S_S_S_S_S_S_S_S_S_S_S_S_S_S_S_S_S_S_S_S_S_S_S_S_S_S_S_S_S_S_S_S_S_S_S__param_110,
	.param .u64 .ptr .align 1 _Z4racePiS_S_S_S_S_S_S_S_S_S_S_S_S_S_S_S_S_S_S_S_S_S_S_S_S_S_S_S_S_S_S_S_S_S_S_S_S_S_S_S_S_S_S_S_S_S_S_S_S_S_S_S_S_S_S_S_S_S_S_S_S_S_S_S_S_S_S_S_S_S_S_S_S_S_S_S_S_S_S_S_S_S_S_S_S_S_S_S_S_S_S_S_S_S_S_S_S_S_S_S_S_S_S_S_S_S_S_S_S_S_S_S_S_S_S_S_S_S_S_S_S_S_S_S_S_S_S_S_S_S_S_S_S_S_S_S_S_S_S_S_S_S_S_S_S_S_S_S_S_S_S_S_S_S_S_S_S_S_S_S_S_S_S_S_S_S_S_S_S_S_S_S_S_S_S_S_S_S_S_S_S_S_S_S_S_S_S_S_S_S_S_S_S_S_S_S_S_S_S_S_S_S_S_S_S_S_S_S_S_S_S_S_S_S_S_S_S_S_S_S_S_S_S_S_S_S_S_S_S_S_S_S_S_S_S_S_S_S_S_S_S_S_S_S_S_S_S_S_S_S_S_S_S_S_S__param_111,
	.param .u64 .ptr .align 1 _Z4racePiS_S_S_S_S_S_S_S_S_S_S_S_S_S_S_S_S_S_S_S_S_S_S_S_S_S_S_S_S_S_S_S_S_S_S_S_S_S_S_S_S_S_S_S_S_S_S_S_S_S_S_S_S_S_S_S_S_S_S_S_S_S_S_S_S_S_S_S_S_S_S_S_S_S_S_S_S_S_S_S_S_S_S_S_S_S_S_S_S_S_S_S_S_S_S_S_S_S_S_S_S_S_S_S_S_S_S_S_S_S_S_S_S_S_S_S_S_S_S_S_S_S_S_S_S_S_S_S_S_S_S_S_S_S_S_S_S_S_S_S_S_S_S_S_S_S_S_S_S_S_S_S_S_S_S_S_S_S_S_S_S_S_S_S_S_S_S_S_S_S_S_S_S_S_S_S_S_S_S_S_S_S_S_S_S_S_S_S_S_S_S_S_S_S_S_S_S_S_S_S_S_S_S_S_S_S_S_S_S_S_S_S_S_S_S_S_S_S_S_S_S_S_S_S_S_S_S_S_S_S_S_S_S_S_S_S_S_S_S_S_S_S_S_S_S_S_S_S_S_S_S_S_S_S_S__param_112,
	.param .u64 .ptr .align 1 _Z4racePiS_S_S_S_S_S_S_S_S_S_S_S_S_S_S_S_S_S_S_S_S_S_S_S_S_S_S_S_S_S_S_S_S_S_S_S_S_S_S_S_S_S_S_S_S_S_S_S_S_S_S_S_S_S_S_S_S_S_S_S_S_S_S_S_S_S_S_S_S_S_S_S_S_S_S_S_S_S_S_S_S_S_S_S_S_S_S_S_S_S_S_S_S_S_S_S_S_S_S_S_S_S_S_S_S_S_S_S_S_S_S_S_S_S_S_S_S_S_S_S_S_S_S_S_S_S_S_S_S_S_S_S_S_S_S_S_S_S_S_S_S_S_S_S_S_S_S_S_S_S_S_S_S_S_S_S_S_S_S_S_S_S_S_S_S_S_S_S_S_S_S_S_S_S_S_S_S_S_S_S_S_S_S_S_S_S_S_S_S_S_S_S_S_S_S_S_S_S_S_S_S_S_S_S_S_S_S_S_S_S_S_S_S_S_S_S_S_S_S_S_S_S_S_S_S_S_S_S_S_S_S_S_S_S_S_S_S_S_S_S_S_S_S_S_S_S_S_S_S_S_S_S_S_S_S__param_113,
	.param .u64 .ptr .align 1 _Z4racePiS_S_S_S_S_S_S_S_S_S_S_S_S_S_S_S_S_S_S_S_S_S_S_S_S_S_S_S_S_S_S_S_S_S_S_S_S_S_S_S_S_S_S_S_S_S_S_S_S_S_S_S_S_S_S_S_S_S_S_S_S_S_S_S_S_S_S_S_S_S_S_S_S_S_S_S_S_S_S_S_S_S_S_S_S_S_S_S_S_S_S_S_S_S_S_S_S_S_S_S_S_S_S_S_S_S_S_S_S_S_S_S_S_S_S_S_S_S_S_S_S_S_S_S_S_S_S_S_S_S_S_S_S_S_S_S_S_S_S_S_S_S_S_S_S_S_S_S_S_S_S_S_S_S_S_S_S_S_S_S_S_S_S_S_S_S_S_S_S_S_S_S_S_S_S_S_S_S_S_S_S_S_S_S_S_S_S_S_S_S_S_S_S_S_S_S_S_S_S_S_S_S_S_S_S_S_S_S_S_S_S_S_S_S_S_S_S_S_S_S_S_S_S_S_S_S_S_S_S_S_S_S_S_S_S_S_S_S_S_S_S_S_S_S_S_S_S_S_S_S_S_S_S_S_S__param_114,
	.param .u64 .ptr .align 1 _Z4racePiS_S_S_S_S_S_S_S_S_S_S_S_S_S_S_S_S_S_S_S_S_S_S_S_S_S_S_S_S_S_S_S_S_S_S_S_S_S_S_S_S_S_S_S_S_S_S_S_S_S_S_S_S_S_S_S_S_S_S_S_S_S_S_S_S_S_S_S_S_S_S_S_S_S_S_S_S_S_S_S_S_S_S_S_S_S_S_S_S_S_S_S_S_S_S_S_S_S_S_S_S_S_S_S_S_S_S_S_S_S_S_S_S_S_S_S_S_S_S_S_S_S_S_S_S_S_S_S_S_S_S_S_S_S_S_S_S_S_S_S_S_S_S_S_S_S_S_S_S_S_S_S_S_S_S_S_S_S_S_S_S_S_S_S_S_S_S_S_S_S_S_S_S_S_S_S_S_S_S_S_S_S_S_S_S_S_S_S_S_S_S_S_S_S_S_S_S_S_S_S_S_S_S_S_S_S_S_S_S_S_S_S_S_S_S_S_S_S_S_S_S_S_S_S_S_S_S_S_S_S_S_S_S_S_S_S_S_S_S_S_S_S_S_S_S_S_S_S_S_S_S_S_S_S_S__param_115,
	.param .u64 .ptr .align 1 _Z4racePiS_S_S_S_S_S_S_S_S_S_S_S_S_S_S_S_S_S_S_S_S_S_S_S_S_S_S_S_S_S_S_S_S_S_S_S_S_S_S_S_S_S_S_S_S_S_S_S_S_S_S_S_S_S_S_S_S_S_S_S_S_S_S_S_S_S_S_S_S_S_S_S_S_S_S_S_S_S_S_S_S_S_S_S_S_S_S_S_S_S_S_S_S_S_S_S_S_S_S_S_S_S_S_S_S_S_S_S_S_S_S_S_S_S_S_S_S_S_S_S_S_S_S_S_S_S_S_S_S_S_S_S_S_S_S_S_S_S_S_S_S_S_S_S_S_S_S_S_S_S_S_S_S_S_S_S_S_S_S_S_S_S_S_S_S_S_S_S_S_S_S_S_S_S_S_S_S_S_S_S_S_S_S_S_S_S_S_S_S_S_S_S_S_S_S_S_S_S_S_S_S_S_S_S_S_S_S_S_S_S_S_S_S_S_S_S_S_S_S_S_S_S_S_S_S_S_S_S_S_S_S_S_S_S_S_S_S_S_S_S_S_S_S_S_S_S_S_S_S_S_S_S_S_S_S__param_116,
	.param .u64 .ptr .align 1 _Z4racePiS_S_S_S_S_S_S_S_S_S_S_S_S_S_S_S_S_S_S_S_S_S_S_S_S_S_S_S_S_S_S_S_S_S_S_S_S_S_S_S_S_S_S_S_S_S_S_S_S_S_S_S_S_S_S_S_S_S_S_S_S_S_S_S_S_S_S_S_S_S_S_S_S_S_S_S_S_S_S_S_S_S_S_S_S_S_S_S_S_S_S_S_S_S_S_S_S_S_S_S_S_S_S_S_S_S_S_S_S_S_S_S_S_S_S_S_S_S_S_S_S_S_S_S_S_S_S_S_S_S_S_S_S_S_S_S_S_S_S_S_S_S_S_S_S_S_S_S_S_S_S_S_S_S_S_S_S_S_S_S_S_S_S_S_S_S_S_S_S_S_S_S_S_S_S_S_S_S_S_S_S_S_S_S_S_S_S_S_S_S_S_S_S_S_S_S_S_S_S_S_S_S_S_S_S_S_S_S_S_S_S_S_S_S_S_S_S_S_S_S_S_S_S_S_S_S_S_S_S_S_S_S_S_S_S_S_S_S_S_S_S_S_S_S_S_S_S_S_S_S_S_S_S_S_S__param_117,
	.param .u64 .ptr .align 1 _Z4racePiS_S_S_S_S_S_S_S_S_S_S_S_S_S_S_S_S_S_S_S_S_S_S_S_S_S_S_S_S_S_S_S_S_S_S_S_S_S_S_S_S_S_S_S_S_S_S_S_S_S_S_S_S_S_S_S_S_S_S_S_S_S_S_S_S_S_S_S_S_S_S_S_S_S_S_S_S_S_S_S_S_S_S_S_S_S_S_S_S_S_S_S_S_S_S_S_S_S_S_S_S_S_S_S_S_S_S_S_S_S_S_S_S_S_S_S_S_S_S_S_S_S_S_S_S_S_S_S_S_S_S_S_S_S_S_S_S_S_S_S_S_S_S_S_S_S_S_S_S_S_S_S_S_S_S_S_S_S_S_S_S_S_S_S_S_S_S_S_S_S_S_S_S_S_S_S_S_S_S_S_S_S_S_S_S_S_S_S_S_S_S_S_S_S_S_S_S_S_S_S_S_S_S_S_S_S_S_S_S_S_S_S_S_S_S_S_S_S_S_S_S_S_S_S_S_S_S_S_S_S_S_S_S_S_S_S_S_S_S_S_S_S_S_S_S_S_S_S_S_S_S_S_S_S_S__param_118,
	.param .u64 .ptr .align 1 _Z4racePiS_S_S_S_S_S_S_S_S_S_S_S_S_S_S_S_S_S_S_S_S_S_S_S_S_S_S_S_S_S_S_S_S_S_S_S_S_S_S_S_S_S_S_S_S_S_S_S_S_S_S_S_S_S_S_S_S_S_S_S_S_S_S_S_S_S_S_S_S_S_S_S_S_S_S_S_S_S_S_S_S_S_S_S_S_S_S_S_S_S_S_S_S_S_S_S_S_S_S_S_S_S_S_S_S_S_S_S_S_S_S_S_S_S_S_S_S_S_S_S_S_S_S_S_S_S_S_S_S_S_S_S_S_S_S_S_S_S_S_S_S_S_S_S_S_S_S_S_S_S_S_S_S_S_S_S_S_S_S_S_S_S_S_S_S_S_S_S_S_S_S_S_S_S_S_S_S_S_S_S_S_S_S_S_S_S_S_S_S_S_S_S_S_S_S_S_S_S_S_S_S_S_S_S_S_S_S_S_S_S_S_S_S_S_S_S_S_S_S_S_S_S_S_S_S_S_S_S_S_S_S_S_S_S_S_S_S_S_S_S_S_S_S_S_S_S_S_S_S_S_S_S_S_S_S__param_119,
	.param .u64 .ptr .align 1 _Z4racePiS_S_S_S_S_S_S_S_S_S_S_S_S_S_S_S_S_S_S_S_S_S_S_S_S_S_S_S_S_S_S_S_S_S_S_S_S_S_S_S_S_S_S_S_S_S_S_S_S_S_S_S_S_S_S_S_S_S_S_S_S_S_S_S_S_S_S_S_S_S_S_S_S_S_S_S_S_S_S_S_S_S_S_S_S_S_S_S_S_S_S_S_S_S_S_S_S_S_S_S_S_S_S_S_S_S_S_S_S_S_S_S_S_S_S_S_S_S_S_S_S_S_S_S_S_S_S_S_S_S_S_S_S_S_S_S_S_S_S_S_S_S_S_S_S_S_S_S_S_S_S_S_S_S_S_S_S_S_S_S_S_S_S_S_S_S_S_S_S_S_S_S_S_S_S_S_S_S_S_S_S_S_S_S_S_S_S_S_S_S_S_S_S_S_S_S_S_S_S_S_S_S_S_S_S_S_S_S_S_S_S_S_S_S_S_S_S_S_S_S_S_S_S_S_S_S_S_S_S_S_S_S_S_S_S_S_S_S_S_S_S_S_S_S_S_S_S_S_S_S_S_S_S_S_S__param_120,
	.param .u64 .ptr .align 1 _Z4racePiS_S_S_S_S_S_S_S_S_S_S_S_S_S_S_S_S_S_S_S_S_S_S_S_S_S_S_S_S_S_S_S_S_S_S_S_S_S_S_S_S_S_S_S_S_S_S_S_S_S_S_S_S_S_S_S_S_S_S_S_S_S_S_S_S_S_S_S_S_S_S_S_S_S_S_S_S_S_S_S_S_S_S_S_S_S_S_S_S_S_S_S_S_S_S_S_S_S_S_S_S_S_S_S_S_S_S_S_S_S_S_S_S_S_S_S_S_S_S_S_S_S_S_S_S_S_S_S_S_S_S_S_S_S_S_S_S_S_S_S_S_S_S_S_S_S_S_S_S_S_S_S_S_S_S_S_S_S_S_S_S_S_S_S_S_S_S_S_S_S_S_S_S_S_S_S_S_S_S_S_S_S_S_S_S_S_S_S_S_S_S_S_S_S_S_S_S_S_S_S_S_S_S_S_S_S_S_S_S_S_S_S_S_S_S_S_S_S_S_S_S_S_S_S_S_S_S_S_S_S_S_S_S_S_S_S_S_S_S_S_S_S_S_S_S_S_S_S_S_S_S_S_S_S_S__param_121,
	.param .u64 .ptr .align 1 _Z4racePiS_S_S_S_S_S_S_S_S_S_S_S_S_S_S_S_S_S_S_S_S_S_S_S_S_S_S_S_S_S_S_S_S_S_S_S_S_S_S_S_S_S_S_S_S_S_S_S_S_S_S_S_S_S_S_S_S_S_S_S_S_S_S_S_S_S_S_S_S_S_S_S_S_S_S_S_S_S_S_S_S_S_S_S_S_S_S_S_S_S_S_S_S_S_S_S_S_S_S_S_S_S_S_S_S_S_S_S_S_S_S_S_S_S_S_S_S_S_S_S_S_S_S_S_S_S_S_S_S_S_S_S_S_S_S_S_S_S_S_S_S_S_S_S_S_S_S_S_S_S_S_S_S_S_S_S_S_S_S_S_S_S_S_S_S_S_S_S_S_S_S_S_S_S_S_S_S_S_S_S_S_S_S_S_S_S_S_S_S_S_S_S_S_S_S_S_S_S_S_S_S_S_S_S_S_S_S_S_S_S_S_S_S_S_S_S_S_S_S_S_S_S_S_S_S_S_S_S_S_S_S_S_S_S_S_S_S_S_S_S_S_S_S_S_S_S_S_S_S_S_S_S_S_S_S__param_122,
	.param .u64 .ptr .align 1 _Z4racePiS_S_S_S_S_S_S_S_S_S_S_S_S_S_S_S_S_S_S_S_S_S_S_S_S_S_S_S_S_S_S_S_S_S_S_S_S_S_S_S_S_S_S_S_S_S_S_S_S_S_S_S_S_S_S_S_S_S_S_S_S_S_S_S_S_S_S_S_S_S_S_S_S_S_S_S_S_S_S_S_S_S_S_S_S_S_S_S_S_S_S_S_S_S_S_S_S_S_S_S_S_S_S_S_S_S_S_S_S_S_S_S_S_S_S_S_S_S_S_S_S_S_S_S_S_S_S_S_S_S_S_S_S_S_S_S_S_S_S_S_S_S_S_S_S_S_S_S_S_S_S_S_S_S_S_S_S_S_S_S_S_S_S_S_S_S_S_S_S_S_S_S_S_S_S_S_S_S_S_S_S_S_S_S_S_S_S_S_S_S_S_S_S_S_S_S_S_S_S_S_S_S_S_S_S_S_S_S_S_S_S_S_S_S_S_S_S_S_S_S_S_S_S_S_S_S_S_S_S_S_S_S_S_S_S_S_S_S_S_S_S_S_S_S_S_S_S_S_S_S_S_S_S_S_S__param_123,
	.param .u64 .ptr .align 1 _Z4racePiS_S_S_S_S_S_S_S_S_S_S_S_S_S_S_S_S_S_S_S_S_S_S_S_S_S_S_S_S_S_S_S_S_S_S_S_S_S_S_S_S_S_S_S_S_S_S_S_S_S_S_S_S_S_S_S_S_S_S_S_S_S_S_S_S_S_S_S_S_S_S_S_S_S_S_S_S_S_S_S_S_S_S_S_S_S_S_S_S_S_S_S_S_S_S_S_S_S_S_S_S_S_S_S_S_S_S_S_S_S_S_S_S_S_S_S_S_S_S_S_S_S_S_S_S_S_S_S_S_S_S_S_S_S_S_S_S_S_S_S_S_S_S_S_S_S_S_S_S_S_S_S_S_S_S_S_S_S_S_S_S_S_S_S_S_S_S_S_S_S_S_S_S_S_S_S_S_S_S_S_S_S_S_S_S_S_S_S_S_S_S_S_S_S_S_S_S_S_S_S_S_S_S_S_S_S_S_S_S_S_S_S_S_S_S_S_S_S_S_S_S_S_S_S_S_S_S_S_S_S_S_S_S_S_S_S_S_S_S_S_S_S_S_S_S_S_S_S_S_S_S_S_S_S_S__param_124,
	.param .u64 .ptr .align 1 _Z4racePiS_S_S_S_S_S_S_S_S_S_S_S_S_S_S_S_S_S_S_S_S_S_S_S_S_S_S_S_S_S_S_S_S_S_S_S_S_S_S_S_S_S_S_S_S_S_S_S_S_S_S_S_S_S_S_S_S_S_S_S_S_S_S_S_S_S_S_S_S_S_S_S_S_S_S_S_S_S_S_S_S_S_S_S_S_S_S_S_S_S_S_S_S_S_S_S_S_S_S_S_S_S_S_S_S_S_S_S_S_S_S_S_S_S_S_S_S_S_S_S_S_S_S_S_S_S_S_S_S_S_S_S_S_S_S_S_S_S_S_S_S_S_S_S_S_S_S_S_S_S_S_S_S_S_S_S_S_S_S_S_S_S_S_S_S_S_S_S_S_S_S_S_S_S_S_S_S_S_S_S_S_S_S_S_S_S_S_S_S_S_S_S_S_S_S_S_S_S_S_S_S_S_S_S_S_S_S_S_S_S_S_S_S_S_S_S_S_S_S_S_S_S_S_S_S_S_S_S_S_S_S_S_S_S_S_S_S_S_S_S_S_S_S_S_S_S_S_S_S_S_S_S_S_S_S__param_125,
	.param .u64 .ptr .align 1 _Z4racePiS_S_S_S_S_S_S_S_S_S_S_S_S_S_S_S_S_S_S_S_S_S_S_S_S_S_S_S_S_S_S_S_S_S_S_S_S_S_S_S_S_S_S_S_S_S_S_S_S_S_S_S_S_S_S_S_S_S_S_S_S_S_S_S_S_S_S_S_S_S_S_S_S_S_S_S_S_S_S_S_S_S_S_S_S_S_S_S_S_S_S_S_S_S_S_S_S_S_S_S_S_S_S_S_S_S_S_S_S_S_S_S_S_S_S_S_S_S_S_S_S_S_S_S_S_S_S_S_S_S_S_S_S_S_S_S_S_S_S_S_S_S_S_S_S_S_S_S_S_S_S_S_S_S_S_S_S_S_S_S_S_S_S_S_S_S_S_S_S_S_S_S_S_S_S_S_S_S_S_S_S_S_S_S_S_S_S_S_S_S_S_S_S_S_S_S_S_S_S_S_S_S_S_S_S_S_S_S_S_S_S_S_S_S_S_S_S_S_S_S_S_S_S_S_S_S_S_S_S_S_S_S_S_S_S_S_S_S_S_S_S_S_S_S_S_S_S_S_S_S_S_S_S_S_S__param_126,
	.param .u64 .ptr .align 1 _Z4racePiS_S_S_S_S_S_S_S_S_S_S_S_S_S_S_S_S_S_S_S_S_S_S_S_S_S_S_S_S_S_S_S_S_S_S_S_S_S_S_S_S_S_S_S_S_S_S_S_S_S_S_S_S_S_S_S_S_S_S_S_S_S_S_S_S_S_S_S_S_S_S_S_S_S_S_S_S_S_S_S_S_S_S_S_S_S_S_S_S_S_S_S_S_S_S_S_S_S_S_S_S_S_S_S_S_S_S_S_S_S_S_S_S_S_S_S_S_S_S_S_S_S_S_S_S_S_S_S_S_S_S_S_S_S_S_S_S_S_S_S_S_S_S_S_S_S_S_S_S_S_S_S_S_S_S_S_S_S_S_S_S_S_S_S_S_S_S_S_S_S_S_S_S_S_S_S_S_S_S_S_S_S_S_S_S_S_S_S_S_S_S_S_S_S_S_S_S_S_S_S_S_S_S_S_S_S_S_S_S_S_S_S_S_S_S_S_S_S_S_S_S_S_S_S_S_S_S_S_S_S_S_S_S_S_S_S_S_S_S_S_S_S_S_S_S_S_S_S_S_S_S_S_S_S_S__param_127,
	.param .u64 .ptr .align 1 _Z4racePiS_S_S_S_S_S_S_S_S_S_S_S_S_S_S_S_S_S_S_S_S_S_S_S_S_S_S_S_S_S_S_S_S_S_S_S_S_S_S_S_S_S_S_S_S_S_S_S_S_S_S_S_S_S_S_S_S_S_S_S_S_S_S_S_S_S_S_S_S_S_S_S_S_S_S_S_S_S_S_S_S_S_S_S_S_S_S_S_S_S_S_S_S_S_S_S_S_S_S_S_S_S_S_S_S_S_S_S_S_S_S_S_S_S_S_S_S_S_S_S_S_S_S_S_S_S_S_S_S_S_S_S_S_S_S_S_S_S_S_S_S_S_S_S_S_S_S_S_S_S_S_S_S_S_S_S_S_S_S_S_S_S_S_S_S_S_S_S_S_S_S_S_S_S_S_S_S_S_S_S_S_S_S_S_S_S_S_S_S_S_S_S_S_S_S_S_S_S_S_S_S_S_S_S_S_S_S_S_S_S_S_S_S_S_S_S_S_S_S_S_S_S_S_S_S_S_S_S_S_S_S_S_S_S_S_S_S_S_S_S_S_S_S_S_S_S_S_S_S_S_S_S_S_S_S__param_128,
	.param .u64 .ptr .align 1 _Z4racePiS_S_S_S_S_S_S_S_S_S_S_S_S_S_S_S_S_S_S_S_S_S_S_S_S_S_S_S_S_S_S_S_S_S_S_S_S_S_S_S_S_S_S_S_S_S_S_S_S_S_S_S_S_S_S_S_S_S_S_S_S_S_S_S_S_S_S_S_S_S_S_S_S_S_S_S_S_S_S_S_S_S_S_S_S_S_S_S_S_S_S_S_S_S_S_S_S_S_S_S_S_S_S_S_S_S_S_S_S_S_S_S_S_S_S_S_S_S_S_S_S_S_S_S_S_S_S_S_S_S_S_S_S_S_S_S_S_S_S_S_S_S_S_S_S_S_S_S_S_S_S_S_S_S_S_S_S_S_S_S_S_S_S_S_S_S_S_S_S_S_S_S_S_S_S_S_S_S_S_S_S_S_S_S_S_S_S_S_S_S_S_S_S_S_S_S_S_S_S_S_S_S_S_S_S_S_S_S_S_S_S_S_S_S_S_S_S_S_S_S_S_S_S_S_S_S_S_S_S_S_S_S_S_S_S_S_S_S_S_S_S_S_S_S_S_S_S_S_S_S_S_S_S_S_S__param_129,
	.param .u64 .ptr .align 1 _Z4racePiS_S_S_S_S_S_S_S_S_S_S_S_S_S_S_S_S_S_S_S_S_S_S_S_S_S_S_S_S_S_S_S_S_S_S_S_S_S_S_S_S_S_S_S_S_S_S_S_S_S_S_S_S_S_S_S_S_S_S_S_S_S_S_S_S_S_S_S_S_S_S_S_S_S_S_S_S_S_S_S_S_S_S_S_S_S_S_S_S_S_S_S_S_S_S_S_S_S_S_S_S_S_S_S_S_S_S_S_S_S_S_S_S_S_S_S_S_S_S_S_S_S_S_S_S_S_S_S_S_S_S_S_S_S_S_S_S_S_S_S_S_S_S_S_S_S_S_S_S_S_S_S_S_S_S_S_S_S_S_S_S_S_S_S_S_S_S_S_S_S_S_S_S_S_S_S_S_S_S_S_S_S_S_S_S_S_S_S_S_S_S_S_S_S_S_S_S_S_S_S_S_S_S_S_S_S_S_S_S_S_S_S_S_S_S_S_S_S_S_S_S_S_S_S_S_S_S_S_S_S_S_S_S_S_S_S_S_S_S_S_S_S_S_S_S_S_S_S_S_S_S_S_S_S_S__param_130,
	.param .u64 .ptr .align 1 _Z4racePiS_S_S_S_S_S_S_S_S_S_S_S_S_S_S_S_S_S_S_S_S_S_S_S_S_S_S_S_S_S_S_S_S_S_S_S_S_S_S_S_S_S_S_S_S_S_S_S_S_S_S_S_S_S_S_S_S_S_S_S_S_S_S_S_S_S_S_S_S_S_S_S_S_S_S_S_S_S_S_S_S_S_S_S_S_S_S_S_S_S_S_S_S_S_S_S_S_S_S_S_S_S_S_S_S_S_S_S_S_S_S_S_S_S_S_S_S_S_S_S_S_S_S_S_S_S_S_S_S_S_S_S_S_S_S_S_S_S_S_S_S_S_S_S_S_S_S_S_S_S_S_S_S_S_S_S_S_S_S_S_S_S_S_S_S_S_S_S_S_S_S_S_S_S_S_S_S_S_S_S_S_S_S_S_S_S_S_S_S_S_S_S_S_S_S_S_S_S_S_S_S_S_S_S_S_S_S_S_S_S_S_S_S_S_S_S_S_S_S_S_S_S_S_S_S_S_S_S_S_S_S_S_S_S_S_S_S_S_S_S_S_S_S_S_S_S_S_S_S_S_S_S_S_S_S__param_131,
	.param .u64 .ptr .align 1 _Z4racePiS_S_S_S_S_S_S_S_S_S_S_S_S_S_S_S_S_S_S_S_S_S_S_S_S_S_S_S_S_S_S_S_S_S_S_S_S_S_S_S_S_S_S_S_S_S_S_S_S_S_S_S_S_S_S_S_S_S_S_S_S_S_S_S_S_S_S_S_S_S_S_S_S_S_S_S_S_S_S_S_S_S_S_S_S_S_S_S_S_S_S_S_S_S_S_S_S_S_S_S_S_S_S_S_S_S_S_S_S_S_S_S_S_S_S_S_S_S_S_S_S_S_S_S_S_S_S_S_S_S_S_S_S_S_S_S_S_S_S_S_S_S_S_S_S_S_S_S_S_S_S_S_S_S_S_S_S_S_S_S_S_S_S_S_S_S_S_S_S_S_S_S_S_S_S_S_S_S_S_S_S_S_S_S_S_S_S_S_S_S_S_S_S_S_S_S_S_S_S_S_S_S_S_S_S_S_S_S_S_S_S_S_S_S_S_S_S_S_S_S_S_S_S_S_S_S_S_S_S_S_S_S_S_S_S_S_S_S_S_S_S_S_S_S_S_S_S_S_S_S_S_S_S_S_S__param_132,
	.param .u64 .ptr .align 1 _Z4racePiS_S_S_S_S_S_S_S_S_S_S_S_S_S_S_S_S_S_S_S_S_S_S_S_S_S_S_S_S_S_S_S_S_S_S_S_S_S_S_S_S_S_S_S_S_S_S_S_S_S_S_S_S_S_S_S_S_S_S_S_S_S_S_S_S_S_S_S_S_S_S_S_S_S_S_S_S_S_S_S_S_S_S_S_S_S_S_S_S_S_S_S_S_S_S_S_S_S_S_S_S_S_S_S_S_S_S_S_S_S_S_S_S_S_S_S_S_S_S_S_S_S_S_S_S_S_S_S_S_S_S_S_S_S_S_S_S_S_S_S_S_S_S_S_S_S_S_S_S_S_S_S_S_S_S_S_S_S_S_S_S_S_S_S_S_S_S_S_S_S_S_S_S_S_S_S_S_S_S_S_S_S_S_S_S_S_S_S_S_S_S_S_S_S_S_S_S_S_S_S_S_S_S_S_S_S_S_S_S_S_S_S_S_S_S_S_S_S_S_S_S_S_S_S_S_S_S_S_S_S_S_S_S_S_S_S_S_S_S_S_S_S_S_S_S_S_S_S_S_S_S_S_S_S_S__param_133,
	.param .u64 .ptr .align 1 _Z4racePiS_S_S_S_S_S_S_S_S_S_S_S_S_S_S_S_S_S_S_S_S_S_S_S_S_S_S_S_S_S_S_S_S_S_S_S_S_S_S_S_S_S_S_S_S_S_S_S_S_S_S_S_S_S_S_S_S_S_S_S_S_S_S_S_S_S_S_S_S_S_S_S_S_S_S_S_S_S_S_S_S_S_S_S_S_S_S_S_S_S_S_S_S_S_S_S_S_S_S_S_S_S_S_S_S_S_S_S_S_S_S_S_S_S_S_S_S_S_S_S_S_S_S_S_S_S_S_S_S_S_S_S_S_S_S_S_S_S_S_S_S_S_S_S_S_S_S_S_S_S_S_S_S_S_S_S_S_S_S_S_S_S_S_S_S_S_S_S_S_S_S_S_S_S_S_S_S_S_S_S_S_S_S_S_S_S_S_S_S_S_S_S_S_S_S_S_S_S_S_S_S_S_S_S_S_S_S_S_S_S_S_S_S_S_S_S_S_S_S_S_S_S_S_S_S_S_S_S_S_S_S_S_S_S_S_S_S_S_S_S_S_S_S_S_S_S_S_S_S_S_S_S_S_S_S__param_134,
	.param .u64 .ptr .align 1 _Z4racePiS_S_S_S_S_S_S_S_S_S_S_S_S_S_S_S_S_S_S_S_S_S_S_S_S_S_S_S_S_S_S_S_S_S_S_S_S_S_S_S_S_S_S_S_S_S_S_S_S_S_S_S_S_S_S_S_S_S_S_S_S_S_S_S_S_S_S_S_S_S_S_S_S_S_S_S_S_S_S_S_S_S_S_S_S_S_S_S_S_S_S_S_S_S_S_S_S_S_S_S_S_S_S_S_S_S_S_S_S_S_S_S_S_S_S_S_S_S_S_S_S_S_S_S_S_S_S_S_S_S_S_S_S_S_S_S_S_S_S_S_S_S_S_S_S_S_S_S_S_S_S_S_S_S_S_S_S_S_S_S_S_S_S_S_S_S_S_S_S_S_S_S_S_S_S_S_S_S_S_S_S_S_S_S_S_S_S_S_S_S_S_S_S_S_S_S_S_S_S_S_S_S_S_S_S_S_S_S_S_S_S_S_S_S_S_S_S_S_S_S_S_S_S_S_S_S_S_S_S_S_S_S_S_S_S_S_S_S_S_S_S_S_S_S_S_S_S_S_S_S_S_S_S_S_S__param_135,
	.param .u64 .ptr .align 1 _Z4racePiS_S_S_S_S_S_S_S_S_S_S_S_S_S_S_S_S_S_S_S_S_S_S_S_S_S_S_S_S_S_S_S_S_S_S_S_S_S_S_S_S_S_S_S_S_S_S_S_S_S_S_S_S_S_S_S_S_S_S_S_S_S_S_S_S_S_S_S_S_S_S_S_S_S_S_S_S_S_S_S_S_S_S_S_S_S_S_S_S_S_S_S_S_S_S_S_S_S_S_S_S_S_S_S_S_S_S_S_S_S_S_S_S_S_S_S_S_S_S_S_S_S_S_S_S_S_S_S_S_S_S_S_S_S_S_S_S_S_S_S_S_S_S_S_S_S_S_S_S_S_S_S_S_S_S_S_S_S_S_S_S_S_S_S_S_S_S_S_S_S_S_S_S_S_S_S_S_S_S_S_S_S_S_S_S_S_S_S_S_S_S_S_S_S_S_S_S_S_S_S_S_S_S_S_S_S_S_S_S_S_S_S_S_S_S_S_S_S_S_S_S_S_S_S_S_S_S_S_S_S_S_S_S_S_S_S_S_S_S_S_S_S_S_S_S_S_S_S_S_S_S_S_S_S_S__param_136,
	.param .u64 .ptr .align 1 _Z4racePiS_S_S_S_S_S_S_S_S_S_S_S_S_S_S_S_S_S_S_S_S_S_S_S_S_S_S_S_S_S_S_S_S_S_S_S_S_S_S_S_S_S_S_S_S_S_S_S_S_S_S_S_S_S_S_S_S_S_S_S_S_S_S_S_S_S_S_S_S_S_S_S_S_S_S_S_S_S_S_S_S_S_S_S_S_S_S_S_S_S_S_S_S_S_S_S_S_S_S_S_S_S_S_S_S_S_S_S_S_S_S_S_S_S_S_S_S_S_S_S_S_S_S_S_S_S_S_S_S_S_S_S_S_S_S_S_S_S_S_S_S_S_S_S_S_S_S_S_S_S_S_S_S_S_S_S_S_S_S_S_S_S_S_S_S_S_S_S_S_S_S_S_S_S_S_S_S_S_S_S_S_S_S_S_S_S_S_S_S_S_S_S_S_S_S_S_S_S_S_S_S_S_S_S_S_S_S_S_S_S_S_S_S_S_S_S_S_S_S_S_S_S_S_S_S_S_S_S_S_S_S_S_S_S_S_S_S_S_S_S_S_S_S_S_S_S_S_S_S_S_S_S_S_S_S__param_137,
	.param .u64 .ptr .align 1 _Z4racePiS_S_S_S_S_S_S_S_S_S_S_S_S_S_S_S_S_S_S_S_S_S_S_S_S_S_S_S_S_S_S_S_S_S_S_S_S_S_S_S_S_S_S_S_S_S_S_S_S_S_S_S_S_S_S_S_S_S_S_S_S_S_S_S_S_S_S_S_S_S_S_S_S_S_S_S_S_S_S_S_S_S_S_S_S_S_S_S_S_S_S_S_S_S_S_S_S_S_S_S_S_S_S_S_S_S_S_S_S_S_S_S_S_S_S_S_S_S_S_S_S_S_S_S_S_S_S_S_S_S_S_S_S_S_S_S_S_S_S_S_S_S_S_S_S_S_S_S_S_S_S_S_S_S_S_S_S_S_S_S_S_S_S_S_S_S_S_S_S_S_S_S_S_S_S_S_S_S_S_S_S_S_S_S_S_S_S_S_S_S_S_S_S_S_S_S_S_S_S_S_S_S_S_S_S_S_S_S_S_S_S_S_S_S_S_S_S_S_S_S_S_S_S_S_S_S_S_S_S_S_S_S_S_S_S_S_S_S_S_S_S_S_S_S_S_S_S_S_S_S_S_S_S_S_S__param_138,
	.param .u64 .ptr .align 1 _Z4racePiS_S_S_S_S_S_S_S_S_S_S_S_S_S_S_S_S_S_S_S_S_S_S_S_S_S_S_S_S_S_S_S_S_S_S_S_S_S_S_S_S_S_S_S_S_S_S_S_S_S_S_S_S_S_S_S_S_S_S_S_S_S_S_S_S_S_S_S_S_S_S_S_S_S_S_S_S_S_S_S_S_S_S_S_S_S_S_S_S_S_S_S_S_S_S_S_S_S_S_S_S_S_S_S_S_S_S_S_S_S_S_S_S_S_S_S_S_S_S_S_S_S_S_S_S_S_S_S_S_S_S_S_S_S_S_S_S_S_S_S_S_S_S_S_S_S_S_S_S_S_S_S_S_S_S_S_S_S_S_S_S_S_S_S_S_S_S_S_S_S_S_S_S_S_S_S_S_S_S_S_S_S_S_S_S_S_S_S_S_S_S_S_S_S_S_S_S_S_S_S_S_S_S_S_S_S_S_S_S_S_S_S_S_S_S_S_S_S_S_S_S_S_S_S_S_S_S_S_S_S_S_S_S_S_S_S_S_S_S_S_S_S_S_S_S_S_S_S_S_S_S_S_S_S_S__param_139,
	.param .u64 .ptr .align 1 _Z4racePiS_S_S_S_S_S_S_S_S_S_S_S_S_S_S_S_S_S_S_S_S_S_S_S_S_S_S_S_S_S_S_S_S_S_S_S_S_S_S_S_S_S_S_S_S_S_S_S_S_S_S_S_S_S_S_S_S_S_S_S_S_S_S_S_S_S_S_S_S_S_S_S_S_S_S_S_S_S_S_S_S_S_S_S_S_S_S_S_S_S_S_S_S_S_S_S_S_S_S_S_S_S_S_S_S_S_S_S_S_S_S_S_S_S_S_S_S_S_S_S_S_S_S_S_S_S_S_S_S_S_S_S_S_S_S_S_S_S_S_S_S_S_S_S_S_S_S_S_S_S_S_S_S_S_S_S_S_S_S_S_S_S_S_S_S_S_S_S_S_S_S_S_S_S_S_S_S_S_S_S_S_S_S_S_S_S_S_S_S_S_S_S_S_S_S_S_S_S_S_S_S_S_S_S_S_S_S_S_S_S_S_S_S_S_S_S_S_S_S_S_S_S_S_S_S_S_S_S_S_S_S_S_S_S_S_S_S_S_S_S_S_S_S_S_S_S_S_S_S_S_S_S_S_S_S__param_140,
	.param .u64 .ptr .align 1 _Z4racePiS_S_S_S_S_S_S_S_S_S_S_S_S_S_S_S_S_S_S_S_S_S_S_S_S_S_S_S_S_S_S_S_S_S_S_S_S_S_S_S_S_S_S_S_S_S_S_S_S_S_S_S_S_S_S_S_S_S_S_S_S_S_S_S_S_S_S_S_S_S_S_S_S_S_S_S_S_S_S_S_S_S_S_S_S_S_S_S_S_S_S_S_S_S_S_S_S_S_S_S_S_S_S_S_S_S_S_S_S_S_S_S_S_S_S_S_S_S_S_S_S_S_S_S_S_S_S_S_S_S_S_S_S_S_S_S_S_S_S_S_S_S_S_S_S_S_S_S_S_S_S_S_S_S_S_S_S_S_S_S_S_S_S_S_S_S_S_S_S_S_S_S_S_S_S_S_S_S_S_S_S_S_S_S_S_S_S_S_S_S_S_S_S_S_S_S_S_S_S_S_S_S_S_S_S_S_S_S_S_S_S_S_S_S_S_S_S_S_S_S_S_S_S_S_S_S_S_S_S_S_S_S_S_S_S_S_S_S_S_S_S_S_S_S_S_S_S_S_S_S_S_S_S_S_S__param_141,
	.param .u64 .ptr .align 1 _Z4racePiS_S_S_S_S_S_S_S_S_S_S_S_S_S_S_S_S_S_S_S_S_S_S_S_S_S_S_S_S_S_S_S_S_S_S_S_S_S_S_S_S_S_S_S_S_S_S_S_S_S_S_S_S_S_S_S_S_S_S_S_S_S_S_S_S_S_S_S_S_S_S_S_S_S_S_S_S_S_S_S_S_S_S_S_S_S_S_S_S_S_S_S_S_S_S_S_S_S_S_S_S_S_S_S_S_S_S_S_S_S_S_S_S_S_S_S_S_S_S_S_S_S_S_S_S_S_S_S_S_S_S_S_S_S_S_S_S_S_S_S_S_S_S_S_S_S_S_S_S_S_S_S_S_S_S_S_S_S_S_S_S_S_S_S_S_S_S_S_S_S_S_S_S_S_S_S_S_S_S_S_S_S_S_S_S_S_S_S_S_S_S_S_S_S_S_S_S_S_S_S_S_S_S_S_S_S_S_S_S_S_S_S_S_S_S_S_S_S_S_S_S_S_S_S_S_S_S_S_S_S_S_S_S_S_S_S_S_S_S_S_S_S_S_S_S_S_S_S_S_S_S_S_S_S_S__param_142,
	.param .u64 .ptr .align 1 _Z4racePiS_S_S_S_S_S_S_S_S_S_S_S_S_S_S_S_S_S_S_S_S_S_S_S_S_S_S_S_S_S_S_S_S_S_S_S_S_S_S_S_S_S_S_S_S_S_S_S_S_S_S_S_S_S_S_S_S_S_S_S_S_S_S_S_S_S_S_S_S_S_S_S_S_S_S_S_S_S_S_S_S_S_S_S_S_S_S_S_S_S_S_S_S_S_S_S_S_S_S_S_S_S_S_S_S_S_S_S_S_S_S_S_S_S_S_S_S_S_S_S_S_S_S_S_S_S_S_S_S_S_S_S_S_S_S_S_S_S_S_S_S_S_S_S_S_S_S_S_S_S_S_S_S_S_S_S_S_S_S_S_S_S_S_S_S_S_S_S_S_S_S_S_S_S_S_S_S_S_S_S_S_S_S_S_S_S_S_S_S_S_S_S_S_S_S_S_S_S_S_S_S_S_S_S_S_S_S_S_S_S_S_S_S_S_S_S_S_S_S_S_S_S_S_S_S_S_S_S_S_S_S_S_S_S_S_S_S_S_S_S_S_S_S_S_S_S_S_S_S_S_S_S_S_S_S__param_143,
	.param .u64 .ptr .align 1 _Z4racePiS_S_S_S_S_S_S_S_S_S_S_S_S_S_S_S_S_S_S_S_S_S_S_S_S_S_S_S_S_S_S_S_S_S_S_S_S_S_S_S_S_S_S_S_S_S_S_S_S_S_S_S_S_S_S_S_S_S_S_S_S_S_S_S_S_S_S_S_S_S_S_S_S_S_S_S_S_S_S_S_S_S_S_S_S_S_S_S_S_S_S_S_S_S_S_S_S_S_S_S_S_S_S_S_S_S_S_S_S_S_S_S_S_S_S_S_S_S_S_S_S_S_S_S_S_S_S_S_S_S_S_S_S_S_S_S_S_S_S_S_S_S_S_S_S_S_S_S_S_S_S_S_S_S_S_S_S_S_S_S_S_S_S_S_S_S_S_S_S_S_S_S_S_S_S_S_S_S_S_S_S_S_S_S_S_S_S_S_S_S_S_S_S_S_S_S_S_S_S_S_S_S_S_S_S_S_S_S_S_S_S_S_S_S_S_S_S_S_S_S_S_S_S_S_S_S_S_S_S_S_S_S_S_S_S_S_S_S_S_S_S_S_S_S_S_S_S_S_S_S_S_S_S_S_S__param_144,
	.param .u64 .ptr .align 1 _Z4racePiS_S_S_S_S_S_S_S_S_S_S_S_S_S_S_S_S_S_S_S_S_S_S_S_S_S_S_S_S_S_S_S_S_S_S_S_S_S_S_S_S_S_S_S_S_S_S_S_S_S_S_S_S_S_S_S_S_S_S_S_S_S_S_S_S_S_S_S_S_S_S_S_S_S_S_S_S_S_S_S_S_S_S_S_S_S_S_S_S_S_S_S_S_S_S_S_S_S_S_S_S_S_S_S_S_S_S_S_S_S_S_S_S_S_S_S_S_S_S_S_S_S_S_S_S_S_S_S_S_S_S_S_S_S_S_S_S_S_S_S_S_S_S_S_S_S_S_S_S_S_S_S_S_S_S_S_S_S_S_S_S_S_S_S_S_S_S_S_S_S_S_S_S_S_S_S_S_S_S_S_S_S_S_S_S_S_S_S_S_S_S_S_S_S_S_S_S_S_S_S_S_S_S_S_S_S_S_S_S_S_S_S_S_S_S_S_S_S_S_S_S_S_S_S_S_S_S_S_S_S_S_S_S_S_S_S_S_S_S_S_S_S_S_S_S_S_S_S_S_S_S_S_S_S_S__param_145,
	.param .u64 .ptr .align 1 _Z4racePiS_S_S_S_S_S_S_S_S_S_S_S_S_S_S_S_S_S_S_S_S_S_S_S_S_S_S_S_S_S_S_S_S_S_S_S_S_S_S_S_S_S_S_S_S_S_S_S_S_S_S_S_S_S_S_S_S_S_S_S_S_S_S_S_S_S_S_S_S_S_S_S_S_S_S_S_S_S_S_S_S_S_S_S_S_S_S_S_S_S_S_S_S_S_S_S_S_S_S_S_S_S_S_S_S_S_S_S_S_S_S_S_S_S_S_S_S_S_S_S_S_S_S_S_S_S_S_S_S_S_S_S_S_S_S_S_S_S_S_S_S_S_S_S_S_S_S_S_S_S_S_S_S_S_S_S_S_S_S_S_S_S_S_S_S_S_S_S_S_S_S_S_S_S_S_S_S_S_S_S_S_S_S_S_S_S_S_S_S_S_S_S_S_S_S_S_S_S_S_S_S_S_S_S_S_S_S_S_S_S_S_S_S_S_S_S_S_S_S_S_S_S_S_S_S_S_S_S_S_S_S_S_S_S_S_S_S_S_S_S_S_S_S_S_S_S_S_S_S_S_S_S_S_S_S__param_146,
	.param .u64 .ptr .align 1 _Z4racePiS_S_S_S_S_S_S_S_S_S_S_S_S_S_S_S_S_S_S_S_S_S_S_S_S_S_S_S_S_S_S_S_S_S_S_S_S_S_S_S_S_S_S_S_S_S_S_S_S_S_S_S_S_S_S_S_S_S_S_S_S_S_S_S_S_S_S_S_S_S_S_S_S_S_S_S_S_S_S_S_S_S_S_S_S_S_S_S_S_S_S_S_S_S_S_S_S_S_S_S_S_S_S_S_S_S_S_S_S_S_S_S_S_S_S_S_S_S_S_S_S_S_S_S_S_S_S_S_S_S_S_S_S_S_S_S_S_S_S_S_S_S_S_S_S_S_S_S_S_S_S_S_S_S_S_S_S_S_S_S_S_S_S_S_S_S_S_S_S_S_S_S_S_S_S_S_S_S_S_S_S_S_S_S_S_S_S_S_S_S_S_S_S_S_S_S_S_S_S_S_S_S_S_S_S_S_S_S_S_S_S_S_S_S_S_S_S_S_S_S_S_S_S_S_S_S_S_S_S_S_S_S_S_S_S_S_S_S_S_S_S_S_S_S_S_S_S_S_S_S_S_S_S_S_S__param_147,
	.param .u64 .ptr .align 1 _Z4racePiS_S_S_S_S_S_S_S_S_S_S_S_S_S_S_S_S_S_S_S_S_S_S_S_S_S_S_S_S_S_S_S_S_S_S_S_S_S_S_S_S_S_S_S_S_S_S_S_S_S_S_S_S_S_S_S_S_S_S_S_S_S_S_S_S_S_S_S_S_S_S_S_S_S_S_S_S_S_S_S_S_S_S_S_S_S_S_S_S_S_S_S_S_S_S_S_S_S_S_S_S_S_S_S_S_S_S_S_S_S_S_S_S_S_S_S_S_S_S_S_S_S_S_S_S_S_S_S_S_S_S_S_S_S_S_S_S_S_S_S_S_S_S_S_S_S_S_S_S_S_S_S_S_S_S_S_S_S_S_S_S_S_S_S_S_S_S_S_S_S_S_S_S_S_S_S_S_S_S_S_S_S_S_S_S_S_S_S_S_S_S_S_S_S_S_S_S_S_S_S_S_S_S_S_S_S_S_S_S_S_S_S_S_S_S_S_S_S_S_S_S_S_S_S_S_S_S_S_S_S_S_S_S_S_S_S_S_S_S_S_S_S_S_S_S_S_S_S_S_S_S_S_S_S_S__param_148,
	.param .u64 .ptr .align 1 _Z4racePiS_S_S_S_S_S_S_S_S_S_S_S_S_S_S_S_S_S_S_S_S_S_S_S_S_S_S_S_S_S_S_S_S_S_S_S_S_S_S_S_S_S_S_S_S_S_S_S_S_S_S_S_S_S_S_S_S_S_S_S_S_S_S_S_S_S_S_S_S_S_S_S_S_S_S_S_S_S_S_S_S_S_S_S_S_S_S_S_S_S_S_S_S_S_S_S_S_S_S_S_S_S_S_S_S_S_S_S_S_S_S_S_S_S_S_S_S_S_S_S_S_S_S_S_S_S_S_S_S_S_S_S_S_S_S_S_S_S_S_S_S_S_S_S_S_S_S_S_S_S_S_S_S_S_S_S_S_S_S_S_S_S_S_S_S_S_S_S_S_S_S_S_S_S_S_S_S_S_S_S_S_S_S_S_S_S_S_S_S_S_S_S_S_S_S_S_S_S_S_S_S_S_S_S_S_S_S_S_S_S_S_S_S_S_S_S_S_S_S_S_S_S_S_S_S_S_S_S_S_S_S_S_S_S_S_S_S_S_S_S_S_S_S_S_S_S_S_S_S_S_S_S_S_S_S__param_149,
	.param .u64 .ptr .align 1 _Z4racePiS_S_S_S_S_S_S_S_S_S_S_S_S_S_S_S_S_S_S_S_S_S_S_S_S_S_S_S_S_S_S_S_S_S_S_S_S_S_S_S_S_S_S_S_S_S_S_S_S_S_S_S_S_S_S_S_S_S_S_S_S_S_S_S_S_S_S_S_S_S_S_S_S_S_S_S_S_S_S_S_S_S_S_S_S_S_S_S_S_S_S_S_S_S_S_S_S_S_S_S_S_S_S_S_S_S_S_S_S_S_S_S_S_S_S_S_S_S_S_S_S_S_S_S_S_S_S_S_S_S_S_S_S_S_S_S_S_S_S_S_S_S_S_S_S_S_S_S_S_S_S_S_S_S_S_S_S_S_S_S_S_S_S_S_S_S_S_S_S_S_S_S_S_S_S_S_S_S_S_S_S_S_S_S_S_S_S_S_S_S_S_S_S_S_S_S_S_S_S_S_S_S_S_S_S_S_S_S_S_S_S_S_S_S_S_S_S_S_S_S_S_S_S_S_S_S_S_S_S_S_S_S_S_S_S_S_S_S_S_S_S_S_S_S_S_S_S_S_S_S_S_S_S_S_S__param_150,
	.param .u64 .ptr .align 1 _Z4racePiS_S_S_S_S_S_S_S_S_S_S_S_S_S_S_S_S_S_S_S_S_S_S_S_S_S_S_S_S_S_S_S_S_S_S_S_S_S_S_S_S_S_S_S_S_S_S_S_S_S_S_S_S_S_S_S_S_S_S_S_S_S_S_S_S_S_S_S_S_S_S_S_S_S_S_S_S_S_S_S_S_S_S_S_S_S_S_S_S_S_S_S_S_S_S_S_S_S_S_S_S_S_S_S_S_S_S_S_S_S_S_S_S_S_S_S_S_S_S_S_S_S_S_S_S_S_S_S_S_S_S_S_S_S_S_S_S_S_S_S_S_S_S_S_S_S_S_S_S_S_S_S_S_S_S_S_S_S_S_S_S_S_S_S_S_S_S_S_S_S_S_S_S_S_S_S_S_S_S_S_S_S_S_S_S_S_S_S_S_S_S_S_S_S_S_S_S_S_S_S_S_S_S_S_S_S_S_S_S_S_S_S_S_S_S_S_S_S_S_S_S_S_S_S_S_S_S_S_S_S_S_S_S_S_S_S_S_S_S_S_S_S_S_S_S_S_S_S_S_S_S_S_S_S_S__param_151,
	.param .u64 .ptr .align 1 _Z4racePiS_S_S_S_S_S_S_S_S_S_S_S_S_S_S_S_S_S_S_S_S_S_S_S_S_S_S_S_S_S_S_S_S_S_S_S_S_S_S_S_S_S_S_S_S_S_S_S_S_S_S_S_S_S_S_S_S_S_S_S_S_S_S_S_S_S_S_S_S_S_S_S_S_S_S_S_S_S_S_S_S_S_S_S_S_S_S_S_S_S_S_S_S_S_S_S_S_S_S_S_S_S_S_S_S_S_S_S_S_S_S_S_S_S_S_S_S_S_S_S_S_S_S_S_S_S_S_S_S_S_S_S_S_S_S_S_S_S_S_S_S_S_S_S_S_S_S_S_S_S_S_S_S_S_S_S_S_S_S_S_S_S_S_S_S_S_S_S_S_S_S_S_S_S_S_S_S_S_S_S_S_S_S_S_S_S_S_S_S_S_S_S_S_S_S_S_S_S_S_S_S_S_S_S_S_S_S_S_S_S_S_S_S_S_S_S_S_S_S_S_S_S_S_S_S_S_S_S_S_S_S_S_S_S_S_S_S_S_S_S_S_S_S_S_S_S_S_S_S_S_S_S_S_S_S__param_152,
	.param .u64 .ptr .align 1 _Z4racePiS_S_S_S_S_S_S_S_S_S_S_S_S_S_S_S_S_S_S_S_S_S_S_S_S_S_S_S_S_S_S_S_S_S_S_S_S_S_S_S_S_S_S_S_S_S_S_S_S_S_S_S_S_S_S_S_S_S_S_S_S_S_S_S_S_S_S_S_S_S_S_S_S_S_S_S_S_S_S_S_S_S_S_S_S_S_S_S_S_S_S_S_S_S_S_S_S_S_S_S_S_S_S_S_S_S_S_S_S_S_S_S_S_S_S_S_S_S_S_S_S_S_S_S_S_S_S_S_S_S_S_S_S_S_S_S_S_S_S_S_S_S_S_S_S_S_S_S_S_S_S_S_S_S_S_S_S_S_S_S_S_S_S_S_S_S_S_S_S_S_S_S_S_S_S_S_S_S_S_S_S_S_S_S_S_S_S_S_S_S_S_S_S_S_S_S_S_S_S_S_S_S_S_S_S_S_S_S_S_S_S_S_S_S_S_S_S_S_S_S_S_S_S_S_S_S_S_S_S_S_S_S_S_S_S_S_S_S_S_S_S_S_S_S_S_S_S_S_S_S_S_S_S_S_S__param_153,
	.param .u64 .ptr .align 1 _Z4racePiS_S_S_S_S_S_S_S_S_S_S_S_S_S_S_S_S_S_S_S_S_S_S_S_S_S_S_S_S_S_S_S_S_S_S_S_S_S_S_S_S_S_S_S_S_S_S_S_S_S_S_S_S_S_S_S_S_S_S_S_S_S_S_S_S_S_S_S_S_S_S_S_S_S_S_S_S_S_S_S_S_S_S_S_S_S_S_S_S_S_S_S_S_S_S_S_S_S_S_S_S_S_S_S_S_S_S_S_S_S_S_S_S_S_S_S_S_S_S_S_S_S_S_S_S_S_S_S_S_S_S_S_S_S_S_S_S_S_S_S_S_S_S_S_S_S_S_S_S_S_S_S_S_S_S_S_S_S_S_S_S_S_S_S_S_S_S_S_S_S_S_S_S_S_S_S_S_S_S_S_S_S_S_S_S_S_S_S_S_S_S_S_S_S_S_S_S_S_S_S_S_S_S_S_S_S_S_S_S_S_S_S_S_S_S_S_S_S_S_S_S_S_S_S_S_S_S_S_S_S_S_S_S_S_S_S_S_S_S_S_S_S_S_S_S_S_S_S_S_S_S_S_S_S_S__param_154,
	.param .u64 .ptr .align 1 _Z4racePiS_S_S_S_S_S_S_S_S_S_S_S_S_S_S_S_S_S_S_S_S_S_S_S_S_S_S_S_S_S_S_S_S_S_S_S_S_S_S_S_S_S_S_S_S_S_S_S_S_S_S_S_S_S_S_S_S_S_S_S_S_S_S_S_S_S_S_S_S_S_S_S_S_S_S_S_S_S_S_S_S_S_S_S_S_S_S_S_S_S_S_S_S_S_S_S_S_S_S_S_S_S_S_S_S_S_S_S_S_S_S_S_S_S_S_S_S_S_S_S_S_S_S_S_S_S_S_S_S_S_S_S_S_S_S_S_S_S_S_S_S_S_S_S_S_S_S_S_S_S_S_S_S_S_S_S_S_S_S_S_S_S_S_S_S_S_S_S_S_S_S_S_S_S_S_S_S_S_S_S_S_S_S_S_S_S_S_S_S_S_S_S_S_S_S_S_S_S_S_S_S_S_S_S_S_S_S_S_S_S_S_S_S_S_S_S_S_S_S_S_S_S_S_S_S_S_S_S_S_S_S_S_S_S_S_S_S_S_S_S_S_S_S_S_S_S_S_S_S_S_S_S_S_S_S__param_155,
	.param .u64 .ptr .align 1 _Z4racePiS_S_S_S_S_S_S_S_S_S_S_S_S_S_S_S_S_S_S_S_S_S_S_S_S_S_S_S_S_S_S_S_S_S_S_S_S_S_S_S_S_S_S_S_S_S_S_S_S_S_S_S_S_S_S_S_S_S_S_S_S_S_S_S_S_S_S_S_S_S_S_S_S_S_S_S_S_S_S_S_S_S_S_S_S_S_S_S_S_S_S_S_S_S_S_S_S_S_S_S_S_S_S_S_S_S_S_S_S_S_S_S_S_S_S_S_S_S_S_S_S_S_S_S_S_S_S_S_S_S_S_S_S_S_S_S_S_S_S_S_S_S_S_S_S_S_S_S_S_S_S_S_S_S_S_S_S_S_S_S_S_S_S_S_S_S_S_S_S_S_S_S_S_S_S_S_S_S_S_S_S_S_S_S_S_S_S_S_S_S_S_S_S_S_S_S_S_S_S_S_S_S_S_S_S_S_S_S_S_S_S_S_S_S_S_S_S_S_S_S_S_S_S_S_S_S_S_S_S_S_S_S_S_S_S_S_S_S_S_S_S_S_S_S_S_S_S_S_S_S_S_S_S_S_S__param_156,
	.param .u64 .ptr .align 1 _Z4racePiS_S_S_S_S_S_S_S_S_S_S_S_S_S_S_S_S_S_S_S_S_S_S_S_S_S_S_S_S_S_S_S_S_S_S_S_S_S_S_S_S_S_S_S_S_S_S_S_S_S_S_S_S_S_S_S_S_S_S_S_S_S_S_S_S_S_S_S_S_S_S_S_S_S_S_S_S_S_S_S_S_S_S_S_S_S_S_S_S_S_S_S_S_S_S_S_S_S_S_S_S_S_S_S_S_S_S_S_S_S_S_S_S_S_S_S_S_S_S_S_S_S_S_S_S_S_S_S_S_S_S_S_S_S_S_S_S_S_S_S_S_S_S_S_S_S_S_S_S_S_S_S_S_S_S_S_S_S_S_S_S_S_S_S_S_S_S_S_S_S_S_S_S_S_S_S_S_S_S_S_S_S_S_S_S_S_S_S_S_S_S_S_S_S_S_S_S_S_S_S_S_S_S_S_S_S_S_S_S_S_S_S_S_S_S_S_S_S_S_S_S_S_S_S_S_S_S_S_S_S_S_S_S_S_S_S_S_S_S_S_S_S_S_S_S_S_S_S_S_S_S_S_S_S_S__param_157,
	.param .u64 .ptr .align 1 _Z4racePiS_S_S_S_S_S_S_S_S_S_S_S_S_S_S_S_S_S_S_S_S_S_S_S_S_S_S_S_S_S_S_S_S_S_S_S_S_S_S_S_S_S_S_S_S_S_S_S_S_S_S_S_S_S_S_S_S_S_S_S_S_S_S_S_S_S_S_S_S_S_S_S_S_S_S_S_S_S_S_S_S_S_S_S_S_S_S_S_S_S_S_S_S_S_S_S_S_S_S_S_S_S_S_S_S_S_S_S_S_S_S_S_S_S_S_S_S_S_S_S_S_S_S_S_S_S_S_S_S_S_S_S_S_S_S_S_S_S_S_S_S_S_S_S_S_S_S_S_S_S_S_S_S_S_S_S_S_S_S_S_S_S_S_S_S_S_S_S_S_S_S_S_S_S_S_S_S_S_S_S_S_S_S_S_S_S_S_S_S_S_S_S_S_S_S_S_S_S_S_S_S_S_S_S_S_S_S_S_S_S_S_S_S_S_S_S_S_S_S_S_S_S_S_S_S_S_S_S_S_S_S_S_S_S_S_S_S_S_S_S_S_S_S_S_S_S_S_S_S_S_S_S_S_S_S__param_158,
	.param .u64 .ptr .align 1 _Z4racePiS_S_S_S_S_S_S_S_S_S_S_S_S_S_S_S_S_S_S_S_S_S_S_S_S_S_S_S_S_S_S_S_S_S_S_S_S_S_S_S_S_S_S_S_S_S_S_S_S_S_S_S_S_S_S_S_S_S_S_S_S_S_S_S_S_S_S_S_S_S_S_S_S_S_S_S_S_S_S_S_S_S_S_S_S_S_S_S_S_S_S_S_S_S_S_S_S_S_S_S_S_S_S_S_S_S_S_S_S_S_S_S_S_S_S_S_S_S_S_S_S_S_S_S_S_S_S_S_S_S_S_S_S_S_S_S_S_S_S_S_S_S_S_S_S_S_S_S_S_S_S_S_S_S_S_S_S_S_S_S_S_S_S_S_S_S_S_S_S_S_S_S_S_S_S_S_S_S_S_S_S_S_S_S_S_S_S_S_S_S_S_S_S_S_S_S_S_S_S_S_S_S_S_S_S_S_S_S_S_S_S_S_S_S_S_S_S_S_S_S_S_S_S_S_S_S_S_S_S_S_S_S_S_S_S_S_S_S_S_S_S_S_S_S_S_S_S_S_S_S_S_S_S_S_S__param_159,
	.param .u64 .ptr .align 1 _Z4racePiS_S_S_S_S_S_S_S_S_S_S_S_S_S_S_S_S_S_S_S_S_S_S_S_S_S_S_S_S_S_S_S_S_S_S_S_S_S_S_S_S_S_S_S_S_S_S_S_S_S_S_S_S_S_S_S_S_S_S_S_S_S_S_S_S_S_S_S_S_S_S_S_S_S_S_S_S_S_S_S_S_S_S_S_S_S_S_S_S_S_S_S_S_S_S_S_S_S_S_S_S_S_S_S_S_S_S_S_S_S_S_S_S_S_S_S_S_S_S_S_S_S_S_S_S_S_S_S_S_S_S_S_S_S_S_S_S_S_S_S_S_S_S_S_S_S_S_S_S_S_S_S_S_S_S_S_S_S_S_S_S_S_S_S_S_S_S_S_S_S_S_S_S_S_S_S_S_S_S_S_S_S_S_S_S_S_S_S_S_S_S_S_S_S_S_S_S_S_S_S_S_S_S_S_S_S_S_S_S_S_S_S_S_S_S_S_S_S_S_S_S_S_S_S_S_S_S_S_S_S_S_S_S_S_S_S_S_S_S_S_S_S_S_S_S_S_S_S_S_S_S_S_S_S_S__param_160,
	.param .u64 .ptr .align 1 _Z4racePiS_S_S_S_S_S_S_S_S_S_S_S_S_S_S_S_S_S_S_S_S_S_S_S_S_S_S_S_S_S_S_S_S_S_S_S_S_S_S_S_S_S_S_S_S_S_S_S_S_S_S_S_S_S_S_S_S_S_S_S_S_S_S_S_S_S_S_S_S_S_S_S_S_S_S_S_S_S_S_S_S_S_S_S_S_S_S_S_S_S_S_S_S_S_S_S_S_S_S_S_S_S_S_S_S_S_S_S_S_S_S_S_S_S_S_S_S_S_S_S_S_S_S_S_S_S_S_S_S_S_S_S_S_S_S_S_S_S_S_S_S_S_S_S_S_S_S_S_S_S_S_S_S_S_S_S_S_S_S_S_S_S_S_S_S_S_S_S_S_S_S_S_S_S_S_S_S_S_S_S_S_S_S_S_S_S_S_S_S_S_S_S_S_S_S_S_S_S_S_S_S_S_S_S_S_S_S_S_S_S_S_S_S_S_S_S_S_S_S_S_S_S_S_S_S_S_S_S_S_S_S_S_S_S_S_S_S_S_S_S_S_S_S_S_S_S_S_S_S_S_S_S_S_S_S__param_161,
	.param .u64 .ptr .align 1 _Z4racePiS_S_S_S_S_S_S_S_S_S_S_S_S_S_S_S_S_S_S_S_S_S_S_S_S_S_S_S_S_S_S_S_S_S_S_S_S_S_S_S_S_S_S_S_S_S_S_S_S_S_S_S_S_S_S_S_S_S_S_S_S_S_S_S_S_S_S_S_S_S_S_S_S_S_S_S_S_S_S_S_S_S_S_S_S_S_S_S_S_S_S_S_S_S_S_S_S_S_S_S_S_S_S_S_S_S_S_S_S_S_S_S_S_S_S_S_S_S_S_S_S_S_S_S_S_S_S_S_S_S_S_S_S_S_S_S_S_S_S_S_S_S_S_S_S_S_S_S_S_S_S_S_S_S_S_S_S_S_S_S_S_S_S_S_S_S_S_S_S_S_S_S_S_S_S_S_S_S_S_S_S_S_S_S_S_S_S_S_S_S_S_S_S_S_S_S_S_S_S_S_S_S_S_S_S_S_S_S_S_S_S_S_S_S_S_S_S_S_S_S_S_S_S_S_S_S_S_S_S_S_S_S_S_S_S_S_S_S_S_S_S_S_S_S_S_S_S_S_S_S_S_S_S_S_S__param_162,
	.param .u64 .ptr .align 1 _Z4racePiS_S_S_S_S_S_S_S_S_S_S_S_S_S_S_S_S_S_S_S_S_S_S_S_S_S_S_S_S_S_S_S_S_S_S_S_S_S_S_S_S_S_S_S_S_S_S_S_S_S_S_S_S_S_S_S_S_S_S_S_S_S_S_S_S_S_S_S_S_S_S_S_S_S_S_S_S_S_S_S_S_S_S_S_S_S_S_S_S_S_S_S_S_S_S_S_S_S_S_S_S_S_S_S_S_S_S_S_S_S_S_S_S_S_S_S_S_S_S_S_S_S_S_S_S_S_S_S_S_S_S_S_S_S_S_S_S_S_S_S_S_S_S_S_S_S_S_S_S_S_S_S_S_S_S_S_S_S_S_S_S_S_S_S_S_S_S_S_S_S_S_S_S_S_S_S_S_S_S_S_S_S_S_S_S_S_S_S_S_S_S_S_S_S_S_S_S_S_S_S_S_S_S_S_S_S_S_S_S_S_S_S_S_S_S_S_S_S_S_S_S_S_S_S_S_S_S_S_S_S_S_S_S_S_S_S_S_S_S_S_S_S_S_S_S_S_S_S_S_S_S_S_S_S_S__param_163,
	.param .u64 .ptr .align 1 _Z4racePiS_S_S_S_S_S_S_S_S_S_S_S_S_S_S_S_S_S_S_S_S_S_S_S_S_S_S_S_S_S_S_S_S_S_S_S_S_S_S_S_S_S_S_S_S_S_S_S_S_S_S_S_S_S_S_S_S_S_S_S_S_S_S_S_S_S_S_S_S_S_S_S_S_S_S_S_S_S_S_S_S_S_S_S_S_S_S_S_S_S_S_S_S_S_S_S_S_S_S_S_S_S_S_S_S_S_S_S_S_S_S_S_S_S_S_S_S_S_S_S_S_S_S_S_S_S_S_S_S_S_S_S_S_S_S_S_S_S_S_S_S_S_S_S_S_S_S_S_S_S_S_S_S_S_S_S_S_S_S_S_S_S_S_S_S_S_S_S_S_S_S_S_S_S_S_S_S_S_S_S_S_S_S_S_S_S_S_S_S_S_S_S_S_S_S_S_S_S_S_S_S_S_S_S_S_S_S_S_S_S_S_S_S_S_S_S_S_S_S_S_S_S_S_S_S_S_S_S_S_S_S_S_S_S_S_S_S_S_S_S_S_S_S_S_S_S_S_S_S_S_S_S_S_S_S__param_164,
	.param .u64 .ptr .align 1 _Z4racePiS_S_S_S_S_S_S_S_S_S_S_S_S_S_S_S_S_S_S_S_S_S_S_S_S_S_S_S_S_S_S_S_S_S_S_S_S_S_S_S_S_S_S_S_S_S_S_S_S_S_S_S_S_S_S_S_S_S_S_S_S_S_S_S_S_S_S_S_S_S_S_S_S_S_S_S_S_S_S_S_S_S_S_S_S_S_S_S_S_S_S_S_S_S_S_S_S_S_S_S_S_S_S_S_S_S_S_S_S_S_S_S_S_S_S_S_S_S_S_S_S_S_S_S_S_S_S_S_S_S_S_S_S_S_S_S_S_S_S_S_S_S_S_S_S_S_S_S_S_S_S_S_S_S_S_S_S_S_S_S_S_S_S_S_S_S_S_S_S_S_S_S_S_S_S_S_S_S_S_S_S_S_S_S_S_S_S_S_S_S_S_S_S_S_S_S_S_S_S_S_S_S_S_S_S_S_S_S_S_S_S_S_S_S_S_S_S_S_S_S_S_S_S_S_S_S_S_S_S_S_S_S_S_S_S_S_S_S_S_S_S_S_S_S_S_S_S_S_S_S_S_S_S_S_S__param_165,
	.param .u64 .ptr .align 1 _Z4racePiS_S_S_S_S_S_S_S_S_S_S_S_S_S_S_S_S_S_S_S_S_S_S_S_S_S_S_S_S_S_S_S_S_S_S_S_S_S_S_S_S_S_S_S_S_S_S_S_S_S_S_S_S_S_S_S_S_S_S_S_S_S_S_S_S_S_S_S_S_S_S_S_S_S_S_S_S_S_S_S_S_S_S_S_S_S_S_S_S_S_S_S_S_S_S_S_S_S_S_S_S_S_S_S_S_S_S_S_S_S_S_S_S_S_S_S_S_S_S_S_S_S_S_S_S_S_S_S_S_S_S_S_S_S_S_S_S_S_S_S_S_S_S_S_S_S_S_S_S_S_S_S_S_S_S_S_S_S_S_S_S_S_S_S_S_S_S_S_S_S_S_S_S_S_S_S_S_S_S_S_S_S_S_S_S_S_S_S_S_S_S_S_S_S_S_S_S_S_S_S_S_S_S_S_S_S_S_S_S_S_S_S_S_S_S_S_S_S_S_S_S_S_S_S_S_S_S_S_S_S_S_S_S_S_S_S_S_S_S_S_S_S_S_S_S_S_S_S_S_S_S_S_S_S_S__param_166,
	.param .u64 .ptr .align 1 _Z4racePiS_S_S_S_S_S_S_S_S_S_S_S_S_S_S_S_S_S_S_S_S_S_S_S_S_S_S_S_S_S_S_S_S_S_S_S_S_S_S_S_S_S_S_S_S_S_S_S_S_S_S_S_S_S_S_S_S_S_S_S_S_S_S_S_S_S_S_S_S_S_S_S_S_S_S_S_S_S_S_S_S_S_S_S_S_S_S_S_S_S_S_S_S_S_S_S_S_S_S_S_S_S_S_S_S_S_S_S_S_S_S_S_S_S_S_S_S_S_S_S_S_S_S_S_S_S_S_S_S_S_S_S_S_S_S_S_S_S_S_S_S_S_S_S_S_S_S_S_S_S_S_S_S_S_S_S_S_S_S_S_S_S_S_S_S_S_S_S_S_S_S_S_S_S_S_S_S_S_S_S_S_S_S_S_S_S_S_S_S_S_S_S_S_S_S_S_S_S_S_S_S_S_S_S_S_S_S_S_S_S_S_S_S_S_S_S_S_S_S_S_S_S_S_S_S_S_S_S_S_S_S_S_S_S_S_S_S_S_S_S_S_S_S_S_S_S_S_S_S_S_S_S_S_S_S__param_167,
	.param .u64 .ptr .align 1 _Z4racePiS_S_S_S_S_S_S_S_S_S_S_S_S_S_S_S_S_S_S_S_S_S_S_S_S_S_S_S_S_S_S_S_S_S_S_S_S_S_S_S_S_S_S_S_S_S_S_S_S_S_S_S_S_S_S_S_S_S_S_S_S_S_S_S_S_S_S_S_S_S_S_S_S_S_S_S_S_S_S_S_S_S_S_S_S_S_S_S_S_S_S_S_S_S_S_S_S_S_S_S_S_S_S_S_S_S_S_S_S_S_S_S_S_S_S_S_S_S_S_S_S_S_S_S_S_S_S_S_S_S_S_S_S_S_S_S_S_S_S_S_S_S_S_S_S_S_S_S_S_S_S_S_S_S_S_S_S_S_S_S_S_S_S_S_S_S_S_S_S_S_S_S_S_S_S_S_S_S_S_S_S_S_S_S_S_S_S_S_S_S_S_S_S_S_S_S_S_S_S_S_S_S_S_S_S_S_S_S_S_S_S_S_S_S_S_S_S_S_S_S_S_S_S_S_S_S_S_S_S_S_S_S_S_S_S_S_S_S_S_S_S_S_S_S_S_S_S_S_S_S_S_S_S_S_S__param_168,
	.param .u64 .ptr .align 1 _Z4racePiS_S_S_S_S_S_S_S_S_S_S_S_S_S_S_S_S_S_S_S_S_S_S_S_S_S_S_S_S_S_S_S_S_S_S_S_S_S_S_S_S_S_S_S_S_S_S_S_S_S_S_S_S_S_S_S_S_S_S_S_S_S_S_S_S_S_S_S_S_S_S_S_S_S_S_S_S_S_S_S_S_S_S_S_S_S_S_S_S_S_S_S_S_S_S_S_S_S_S_S_S_S_S_S_S_S_S_S_S_S_S_S_S_S_S_S_S_S_S_S_S_S_S_S_S_S_S_S_S_S_S_S_S_S_S_S_S_S_S_S_S_S_S_S_S_S_S_S_S_S_S_S_S_S_S_S_S_S_S_S_S_S_S_S_S_S_S_S_S_S_S_S_S_S_S_S_S_S_S_S_S_S_S_S_S_S_S_S_S_S_S_S_S_S_S_S_S_S_S_S_S_S_S_S_S_S_S_S_S_S_S_S_S_S_S_S_S_S_S_S_S_S_S_S_S_S_S_S_S_S_S_S_S_S_S_S_S_S_S_S_S_S_S_S_S_S_S_S_S_S_S_S_S_S_S__param_169,
	.param .u64 .ptr .align 1 _Z4racePiS_S_S_S_S_S_S_S_S_S_S_S_S_S_S_S_S_S_S_S_S_S_S_S_S_S_S_S_S_S_S_S_S_S_S_S_S_S_S_S_S_S_S_S_S_S_S_S_S_S_S_S_S_S_S_S_S_S_S_S_S_S_S_S_S_S_S_S_S_S_S_S_S_S_S_S_S_S_S_S_S_S_S_S_S_S_S_S_S_S_S_S_S_S_S_S_S_S_S_S_S_S_S_S_S_S_S_S_S_S_S_S_S_S_S_S_S_S_S_S_S_S_S_S_S_S_S_S_S_S_S_S_S_S_S_S_S_S_S_S_S_S_S_S_S_S_S_S_S_S_S_S_S_S_S_S_S_S_S_S_S_S_S_S_S_S_S_S_S_S_S_S_S_S_S_S_S_S_S_S_S_S_S_S_S_S_S_S_S_S_S_S_S_S_S_S_S_S_S_S_S_S_S_S_S_S_S_S_S_S_S_S_S_S_S_S_S_S_S_S_S_S_S_S_S_S_S_S_S_S_S_S_S_S_S_S_S_S_S_S_S_S_S_S_S_S_S_S_S_S_S_S_S_S_S__param_170,
	.param .u64 .ptr .align 1 _Z4racePiS_S_S_S_S_S_S_S_S_S_S_S_S_S_S_S_S_S_S_S_S_S_S_S_S_S_S_S_S_S_S_S_S_S_S_S_S_S_S_S_S_S_S_S_S_S_S_S_S_S_S_S_S_S_S_S_S_S_S_S_S_S_S_S_S_S_S_S_S_S_S_S_S_S_S_S_S_S_S_S_S_S_S_S_S_S_S_S_S_S_S_S_S_S_S_S_S_S_S_S_S_S_S_S_S_S_S_S_S_S_S_S_S_S_S_S_S_S_S_S_S_S_S_S_S_S_S_S_S_S_S_S_S_S_S_S_S_S_S_S_S_S_S_S_S_S_S_S_S_S_S_S_S_S_S_S_S_S_S_S_S_S_S_S_S_S_S_S_S_S_S_S_S_S_S_S_S_S_S_S_S_S_S_S_S_S_S_S_S_S_S_S_S_S_S_S_S_S_S_S_S_S_S_S_S_S_S_S_S_S_S_S_S_S_S_S_S_S_S_S_S_S_S_S_S_S_S_S_S_S_S_S_S_S_S_S_S_S_S_S_S_S_S_S_S_S_S_S_S_S_S_S_S_S_S__param_171,
	.param .u64 .ptr .align 1 _Z4racePiS_S_S_S_S_S_S_S_S_S_S_S_S_S_S_S_S_S_S_S_S_S_S_S_S_S_S_S_S_S_S_S_S_S_S_S_S_S_S_S_S_S_S_S_S_S_S_S_S_S_S_S_S_S_S_S_S_S_S_S_S_S_S_S_S_S_S_S_S_S_S_S_S_S_S_S_S_S_S_S_S_S_S_S_S_S_S_S_S_S_S_S_S_S_S_S_S_S_S_S_S_S_S_S_S_S_S_S_S_S_S_S_S_S_S_S_S_S_S_S_S_S_S_S_S_S_S_S_S_S_S_S_S_S_S_S_S_S_S_S_S_S_S_S_S_S_S_S_S_S_S_S_S_S_S_S_S_S_S_S_S_S_S_S_S_S_S_S_S_S_S_S_S_S_S_S_S_S_S_S_S_S_S_S_S_S_S_S_S_S_S_S_S_S_S_S_S_S_S_S_S_S_S_S_S_S_S_S_S_S_S_S_S_S_S_S_S_S_S_S_S_S_S_S_S_S_S_S_S_S_S_S_S_S_S_S_S_S_S_S_S_S_S_S_S_S_S_S_S_S_S_S_S_S_S__param_172,
	.param .u64 .ptr .align 1 _Z4racePiS_S_S_S_S_S_S_S_S_S_S_S_S_S_S_S_S_S_S_S_S_S_S_S_S_S_S_S_S_S_S_S_S_S_S_S_S_S_S_S_S_S_S_S_S_S_S_S_S_S_S_S_S_S_S_S_S_S_S_S_S_S_S_S_S_S_S_S_S_S_S_S_S_S_S_S_S_S_S_S_S_S_S_S_S_S_S_S_S_S_S_S_S_S_S_S_S_S_S_S_S_S_S_S_S_S_S_S_S_S_S_S_S_S_S_S_S_S_S_S_S_S_S_S_S_S_S_S_S_S_S_S_S_S_S_S_S_S_S_S_S_S_S_S_S_S_S_S_S_S_S_S_S_S_S_S_S_S_S_S_S_S_S_S_S_S_S_S_S_S_S_S_S_S_S_S_S_S_S_S_S_S_S_S_S_S_S_S_S_S_S_S_S_S_S_S_S_S_S_S_S_S_S_S_S_S_S_S_S_S_S_S_S_S_S_S_S_S_S_S_S_S_S_S_S_S_S_S_S_S_S_S_S_S_S_S_S_S_S_S_S_S_S_S_S_S_S_S_S_S_S_S_S_S_S__param_173,
	.param .u64 .ptr .align 1 _Z4racePiS_S_S_S_S_S_S_S_S_S_S_S_S_S_S_S_S_S_S_S_S_S_S_S_S_S_S_S_S_S_S_S_S_S_S_S_S_S_S_S_S_S_S_S_S_S_S_S_S_S_S_S_S_S_S_S_S_S_S_S_S_S_S_S_S_S_S_S_S_S_S_S_S_S_S_S_S_S_S_S_S_S_S_S_S_S_S_S_S_S_S_S_S_S_S_S_S_S_S_S_S_S_S_S_S_S_S_S_S_S_S_S_S_S_S_S_S_S_S_S_S_S_S_S_S_S_S_S_S_S_S_S_S_S_S_S_S_S_S_S_S_S_S_S_S_S_S_S_S_S_S_S_S_S_S_S_S_S_S_S_S_S_S_S_S_S_S_S_S_S_S_S_S_S_S_S_S_S_S_S_S_S_S_S_S_S_S_S_S_S_S_S_S_S_S_S_S_S_S_S_S_S_S_S_S_S_S_S_S_S_S_S_S_S_S_S_S_S_S_S_S_S_S_S_S_S_S_S_S_S_S_S_S_S_S_S_S_S_S_S_S_S_S_S_S_S_S_S_S_S_S_S_S_S_S__param_174,
	.param .u64 .ptr .align 1 _Z4racePiS_S_S_S_S_S_S_S_S_S_S_S_S_S_S_S_S_S_S_S_S_S_S_S_S_S_S_S_S_S_S_S_S_S_S_S_S_S_S_S_S_S_S_S_S_S_S_S_S_S_S_S_S_S_S_S_S_S_S_S_S_S_S_S_S_S_S_S_S_S_S_S_S_S_S_S_S_S_S_S_S_S_S_S_S_S_S_S_S_S_S_S_S_S_S_S_S_S_S_S_S_S_S_S_S_S_S_S_S_S_S_S_S_S_S_S_S_S_S_S_S_S_S_S_S_S_S_S_S_S_S_S_S_S_S_S_S_S_S_S_S_S_S_S_S_S_S_S_S_S_S_S_S_S_S_S_S_S_S_S_S_S_S_S_S_S_S_S_S_S_S_S_S_S_S_S_S_S_S_S_S_S_S_S_S_S_S_S_S_S_S_S_S_S_S_S_S_S_S_S_S_S_S_S_S_S_S_S_S_S_S_S_S_S_S_S_S_S_S_S_S_S_S_S_S_S_S_S_S_S_S_S_S_S_S_S_S_S_S_S_S_S_S_S_S_S_S_S_S_S_S_S_S_S_S__param_175,
	.param .u64 .ptr .align 1 _Z4racePiS_S_S_S_S_S_S_S_S_S_S_S_S_S_S_S_S_S_S_S_S_S_S_S_S_S_S_S_S_S_S_S_S_S_S_S_S_S_S_S_S_S_S_S_S_S_S_S_S_S_S_S_S_S_S_S_S_S_S_S_S_S_S_S_S_S_S_S_S_S_S_S_S_S_S_S_S_S_S_S_S_S_S_S_S_S_S_S_S_S_S_S_S_S_S_S_S_S_S_S_S_S_S_S_S_S_S_S_S_S_S_S_S_S_S_S_S_S_S_S_S_S_S_S_S_S_S_S_S_S_S_S_S_S_S_S_S_S_S_S_S_S_S_S_S_S_S_S_S_S_S_S_S_S_S_S_S_S_S_S_S_S_S_S_S_S_S_S_S_S_S_S_S_S_S_S_S_S_S_S_S_S_S_S_S_S_S_S_S_S_S_S_S_S_S_S_S_S_S_S_S_S_S_S_S_S_S_S_S_S_S_S_S_S_S_S_S_S_S_S_S_S_S_S_S_S_S_S_S_S_S_S_S_S_S_S_S_S_S_S_S_S_S_S_S_S_S_S_S_S_S_S_S_S_S__param_176,
	.param .u64 .ptr .align 1 _Z4racePiS_S_S_S_S_S_S_S_S_S_S_S_S_S_S_S_S_S_S_S_S_S_S_S_S_S_S_S_S_S_S_S_S_S_S_S_S_S_S_S_S_S_S_S_S_S_S_S_S_S_S_S_S_S_S_S_S_S_S_S_S_S_S_S_S_S_S_S_S_S_S_S_S_S_S_S_S_S_S_S_S_S_S_S_S_S_S_S_S_S_S_S_S_S_S_S_S_S_S_S_S_S_S_S_S_S_S_S_S_S_S_S_S_S_S_S_S_S_S_S_S_S_S_S_S_S_S_S_S_S_S_S_S_S_S_S_S_S_S_S_S_S_S_S_S_S_S_S_S_S_S_S_S_S_S_S_S_S_S_S_S_S_S_S_S_S_S_S_S_S_S_S_S_S_S_S_S_S_S_S_S_S_S_S_S_S_S_S_S_S_S_S_S_S_S_S_S_S_S_S_S_S_S_S_S_S_S_S_S_S_S_S_S_S_S_S_S_S_S_S_S_S_S_S_S_S_S_S_S_S_S_S_S_S_S_S_S_S_S_S_S_S_S_S_S_S_S_S_S_S_S_S_S_S_S__param_177,
	.param .u64 .ptr .align 1 _Z4racePiS_S_S_S_S_S_S_S_S_S_S_S_S_S_S_S_S_S_S_S_S_S_S_S_S_S_S_S_S_S_S_S_S_S_S_S_S_S_S_S_S_S_S_S_S_S_S_S_S_S_S_S_S_S_S_S_S_S_S_S_S_S_S_S_S_S_S_S_S_S_S_S_S_S_S_S_S_S_S_S_S_S_S_S_S_S_S_S_S_S_S_S_S_S_S_S_S_S_S_S_S_S_S_S_S_S_S_S_S_S_S_S_S_S_S_S_S_S_S_S_S_S_S_S_S_S_S_S_S_S_S_S_S_S_S_S_S_S_S_S_S_S_S_S_S_S_S_S_S_S_S_S_S_S_S_S_S_S_S_S_S_S_S_S_S_S_S_S_S_S_S_S_S_S_S_S_S_S_S_S_S_S_S_S_S_S_S_S_S_S_S_S_S_S_S_S_S_S_S_S_S_S_S_S_S_S_S_S_S_S_S_S_S_S_S_S_S_S_S_S_S_S_S_S_S_S_S_S_S_S_S_S_S_S_S_S_S_S_S_S_S_S_S_S_S_S_S_S_S_S_S_S_S_S_S__param_178,
	.param .u64 .ptr .align 1 _Z4racePiS_S_S_S_S_S_S_S_S_S_S_S_S_S_S_S_S_S_S_S_S_S_S_S_S_S_S_S_S_S_S_S_S_S_S_S_S_S_S_S_S_S_S_S_S_S_S_S_S_S_S_S_S_S_S_S_S_S_S_S_S_S_S_S_S_S_S_S_S_S_S_S_S_S_S_S_S_S_S_S_S_S_S_S_S_S_S_S_S_S_S_S_S_S_S_S_S_S_S_S_S_S_S_S_S_S_S_S_S_S_S_S_S_S_S_S_S_S_S_S_S_S_S_S_S_S_S_S_S_S_S_S_S_S_S_S_S_S_S_S_S_S_S_S_S_S_S_S_S_S_S_S_S_S_S_S_S_S_S_S_S_S_S_S_S_S_S_S_S_S_S_S_S_S_S_S_S_S_S_S_S_S_S_S_S_S_S_S_S_S_S_S_S_S_S_S_S_S_S_S_S_S_S_S_S_S_S_S_S_S_S_S_S_S_S_S_S_S_S_S_S_S_S_S_S_S_S_S_S_S_S_S_S_S_S_S_S_S_S_S_S_S_S_S_S_S_S_S_S_S_S_S_S_S_S__param_179,
	.param .u64 .ptr .align 1 _Z4racePiS_S_S_S_S_S_S_S_S_S_S_S_S_S_S_S_S_S_S_S_S_S_S_S_S_S_S_S_S_S_S_S_S_S_S_S_S_S_S_S_S_S_S_S_S_S_S_S_S_S_S_S_S_S_S_S_S_S_S_S_S_S_S_S_S_S_S_S_S_S_S_S_S_S_S_S_S_S_S_S_S_S_S_S_S_S_S_S_S_S_S_S_S_S_S_S_S_S_S_S_S_S_S_S_S_S_S_S_S_S_S_S_S_S_S_S_S_S_S_S_S_S_S_S_S_S_S_S_S_S_S_S_S_S_S_S_S_S_S_S_S_S_S_S_S_S_S_S_S_S_S_S_S_S_S_S_S_S_S_S_S_S_S_S_S_S_S_S_S_S_S_S_S_S_S_S_S_S_S_S_S_S_S_S_S_S_S_S_S_S_S_S_S_S_S_S_S_S_S_S_S_S_S_S_S_S_S_S_S_S_S_S_S_S_S_S_S_S_S_S_S_S_S_S_S_S_S_S_S_S_S_S_S_S_S_S_S_S_S_S_S_S_S_S_S_S_S_S_S_S_S_S_S_S_S__param_180,
	.param .u64 .ptr .align 1 _Z4racePiS_S_S_S_S_S_S_S_S_S_S_S_S_S_S_S_S_S_S_S_S_S_S_S_S_S_S_S_S_S_S_S_S_S_S_S_S_S_S_S_S_S_S_S_S_S_S_S_S_S_S_S_S_S_S_S_S_S_S_S_S_S_S_S_S_S_S_S_S_S_S_S_S_S_S_S_S_S_S_S_S_S_S_S_S_S_S_S_S_S_S_S_S_S_S_S_S_S_S_S_S_S_S_S_S_S_S_S_S_S_S_S_S_S_S_S_S_S_S_S_S_S_S_S_S_S_S_S_S_S_S_S_S_S_S_S_S_S_S_S_S_S_S_S_S_S_S_S_S_S_S_S_S_S_S_S_S_S_S_S_S_S_S_S_S_S_S_S_S_S_S_S_S_S_S_S_S_S_S_S_S_S_S_S_S_S_S_S_S_S_S_S_S_S_S_S_S_S_S_S_S_S_S_S_S_S_S_S_S_S_S_S_S_S_S_S_S_S_S_S_S_S_S_S_S_S_S_S_S_S_S_S_S_S_S_S_S_S_S_S_S_S_S_S_S_S_S_S_S_S_S_S_S_S_S__param_181,
	.param .u64 .ptr .align 1 _Z4racePiS_S_S_S_S_S_S_S_S_S_S_S_S_S_S_S_S_S_S_S_S_S_S_S_S_S_S_S_S_S_S_S_S_S_S_S_S_S_S_S_S_S_S_S_S_S_S_S_S_S_S_S_S_S_S_S_S_S_S_S_S_S_S_S_S_S_S_S_S_S_S_S_S_S_S_S_S_S_S_S_S_S_S_S_S_S_S_S_S_S_S_S_S_S_S_S_S_S_S_S_S_S_S_S_S_S_S_S_S_S_S_S_S_S_S_S_S_S_S_S_S_S_S_S_S_S_S_S_S_S_S_S_S_S_S_S_S_S_S_S_S_S_S_S_S_S_S_S_S_S_S_S_S_S_S_S_S_S_S_S_S_S_S_S_S_S_S_S_S_S_S_S_S_S_S_S_S_S_S_S_S_S_S_S_S_S_S_S_S_S_S_S_S_S_S_S_S_S_S_S_S_S_S_S_S_S_S_S_S_S_S_S_S_S_S_S_S_S_S_S_S_S_S_S_S_S_S_S_S_S_S_S_S_S_S_S_S_S_S_S_S_S_S_S_S_S_S_S_S_S_S_S_S_S_S__param_182,
	.param .u64 .ptr .align 1 _Z4racePiS_S_S_S_S_S_S_S_S_S_S_S_S_S_S_S_S_S_S_S_S_S_S_S_S_S_S_S_S_S_S_S_S_S_S_S_S_S_S_S_S_S_S_S_S_S_S_S_S_S_S_S_S_S_S_S_S_S_S_S_S_S_S_S_S_S_S_S_S_S_S_S_S_S_S_S_S_S_S_S_S_S_S_S_S_S_S_S_S_S_S_S_S_S_S_S_S_S_S_S_S_S_S_S_S_S_S_S_S_S_S_S_S_S_S_S_S_S_S_S_S_S_S_S_S_S_S_S_S_S_S_S_S_S_S_S_S_S_S_S_S_S_S_S_S_S_S_S_S_S_S_S_S_S_S_S_S_S_S_S_S_S_S_S_S_S_S_S_S_S_S_S_S_S_S_S_S_S_S_S_S_S_S_S_S_S_S_S_S_S_S_S_S_S_S_S_S_S_S_S_S_S_S_S_S_S_S_S_S_S_S_S_S_S_S_S_S_S_S_S_S_S_S_S_S_S_S_S_S_S_S_S_S_S_S_S_S_S_S_S_S_S_S_S_S_S_S_S_S_S_S_S_S_S_S__param_183,
	.param .u64 .ptr .align 1 _Z4racePiS_S_S_S_S_S_S_S_S_S_S_S_S_S_S_S_S_S_S_S_S_S_S_S_S_S_S_S_S_S_S_S_S_S_S_S_S_S_S_S_S_S_S_S_S_S_S_S_S_S_S_S_S_S_S_S_S_S_S_S_S_S_S_S_S_S_S_S_S_S_S_S_S_S_S_S_S_S_S_S_S_S_S_S_S_S_S_S_S_S_S_S_S_S_S_S_S_S_S_S_S_S_S_S_S_S_S_S_S_S_S_S_S_S_S_S_S_S_S_S_S_S_S_S_S_S_S_S_S_S_S_S_S_S_S_S_S_S_S_S_S_S_S_S_S_S_S_S_S_S_S_S_S_S_S_S_S_S_S_S_S_S_S_S_S_S_S_S_S_S_S_S_S_S_S_S_S_S_S_S_S_S_S_S_S_S_S_S_S_S_S_S_S_S_S_S_S_S_S_S_S_S_S_S_S_S_S_S_S_S_S_S_S_S_S_S_S_S_S_S_S_S_S_S_S_S_S_S_S_S_S_S_S_S_S_S_S_S_S_S_S_S_S_S_S_S_S_S_S_S_S_S_S_S_S__param_184,
	.param .u64 .ptr .align 1 _Z4racePiS_S_S_S_S_S_S_S_S_S_S_S_S_S_S_S_S_S_S_S_S_S_S_S_S_S_S_S_S_S_S_S_S_S_S_S_S_S_S_S_S_S_S_S_S_S_S_S_S_S_S_S_S_S_S_S_S_S_S_S_S_S_S_S_S_S_S_S_S_S_S_S_S_S_S_S_S_S_S_S_S_S_S_S_S_S_S_S_S_S_S_S_S_S_S_S_S_S_S_S_S_S_S_S_S_S_S_S_S_S_S_S_S_S_S_S_S_S_S_S_S_S_S_S_S_S_S_S_S_S_S_S_S_S_S_S_S_S_S_S_S_S_S_S_S_S_S_S_S_S_S_S_S_S_S_S_S_S_S_S_S_S_S_S_S_S_S_S_S_S_S_S_S_S_S_S_S_S_S_S_S_S_S_S_S_S_S_S_S_S_S_S_S_S_S_S_S_S_S_S_S_S_S_S_S_S_S_S_S_S_S_S_S_S_S_S_S_S_S_S_S_S_S_S_S_S_S_S_S_S_S_S_S_S_S_S_S_S_S_S_S_S_S_S_S_S_S_S_S_S_S_S_S_S_S__param_185,
	.param .u64 .ptr .align 1 _Z4racePiS_S_S_S_S_S_S_S_S_S_S_S_S_S_S_S_S_S_S_S_S_S_S_S_S_S_S_S_S_S_S_S_S_S_S_S_S_S_S_S_S_S_S_S_S_S_S_S_S_S_S_S_S_S_S_S_S_S_S_S_S_S_S_S_S_S_S_S_S_S_S_S_S_S_S_S_S_S_S_S_S_S_S_S_S_S_S_S_S_S_S_S_S_S_S_S_S_S_S_S_S_S_S_S_S_S_S_S_S_S_S_S_S_S_S_S_S_S_S_S_S_S_S_S_S_S_S_S_S_S_S_S_S_S_S_S_S_S_S_S_S_S_S_S_S_S_S_S_S_S_S_S_S_S_S_S_S_S_S_S_S_S_S_S_S_S_S_S_S_S_S_S_S_S_S_S_S_S_S_S_S_S_S_S_S_S_S_S_S_S_S_S_S_S_S_S_S_S_S_S_S_S_S_S_S_S_S_S_S_S_S_S_S_S_S_S_S_S_S_S_S_S_S_S_S_S_S_S_S_S_S_S_S_S_S_S_S_S_S_S_S_S_S_S_S_S_S_S_S_S_S_S_S_S_S__param_186,
	.param .u64 .ptr .align 1 _Z4racePiS_S_S_S_S_S_S_S_S_S_S_S_S_S_S_S_S_S_S_S_S_S_S_S_S_S_S_S_S_S_S_S_S_S_S_S_S_S_S_S_S_S_S_S_S_S_S_S_S_S_S_S_S_S_S_S_S_S_S_S_S_S_S_S_S_S_S_S_S_S_S_S_S_S_S_S_S_S_S_S_S_S_S_S_S_S_S_S_S_S_S_S_S_S_S_S_S_S_S_S_S_S_S_S_S_S_S_S_S_S_S_S_S_S_S_S_S_S_S_S_S_S_S_S_S_S_S_S_S_S_S_S_S_S_S_S_S_S_S_S_S_S_S_S_S_S_S_S_S_S_S_S_S_S_S_S_S_S_S_S_S_S_S_S_S_S_S_S_S_S_S_S_S_S_S_S_S_S_S_S_S_S_S_S_S_S_S_S_S_S_S_S_S_S_S_S_S_S_S_S_S_S_S_S_S_S_S_S_S_S_S_S_S_S_S_S_S_S_S_S_S_S_S_S_S_S_S_S_S_S_S_S_S_S_S_S_S_S_S_S_S_S_S_S_S_S_S_S_S_S_S_S_S_S_S__param_187,
	.param .u64 .ptr .align 1 _Z4racePiS_S_S_S_S_S_S_S_S_S_S_S_S_S_S_S_S_S_S_S_S_S_S_S_S_S_S_S_S_S_S_S_S_S_S_S_S_S_S_S_S_S_S_S_S_S_S_S_S_S_S_S_S_S_S_S_S_S_S_S_S_S_S_S_S_S_S_S_S_S_S_S_S_S_S_S_S_S_S_S_S_S_S_S_S_S_S_S_S_S_S_S_S_S_S_S_S_S_S_S_S_S_S_S_S_S_S_S_S_S_S_S_S_S_S_S_S_S_S_S_S_S_S_S_S_S_S_S_S_S_S_S_S_S_S_S_S_S_S_S_S_S_S_S_S_S_S_S_S_S_S_S_S_S_S_S_S_S_S_S_S_S_S_S_S_S_S_S_S_S_S_S_S_S_S_S_S_S_S_S_S_S_S_S_S_S_S_S_S_S_S_S_S_S_S_S_S_S_S_S_S_S_S_S_S_S_S_S_S_S_S_S_S_S_S_S_S_S_S_S_S_S_S_S_S_S_S_S_S_S_S_S_S_S_S_S_S_S_S_S_S_S_S_S_S_S_S_S_S_S_S_S_S_S_S__param_188,
	.param .u64 .ptr .align 1 _Z4racePiS_S_S_S_S_S_S_S_S_S_S_S_S_S_S_S_S_S_S_S_S_S_S_S_S_S_S_S_S_S_S_S_S_S_S_S_S_S_S_S_S_S_S_S_S_S_S_S_S_S_S_S_S_S_S_S_S_S_S_S_S_S_S_S_S_S_S_S_S_S_S_S_S_S_S_S_S_S_S_S_S_S_S_S_S_S_S_S_S_S_S_S_S_S_S_S_S_S_S_S_S_S_S_S_S_S_S_S_S_S_S_S_S_S_S_S_S_S_S_S_S_S_S_S_S_S_S_S_S_S_S_S_S_S_S_S_S_S_S_S_S_S_S_S_S_S_S_S_S_S_S_S_S_S_S_S_S_S_S_S_S_S_S_S_S_S_S_S_S_S_S_S_S_S_S_S_S_S_S_S_S_S_S_S_S_S_S_S_S_S_S_S_S_S_S_S_S_S_S_S_S_S_S_S_S_S_S_S_S_S_S_S_S_S_S_S_S_S_S_S_S_S_S_S_S_S_S_S_S_S_S_S_S_S_S_S_S_S_S_S_S_S_S_S_S_S_S_S_S_S_S_S_S_S_S__param_189,
	.param .u64 .ptr .align 1 _Z4racePiS_S_S_S_S_S_S_S_S_S_S_S_S_S_S_S_S_S_S_S_S_S_S_S_S_S_S_S_S_S_S_S_S_S_S_S_S_S_S_S_S_S_S_S_S_S_S_S_S_S_S_S_S_S_S_S_S_S_S_S_S_S_S_S_S_S_S_S_S_S_S_S_S_S_S_S_S_S_S_S_S_S_S_S_S_S_S_S_S_S_S_S_S_S_S_S_S_S_S_S_S_S_S_S_S_S_S_S_S_S_S_S_S_S_S_S_S_S_S_S_S_S_S_S_S_S_S_S_S_S_S_S_S_S_S_S_S_S_S_S_S_S_S_S_S_S_S_S_S_S_S_S_S_S_S_S_S_S_S_S_S_S_S_S_S_S_S_S_S_S_S_S_S_S_S_S_S_S_S_S_S_S_S_S_S_S_S_S_S_S_S_S_S_S_S_S_S_S_S_S_S_S_S_S_S_S_S_S_S_S_S_S_S_S_S_S_S_S_S_S_S_S_S_S_S_S_S_S_S_S_S_S_S_S_S_S_S_S_S_S_S_S_S_S_S_S_S_S_S_S_S_S_S_S_S__param_190,
	.param .u64 .ptr .align 1 _Z4racePiS_S_S_S_S_S_S_S_S_S_S_S_S_S_S_S_S_S_S_S_S_S_S_S_S_S_S_S_S_S_S_S_S_S_S_S_S_S_S_S_S_S_S_S_S_S_S_S_S_S_S_S_S_S_S_S_S_S_S_S_S_S_S_S_S_S_S_S_S_S_S_S_S_S_S_S_S_S_S_S_S_S_S_S_S_S_S_S_S_S_S_S_S_S_S_S_S_S_S_S_S_S_S_S_S_S_S_S_S_S_S_S_S_S_S_S_S_S_S_S_S_S_S_S_S_S_S_S_S_S_S_S_S_S_S_S_S_S_S_S_S_S_S_S_S_S_S_S_S_S_S_S_S_S_S_S_S_S_S_S_S_S_S_S_S_S_S_S_S_S_S_S_S_S_S_S_S_S_S_S_S_S_S_S_S_S_S_S_S_S_S_S_S_S_S_S_S_S_S_S_S_S_S_S_S_S_S_S_S_S_S_S_S_S_S_S_S_S_S_S_S_S_S_S_S_S_S_S_S_S_S_S_S_S_S_S_S_S_S_S_S_S_S_S_S_S_S_S_S_S_S_S_S_S_S__param_191,
	.param .u64 .ptr .align 1 _Z4racePiS_S_S_S_S_S_S_S_S_S_S_S_S_S_S_S_S_S_S_S_S_S_S_S_S_S_S_S_S_S_S_S_S_S_S_S_S_S_S_S_S_S_S_S_S_S_S_S_S_S_S_S_S_S_S_S_S_S_S_S_S_S_S_S_S_S_S_S_S_S_S_S_S_S_S_S_S_S_S_S_S_S_S_S_S_S_S_S_S_S_S_S_S_S_S_S_S_S_S_S_S_S_S_S_S_S_S_S_S_S_S_S_S_S_S_S_S_S_S_S_S_S_S_S_S_S_S_S_S_S_S_S_S_S_S_S_S_S_S_S_S_S_S_S_S_S_S_S_S_S_S_S_S_S_S_S_S_S_S_S_S_S_S_S_S_S_S_S_S_S_S_S_S_S_S_S_S_S_S_S_S_S_S_S_S_S_S_S_S_S_S_S_S_S_S_S_S_S_S_S_S_S_S_S_S_S_S_S_S_S_S_S_S_S_S_S_S_S_S_S_S_S_S_S_S_S_S_S_S_S_S_S_S_S_S_S_S_S_S_S_S_S_S_S_S_S_S_S_S_S_S_S_S_S_S__param_192,
	.param .u64 .ptr .align 1 _Z4racePiS_S_S_S_S_S_S_S_S_S_S_S_S_S_S_S_S_S_S_S_S_S_S_S_S_S_S_S_S_S_S_S_S_S_S_S_S_S_S_S_S_S_S_S_S_S_S_S_S_S_S_S_S_S_S_S_S_S_S_S_S_S_S_S_S_S_S_S_S_S_S_S_S_S_S_S_S_S_S_S_S_S_S_S_S_S_S_S_S_S_S_S_S_S_S_S_S_S_S_S_S_S_S_S_S_S_S_S_S_S_S_S_S_S_S_S_S_S_S_S_S_S_S_S_S_S_S_S_S_S_S_S_S_S_S_S_S_S_S_S_S_S_S_S_S_S_S_S_S_S_S_S_S_S_S_S_S_S_S_S_S_S_S_S_S_S_S_S_S_S_S_S_S_S_S_S_S_S_S_S_S_S_S_S_S_S_S_S_S_S_S_S_S_S_S_S_S_S_S_S_S_S_S_S_S_S_S_S_S_S_S_S_S_S_S_S_S_S_S_S_S_S_S_S_S_S_S_S_S_S_S_S_S_S_S_S_S_S_S_S_S_S_S_S_S_S_S_S_S_S_S_S_S_S_S__param_193,
	.param .u64 .ptr .align 1 _Z4racePiS_S_S_S_S_S_S_S_S_S_S_S_S_S_S_S_S_S_S_S_S_S_S_S_S_S_S_S_S_S_S_S_S_S_S_S_S_S_S_S_S_S_S_S_S_S_S_S_S_S_S_S_S_S_S_S_S_S_S_S_S_S_S_S_S_S_S_S_S_S_S_S_S_S_S_S_S_S_S_S_S_S_S_S_S_S_S_S_S_S_S_S_S_S_S_S_S_S_S_S_S_S_S_S_S_S_S_S_S_S_S_S_S_S_S_S_S_S_S_S_S_S_S_S_S_S_S_S_S_S_S_S_S_S_S_S_S_S_S_S_S_S_S_S_S_S_S_S_S_S_S_S_S_S_S_S_S_S_S_S_S_S_S_S_S_S_S_S_S_S_S_S_S_S_S_S_S_S_S_S_S_S_S_S_S_S_S_S_S_S_S_S_S_S_S_S_S_S_S_S_S_S_S_S_S_S_S_S_S_S_S_S_S_S_S_S_S_S_S_S_S_S_S_S_S_S_S_S_S_S_S_S_S_S_S_S_S_S_S_S_S_S_S_S_S_S_S_S_S_S_S_S_S_S_S__param_194,
	.param .u64 .ptr .align 1 _Z4racePiS_S_S_S_S_S_S_S_S_S_S_S_S_S_S_S_S_S_S_S_S_S_S_S_S_S_S_S_S_S_S_S_S_S_S_S_S_S_S_S_S_S_S_S_S_S_S_S_S_S_S_S_S_S_S_S_S_S_S_S_S_S_S_S_S_S_S_S_S_S_S_S_S_S_S_S_S_S_S_S_S_S_S_S_S_S_S_S_S_S_S_S_S_S_S_S_S_S_S_S_S_S_S_S_S_S_S_S_S_S_S_S_S_S_S_S_S_S_S_S_S_S_S_S_S_S_S_S_S_S_S_S_S_S_S_S_S_S_S_S_S_S_S_S_S_S_S_S_S_S_S_S_S_S_S_S_S_S_S_S_S_S_S_S_S_S_S_S_S_S_S_S_S_S_S_S_S_S_S_S_S_S_S_S_S_S_S_S_S_S_S_S_S_S_S_S_S_S_S_S_S_S_S_S_S_S_S_S_S_S_S_S_S_S_S_S_S_S_S_S_S_S_S_S_S_S_S_S_S_S_S_S_S_S_S_S_S_S_S_S_S_S_S_S_S_S_S_S_S_S_S_S_S_S_S__param_195,
	.param .u64 .ptr .align 1 _Z4racePiS_S_S_S_S_S_S_S_S_S_S_S_S_S_S_S_S_S_S_S_S_S_S_S_S_S_S_S_S_S_S_S_S_S_S_S_S_S_S_S_S_S_S_S_S_S_S_S_S_S_S_S_S_S_S_S_S_S_S_S_S_S_S_S_S_S_S_S_S_S_S_S_S_S_S_S_S_S_S_S_S_S_S_S_S_S_S_S_S_S_S_S_S_S_S_S_S_S_S_S_S_S_S_S_S_S_S_S_S_S_S_S_S_S_S_S_S_S_S_S_S_S_S_S_S_S_S_S_S_S_S_S_S_S_S_S_S_S_S_S_S_S_S_S_S_S_S_S_S_S_S_S_S_S_S_S_S_S_S_S_S_S_S_S_S_S_S_S_S_S_S_S_S_S_S_S_S_S_S_S_S_S_S_S_S_S_S_S_S_S_S_S_S_S_S_S_S_S_S_S_S_S_S_S_S_S_S_S_S_S_S_S_S_S_S_S_S_S_S_S_S_S_S_S_S_S_S_S_S_S_S_S_S_S_S_S_S_S_S_S_S_S_S_S_S_S_S_S_S_S_S_S_S_S_S__param_196,
	.param .u64 .ptr .align 1 _Z4racePiS_S_S_S_S_S_S_S_S_S_S_S_S_S_S_S_S_S_S_S_S_S_S_S_S_S_S_S_S_S_S_S_S_S_S_S_S_S_S_S_S_S_S_S_S_S_S_S_S_S_S_S_S_S_S_S_S_S_S_S_S_S_S_S_S_S_S_S_S_S_S_S_S_S_S_S_S_S_S_S_S_S_S_S_S_S_S_S_S_S_S_S_S_S_S_S_S_S_S_S_S_S_S_S_S_S_S_S_S_S_S_S_S_S_S_S_S_S_S_S_S_S_S_S_S_S_S_S_S_S_S_S_S_S_S_S_S_S_S_S_S_S_S_S_S_S_S_S_S_S_S_S_S_S_S_S_S_S_S_S_S_S_S_S_S_S_S_S_S_S_S_S_S_S_S_S_S_S_S_S_S_S_S_S_S_S_S_S_S_S_S_S_S_S_S_S_S_S_S_S_S_S_S_S_S_S_S_S_S_S_S_S_S_S_S_S_S_S_S_S_S_S_S_S_S_S_S_S_S_S_S_S_S_S_S_S_S_S_S_S_S_S_S_S_S_S_S_S_S_S_S_S_S_S_S__param_197,
	.param .u64 .ptr .align 1 _Z4racePiS_S_S_S_S_S_S_S_S_S_S_S_S_S_S_S_S_S_S_S_S_S_S_S_S_S_S_S_S_S_S_S_S_S_S_S_S_S_S_S_S_S_S_S_S_S_S_S_S_S_S_S_S_S_S_S_S_S_S_S_S_S_S_S_S_S_S_S_S_S_S_S_S_S_S_S_S_S_S_S_S_S_S_S_S_S_S_S_S_S_S_S_S_S_S_S_S_S_S_S_S_S_S_S_S_S_S_S_S_S_S_S_S_S_S_S_S_S_S_S_S_S_S_S_S_S_S_S_S_S_S_S_S_S_S_S_S_S_S_S_S_S_S_S_S_S_S_S_S_S_S_S_S_S_S_S_S_S_S_S_S_S_S_S_S_S_S_S_S_S_S_S_S_S_S_S_S_S_S_S_S_S_S_S_S_S_S_S_S_S_S_S_S_S_S_S_S_S_S_S_S_S_S_S_S_S_S_S_S_S_S_S_S_S_S_S_S_S_S_S_S_S_S_S_S_S_S_S_S_S_S_S_S_S_S_S_S_S_S_S_S_S_S_S_S_S_S_S_S_S_S_S_S_S_S__param_198,
	.param .u64 .ptr .align 1 _Z4racePiS_S_S_S_S_S_S_S_S_S_S_S_S_S_S_S_S_S_S_S_S_S_S_S_S_S_S_S_S_S_S_S_S_S_S_S_S_S_S_S_S_S_S_S_S_S_S_S_S_S_S_S_S_S_S_S_S_S_S_S_S_S_S_S_S_S_S_S_S_S_S_S_S_S_S_S_S_S_S_S_S_S_S_S_S_S_S_S_S_S_S_S_S_S_S_S_S_S_S_S_S_S_S_S_S_S_S_S_S_S_S_S_S_S_S_S_S_S_S_S_S_S_S_S_S_S_S_S_S_S_S_S_S_S_S_S_S_S_S_S_S_S_S_S_S_S_S_S_S_S_S_S_S_S_S_S_S_S_S_S_S_S_S_S_S_S_S_S_S_S_S_S_S_S_S_S_S_S_S_S_S_S_S_S_S_S_S_S_S_S_S_S_S_S_S_S_S_S_S_S_S_S_S_S_S_S_S_S_S_S_S_S_S_S_S_S_S_S_S_S_S_S_S_S_S_S_S_S_S_S_S_S_S_S_S_S_S_S_S_S_S_S_S_S_S_S_S_S_S_S_S_S_S_S_S__param_199,
	.param .u64 .ptr .align 1 _Z4racePiS_S_S_S_S_S_S_S_S_S_S_S_S_S_S_S_S_S_S_S_S_S_S_S_S_S_S_S_S_S_S_S_S_S_S_S_S_S_S_S_S_S_S_S_S_S_S_S_S_S_S_S_S_S_S_S_S_S_S_S_S_S_S_S_S_S_S_S_S_S_S_S_S_S_S_S_S_S_S_S_S_S_S_S_S_S_S_S_S_S_S_S_S_S_S_S_S_S_S_S_S_S_S_S_S_S_S_S_S_S_S_S_S_S_S_S_S_S_S_S_S_S_S_S_S_S_S_S_S_S_S_S_S_S_S_S_S_S_S_S_S_S_S_S_S_S_S_S_S_S_S_S_S_S_S_S_S_S_S_S_S_S_S_S_S_S_S_S_S_S_S_S_S_S_S_S_S_S_S_S_S_S_S_S_S_S_S_S_S_S_S_S_S_S_S_S_S_S_S_S_S_S_S_S_S_S_S_S_S_S_S_S_S_S_S_S_S_S_S_S_S_S_S_S_S_S_S_S_S_S_S_S_S_S_S_S_S_S_S_S_S_S_S_S_S_S_S_S_S_S_S_S_S_S_S__param_200,
	.param .u64 .ptr .align 1 _Z4racePiS_S_S_S_S_S_S_S_S_S_S_S_S_S_S_S_S_S_S_S_S_S_S_S_S_S_S_S_S_S_S_S_S_S_S_S_S_S_S_S_S_S_S_S_S_S_S_S_S_S_S_S_S_S_S_S_S_S_S_S_S_S_S_S_S_S_S_S_S_S_S_S_S_S_S_S_S_S_S_S_S_S_S_S_S_S_S_S_S_S_S_S_S_S_S_S_S_S_S_S_S_S_S_S_S_S_S_S_S_S_S_S_S_S_S_S_S_S_S_S_S_S_S_S_S_S_S_S_S_S_S_S_S_S_S_S_S_S_S_S_S_S_S_S_S_S_S_S_S_S_S_S_S_S_S_S_S_S_S_S_S_S_S_S_S_S_S_S_S_S_S_S_S_S_S_S_S_S_S_S_S_S_S_S_S_S_S_S_S_S_S_S_S_S_S_S_S_S_S_S_S_S_S_S_S_S_S_S_S_S_S_S_S_S_S_S_S_S_S_S_S_S_S_S_S_S_S_S_S_S_S_S_S_S_S_S_S_S_S_S_S_S_S_S_S_S_S_S_S_S_S_S_S_S_S__param_201,
	.param .u64 .ptr .align 1 _Z4racePiS_S_S_S_S_S_S_S_S_S_S_S_S_S_S_S_S_S_S_S_S_S_S_S_S_S_S_S_S_S_S_S_S_S_S_S_S_S_S_S_S_S_S_S_S_S_S_S_S_S_S_S_S_S_S_S_S_S_S_S_S_S_S_S_S_S_S_S_S_S_S_S_S_S_S_S_S_S_S_S_S_S_S_S_S_S_S_S_S_S_S_S_S_S_S_S_S_S_S_S_S_S_S_S_S_S_S_S_S_S_S_S_S_S_S_S_S_S_S_S_S_S_S_S_S_S_S_S_S_S_S_S_S_S_S_S_S_S_S_S_S_S_S_S_S_S_S_S_S_S_S_S_S_S_S_S_S_S_S_S_S_S_S_S_S_S_S_S_S_S_S_S_S_S_S_S_S_S_S_S_S_S_S_S_S_S_S_S_S_S_S_S_S_S_S_S_S_S_S_S_S_S_S_S_S_S_S_S_S_S_S_S_S_S_S_S_S_S_S_S_S_S_S_S_S_S_S_S_S_S_S_S_S_S_S_S_S_S_S_S_S_S_S_S_S_S_S_S_S_S_S_S_S_S_S__param_202,
	.param .u64 .ptr .align 1 _Z4racePiS_S_S_S_S_S_S_S_S_S_S_S_S_S_S_S_S_S_S_S_S_S_S_S_S_S_S_S_S_S_S_S_S_S_S_S_S_S_S_S_S_S_S_S_S_S_S_S_S_S_S_S_S_S_S_S_S_S_S_S_S_S_S_S_S_S_S_S_S_S_S_S_S_S_S_S_S_S_S_S_S_S_S_S_S_S_S_S_S_S_S_S_S_S_S_S_S_S_S_S_S_S_S_S_S_S_S_S_S_S_S_S_S_S_S_S_S_S_S_S_S_S_S_S_S_S_S_S_S_S_S_S_S_S_S_S_S_S_S_S_S_S_S_S_S_S_S_S_S_S_S_S_S_S_S_S_S_S_S_S_S_S_S_S_S_S_S_S_S_S_S_S_S_S_S_S_S_S_S_S_S_S_S_S_S_S_S_S_S_S_S_S_S_S_S_S_S_S_S_S_S_S_S_S_S_S_S_S_S_S_S_S_S_S_S_S_S_S_S_S_S_S_S_S_S_S_S_S_S_S_S_S_S_S_S_S_S_S_S_S_S_S_S_S_S_S_S_S_S_S_S_S_S_S_S__param_203,
	.param .u64 .ptr .align 1 _Z4racePiS_S_S_S_S_S_S_S_S_S_S_S_S_S_S_S_S_S_S_S_S_S_S_S_S_S_S_S_S_S_S_S_S_S_S_S_S_S_S_S_S_S_S_S_S_S_S_S_S_S_S_S_S_S_S_S_S_S_S_S_S_S_S_S_S_S_S_S_S_S_S_S_S_S_S_S_S_S_S_S_S_S_S_S_S_S_S_S_S_S_S_S_S_S_S_S_S_S_S_S_S_S_S_S_S_S_S_S_S_S_S_S_S_S_S_S_S_S_S_S_S_S_S_S_S_S_S_S_S_S_S_S_S_S_S_S_S_S_S_S_S_S_S_S_S_S_S_S_S_S_S_S_S_S_S_S_S_S_S_S_S_S_S_S_S_S_S_S_S_S_S_S_S_S_S_S_S_S_S_S_S_S_S_S_S_S_S_S_S_S_S_S_S_S_S_S_S_S_S_S_S_S_S_S_S_S_S_S_S_S_S_S_S_S_S_S_S_S_S_S_S_S_S_S_S_S_S_S_S_S_S_S_S_S_S_S_S_S_S_S_S_S_S_S_S_S_S_S_S_S_S_S_S_S_S__param_204,
	.param .u64 .ptr .align 1 _Z4racePiS_S_S_S_S_S_S_S_S_S_S_S_S_S_S_S_S_S_S_S_S_S_S_S_S_S_S_S_S_S_S_S_S_S_S_S_S_S_S_S_S_S_S_S_S_S_S_S_S_S_S_S_S_S_S_S_S_S_S_S_S_S_S_S_S_S_S_S_S_S_S_S_S_S_S_S_S_S_S_S_S_S_S_S_S_S_S_S_S_S_S_S_S_S_S_S_S_S_S_S_S_S_S_S_S_S_S_S_S_S_S_S_S_S_S_S_S_S_S_S_S_S_S_S_S_S_S_S_S_S_S_S_S_S_S_S_S_S_S_S_S_S_S_S_S_S_S_S_S_S_S_S_S_S_S_S_S_S_S_S_S_S_S_S_S_S_S_S_S_S_S_S_S_S_S_S_S_S_S_S_S_S_S_S_S_S_S_S_S_S_S_S_S_S_S_S_S_S_S_S_S_S_S_S_S_S_S_S_S_S_S_S_S_S_S_S_S_S_S_S_S_S_S_S_S_S_S_S_S_S_S_S_S_S_S_S_S_S_S_S_S_S_S_S_S_S_S_S_S_S_S_S_S_S_S__param_205,
	.param .u64 .ptr .align 1 _Z4racePiS_S_S_S_S_S_S_S_S_S_S_S_S_S_S_S_S_S_S_S_S_S_S_S_S_S_S_S_S_S_S_S_S_S_S_S_S_S_S_S_S_S_S_S_S_S_S_S_S_S_S_S_S_S_S_S_S_S_S_S_S_S_S_S_S_S_S_S_S_S_S_S_S_S_S_S_S_S_S_S_S_S_S_S_S_S_S_S_S_S_S_S_S_S_S_S_S_S_S_S_S_S_S_S_S_S_S_S_S_S_S_S_S_S_S_S_S_S_S_S_S_S_S_S_S_S_S_S_S_S_S_S_S_S_S_S_S_S_S_S_S_S_S_S_S_S_S_S_S_S_S_S_S_S_S_S_S_S_S_S_S_S_S_S_S_S_S_S_S_S_S_S_S_S_S_S_S_S_S_S_S_S_S_S_S_S_S_S_S_S_S_S_S_S_S_S_S_S_S_S_S_S_S_S_S_S_S_S_S_S_S_S_S_S_S_S_S_S_S_S_S_S_S_S_S_S_S_S_S_S_S_S_S_S_S_S_S_S_S_S_S_S_S_S_S_S_S_S_S_S_S_S_S_S_S__param_206,
	.param .u64 .ptr .align 1 _Z4racePiS_S_S_S_S_S_S_S_S_S_S_S_S_S_S_S_S_S_S_S_S_S_S_S_S_S_S_S_S_S_S_S_S_S_S_S_S_S_S_S_S_S_S_S_S_S_S_S_S_S_S_S_S_S_S_S_S_S_S_S_S_S_S_S_S_S_S_S_S_S_S_S_S_S_S_S_S_S_S_S_S_S_S_S_S_S_S_S_S_S_S_S_S_S_S_S_S_S_S_S_S_S_S_S_S_S_S_S_S_S_S_S_S_S_S_S_S_S_S_S_S_S_S_S_S_S_S_S_S_S_S_S_S_S_S_S_S_S_S_S_S_S_S_S_S_S_S_S_S_S_S_S_S_S_S_S_S_S_S_S_S_S_S_S_S_S_S_S_S_S_S_S_S_S_S_S_S_S_S_S_S_S_S_S_S_S_S_S_S_S_S_S_S_S_S_S_S_S_S_S_S_S_S_S_S_S_S_S_S_S_S_S_S_S_S_S_S_S_S_S_S_S_S_S_S_S_S_S_S_S_S_S_S_S_S_S_S_S_S_S_S_S_S_S_S_S_S_S_S_S_S_S_S_S_S__param_207,
	.param .u64 .ptr .align 1 _Z4racePiS_S_S_S_S_S_S_S_S_S_S_S_S_S_S_S_S_S_S_S_S_S_S_S_S_S_S_S_S_S_S_S_S_S_S_S_S_S_S_S_S_S_S_S_S_S_S_S_S_S_S_S_S_S_S_S_S_S_S_S_S_S_S_S_S_S_S_S_S_S_S_S_S_S_S_S_S_S_S_S_S_S_S_S_S_S_S_S_S_S_S_S_S_S_S_S_S_S_S_S_S_S_S_S_S_S_S_S_S_S_S_S_S_S_S_S_S_S_S_S_S_S_S_S_S_S_S_S_S_S_S_S_S_S_S_S_S_S_S_S_S_S_S_S_S_S_S_S_S_S_S_S_S_S_S_S_S_S_S_S_S_S_S_S_S_S_S_S_S_S_S_S_S_S_S_S_S_S_S_S_S_S_S_S_S_S_S_S_S_S_S_S_S_S_S_S_S_S_S_S_S_S_S_S_S_S_S_S_S_S_S_S_S_S_S_S_S_S_S_S_S_S_S_S_S_S_S_S_S_S_S_S_S_S_S_S_S_S_S_S_S_S_S_S_S_S_S_S_S_S_S_S_S_S_S__param_208,
	.param .u64 .ptr .align 1 _Z4racePiS_S_S_S_S_S_S_S_S_S_S_S_S_S_S_S_S_S_S_S_S_S_S_S_S_S_S_S_S_S_S_S_S_S_S_S_S_S_S_S_S_S_S_S_S_S_S_S_S_S_S_S_S_S_S_S_S_S_S_S_S_S_S_S_S_S_S_S_S_S_S_S_S_S_S_S_S_S_S_S_S_S_S_S_S_S_S_S_S_S_S_S_S_S_S_S_S_S_S_S_S_S_S_S_S_S_S_S_S_S_S_S_S_S_S_S_S_S_S_S_S_S_S_S_S_S_S_S_S_S_S_S_S_S_S_S_S_S_S_S_S_S_S_S_S_S_S_S_S_S_S_S_S_S_S_S_S_S_S_S_S_S_S_S_S_S_S_S_S_S_S_S_S_S_S_S_S_S_S_S_S_S_S_S_S_S_S_S_S_S_S_S_S_S_S_S_S_S_S_S_S_S_S_S_S_S_S_S_S_S_S_S_S_S_S_S_S_S_S_S_S_S_S_S_S_S_S_S_S_S_S_S_S_S_S_S_S_S_S_S_S_S_S_S_S_S_S_S_S_S_S_S_S_S_S__param_209,
	.param .u64 .ptr .align 1 _Z4racePiS_S_S_S_S_S_S_S_S_S_S_S_S_S_S_S_S_S_S_S_S_S_S_S_S_S_S_S_S_S_S_S_S_S_S_S_S_S_S_S_S_S_S_S_S_S_S_S_S_S_S_S_S_S_S_S_S_S_S_S_S_S_S_S_S_S_S_S_S_S_S_S_S_S_S_S_S_S_S_S_S_S_S_S_S_S_S_S_S_S_S_S_S_S_S_S_S_S_S_S_S_S_S_S_S_S_S_S_S_S_S_S_S_S_S_S_S_S_S_S_S_S_S_S_S_S_S_S_S_S_S_S_S_S_S_S_S_S_S_S_S_S_S_S_S_S_S_S_S_S_S_S_S_S_S_S_S_S_S_S_S_S_S_S_S_S_S_S_S_S_S_S_S_S_S_S_S_S_S_S_S_S_S_S_S_S_S_S_S_S_S_S_S_S_S_S_S_S_S_S_S_S_S_S_S_S_S_S_S_S_S_S_S_S_S_S_S_S_S_S_S_S_S_S_S_S_S_S_S_S_S_S_S_S_S_S_S_S_S_S_S_S_S_S_S_S_S_S_S_S_S_S_S_S_S__param_210,
	.param .u64 .ptr .align 1 _Z4racePiS_S_S_S_S_S_S_S_S_S_S_S_S_S_S_S_S_S_S_S_S_S_S_S_S_S_S_S_S_S_S_S_S_S_S_S_S_S_S_S_S_S_S_S_S_S_S_S_S_S_S_S_S_S_S_S_S_S_S_S_S_S_S_S_S_S_S_S_S_S_S_S_S_S_S_S_S_S_S_S_S_S_S_S_S_S_S_S_S_S_S_S_S_S_S_S_S_S_S_S_S_S_S_S_S_S_S_S_S_S_S_S_S_S_S_S_S_S_S_S_S_S_S_S_S_S_S_S_S_S_S_S_S_S_S_S_S_S_S_S_S_S_S_S_S_S_S_S_S_S_S_S_S_S_S_S_S_S_S_S_S_S_S_S_S_S_S_S_S_S_S_S_S_S_S_S_S_S_S_S_S_S_S_S_S_S_S_S_S_S_S_S_S_S_S_S_S_S_S_S_S_S_S_S_S_S_S_S_S_S_S_S_S_S_S_S_S_S_S_S_S_S_S_S_S_S_S_S_S_S_S_S_S_S_S_S_S_S_S_S_S_S_S_S_S_S_S_S_S_S_S_S_S_S_S__param_211,
	.param .u64 .ptr .align 1 _Z4racePiS_S_S_S_S_S_S_S_S_S_S_S_S_S_S_S_S_S_S_S_S_S_S_S_S_S_S_S_S_S_S_S_S_S_S_S_S_S_S_S_S_S_S_S_S_S_S_S_S_S_S_S_S_S_S_S_S_S_S_S_S_S_S_S_S_S_S_S_S_S_S_S_S_S_S_S_S_S_S_S_S_S_S_S_S_S_S_S_S_S_S_S_S_S_S_S_S_S_S_S_S_S_S_S_S_S_S_S_S_S_S_S_S_S_S_S_S_S_S_S_S_S_S_S_S_S_S_S_S_S_S_S_S_S_S_S_S_S_S_S_S_S_S_S_S_S_S_S_S_S_S_S_S_S_S_S_S_S_S_S_S_S_S_S_S_S_S_S_S_S_S_S_S_S_S_S_S_S_S_S_S_S_S_S_S_S_S_S_S_S_S_S_S_S_S_S_S_S_S_S_S_S_S_S_S_S_S_S_S_S_S_S_S_S_S_S_S_S_S_S_S_S_S_S_S_S_S_S_S_S_S_S_S_S_S_S_S_S_S_S_S_S_S_S_S_S_S_S_S_S_S_S_S_S_S__param_212,
	.param .u64 .ptr .align 1 _Z4racePiS_S_S_S_S_S_S_S_S_S_S_S_S_S_S_S_S_S_S_S_S_S_S_S_S_S_S_S_S_S_S_S_S_S_S_S_S_S_S_S_S_S_S_S_S_S_S_S_S_S_S_S_S_S_S_S_S_S_S_S_S_S_S_S_S_S_S_S_S_S_S_S_S_S_S_S_S_S_S_S_S_S_S_S_S_S_S_S_S_S_S_S_S_S_S_S_S_S_S_S_S_S_S_S_S_S_S_S_S_S_S_S_S_S_S_S_S_S_S_S_S_S_S_S_S_S_S_S_S_S_S_S_S_S_S_S_S_S_S_S_S_S_S_S_S_S_S_S_S_S_S_S_S_S_S_S_S_S_S_S_S_S_S_S_S_S_S_S_S_S_S_S_S_S_S_S_S_S_S_S_S_S_S_S_S_S_S_S_S_S_S_S_S_S_S_S_S_S_S_S_S_S_S_S_S_S_S_S_S_S_S_S_S_S_S_S_S_S_S_S_S_S_S_S_S_S_S_S_S_S_S_S_S_S_S_S_S_S_S_S_S_S_S_S_S_S_S_S_S_S_S_S_S_S_S__param_213,
	.param .u64 .ptr .align 1 _Z4racePiS_S_S_S_S_S_S_S_S_S_S_S_S_S_S_S_S_S_S_S_S_S_S_S_S_S_S_S_S_S_S_S_S_S_S_S_S_S_S_S_S_S_S_S_S_S_S_S_S_S_S_S_S_S_S_S_S_S_S_S_S_S_S_S_S_S_S_S_S_S_S_S_S_S_S_S_S_S_S_S_S_S_S_S_S_S_S_S_S_S_S_S_S_S_S_S_S_S_S_S_S_S_S_S_S_S_S_S_S_S_S_S_S_S_S_S_S_S_S_S_S_S_S_S_S_S_S_S_S_S_S_S_S_S_S_S_S_S_S_S_S_S_S_S_S_S_S_S_S_S_S_S_S_S_S_S_S_S_S_S_S_S_S_S_S_S_S_S_S_S_S_S_S_S_S_S_S_S_S_S_S_S_S_S_S_S_S_S_S_S_S_S_S_S_S_S_S_S_S_S_S_S_S_S_S_S_S_S_S_S_S_S_S_S_S_S_S_S_S_S_S_S_S_S_S_S_S_S_S_S_S_S_S_S_S_S_S_S_S_S_S_S_S_S_S_S_S_S_S_S_S_S_S_S_S__param_214,
	.param .u64 .ptr .align 1 _Z4racePiS_S_S_S_S_S_S_S_S_S_S_S_S_S_S_S_S_S_S_S_S_S_S_S_S_S_S_S_S_S_S_S_S_S_S_S_S_S_S_S_S_S_S_S_S_S_S_S_S_S_S_S_S_S_S_S_S_S_S_S_S_S_S_S_S_S_S_S_S_S_S_S_S_S_S_S_S_S_S_S_S_S_S_S_S_S_S_S_S_S_S_S_S_S_S_S_S_S_S_S_S_S_S_S_S_S_S_S_S_S_S_S_S_S_S_S_S_S_S_S_S_S_S_S_S_S_S_S_S_S_S_S_S_S_S_S_S_S_S_S_S_S_S_S_S_S_S_S_S_S_S_S_S_S_S_S_S_S_S_S_S_S_S_S_S_S_S_S_S_S_S_S_S_S_S_S_S_S_S_S_S_S_S_S_S_S_S_S_S_S_S_S_S_S_S_S_S_S_S_S_S_S_S_S_S_S_S_S_S_S_S_S_S_S_S_S_S_S_S_S_S_S_S_S_S_S_S_S_S_S_S_S_S_S_S_S_S_S_S_S_S_S_S_S_S_S_S_S_S_S_S_S_S_S_S__param_215,
	.param .u64 .ptr .align 1 _Z4racePiS_S_S_S_S_S_S_S_S_S_S_S_S_S_S_S_S_S_S_S_S_S_S_S_S_S_S_S_S_S_S_S_S_S_S_S_S_S_S_S_S_S_S_S_S_S_S_S_S_S_S_S_S_S_S_S_S_S_S_S_S_S_S_S_S_S_S_S_S_S_S_S_S_S_S_S_S_S_S_S_S_S_S_S_S_S_S_S_S_S_S_S_S_S_S_S_S_S_S_S_S_S_S_S_S_S_S_S_S_S_S_S_S_S_S_S_S_S_S_S_S_S_S_S_S_S_S_S_S_S_S_S_S_S_S_S_S_S_S_S_S_S_S_S_S_S_S_S_S_S_S_S_S_S_S_S_S_S_S_S_S_S_S_S_S_S_S_S_S_S_S_S_S_S_S_S_S_S_S_S_S_S_S_S_S_S_S_S_S_S_S_S_S_S_S_S_S_S_S_S_S_S_S_S_S_S_S_S_S_S_S_S_S_S_S_S_S_S_S_S_S_S_S_S_S_S_S_S_S_S_S_S_S_S_S_S_S_S_S_S_S_S_S_S_S_S_S_S_S_S_S_S_S_S_S__param_216,
	.param .u64 .ptr .align 1 _Z4racePiS_S_S_S_S_S_S_S_S_S_S_S_S_S_S_S_S_S_S_S_S_S_S_S_S_S_S_S_S_S_S_S_S_S_S_S_S_S_S_S_S_S_S_S_S_S_S_S_S_S_S_S_S_S_S_S_S_S_S_S_S_S_S_S_S_S_S_S_S_S_S_S_S_S_S_S_S_S_S_S_S_S_S_S_S_S_S_S_S_S_S_S_S_S_S_S_S_S_S_S_S_S_S_S_S_S_S_S_S_S_S_S_S_S_S_S_S_S_S_S_S_S_S_S_S_S_S_S_S_S_S_S_S_S_S_S_S_S_S_S_S_S_S_S_S_S_S_S_S_S_S_S_S_S_S_S_S_S_S_S_S_S_S_S_S_S_S_S_S_S_S_S_S_S_S_S_S_S_S_S_S_S_S_S_S_S_S_S_S_S_S_S_S_S_S_S_S_S_S_S_S_S_S_S_S_S_S_S_S_S_S_S_S_S_S_S_S_S_S_S_S_S_S_S_S_S_S_S_S_S_S_S_S_S_S_S_S_S_S_S_S_S_S_S_S_S_S_S_S_S_S_S_S_S_S__param_217,
	.param .u64 .ptr .align 1 _Z4racePiS_S_S_S_S_S_S_S_S_S_S_S_S_S_S_S_S_S_S_S_S_S_S_S_S_S_S_S_S_S_S_S_S_S_S_S_S_S_S_S_S_S_S_S_S_S_S_S_S_S_S_S_S_S_S_S_S_S_S_S_S_S_S_S_S_S_S_S_S_S_S_S_S_S_S_S_S_S_S_S_S_S_S_S_S_S_S_S_S_S_S_S_S_S_S_S_S_S_S_S_S_S_S_S_S_S_S_S_S_S_S_S_S_S_S_S_S_S_S_S_S_S_S_S_S_S_S_S_S_S_S_S_S_S_S_S_S_S_S_S_S_S_S_S_S_S_S_S_S_S_S_S_S_S_S_S_S_S_S_S_S_S_S_S_S_S_S_S_S_S_S_S_S_S_S_S_S_S_S_S_S_S_S_S_S_S_S_S_S_S_S_S_S_S_S_S_S_S_S_S_S_S_S_S_S_S_S_S_S_S_S_S_S_S_S_S_S_S_S_S_S_S_S_S_S_S_S_S_S_S_S_S_S_S_S_S_S_S_S_S_S_S_S_S_S_S_S_S_S_S_S_S_S_S_S__param_218,
	.param .u64 .ptr .align 1 _Z4racePiS_S_S_S_S_S_S_S_S_S_S_S_S_S_S_S_S_S_S_S_S_S_S_S_S_S_S_S_S_S_S_S_S_S_S_S_S_S_S_S_S_S_S_S_S_S_S_S_S_S_S_S_S_S_S_S_S_S_S_S_S_S_S_S_S_S_S_S_S_S_S_S_S_S_S_S_S_S_S_S_S_S_S_S_S_S_S_S_S_S_S_S_S_S_S_S_S_S_S_S_S_S_S_S_S_S_S_S_S_S_S_S_S_S_S_S_S_S_S_S_S_S_S_S_S_S_S_S_S_S_S_S_S_S_S_S_S_S_S_S_S_S_S_S_S_S_S_S_S_S_S_S_S_S_S_S_S_S_S_S_S_S_S_S_S_S_S_S_S_S_S_S_S_S_S_S_S_S_S_S_S_S_S_S_S_S_S_S_S_S_S_S_S_S_S_S_S_S_S_S_S_S_S_S_S_S_S_S_S_S_S_S_S_S_S_S_S_S_S_S_S_S_S_S_S_S_S_S_S_S_S_S_S_S_S_S_S_S_S_S_S_S_S_S_S_S_S_S_S_S_S_S_S_S_S__param_219,
	.param .u64 .ptr .align 1 _Z4racePiS_S_S_S_S_S_S_S_S_S_S_S_S_S_S_S_S_S_S_S_S_S_S_S_S_S_S_S_S_S_S_S_S_S_S_S_S_S_S_S_S_S_S_S_S_S_S_S_S_S_S_S_S_S_S_S_S_S_S_S_S_S_S_S_S_S_S_S_S_S_S_S_S_S_S_S_S_S_S_S_S_S_S_S_S_S_S_S_S_S_S_S_S_S_S_S_S_S_S_S_S_S_S_S_S_S_S_S_S_S_S_S_S_S_S_S_S_S_S_S_S_S_S_S_S_S_S_S_S_S_S_S_S_S_S_S_S_S_S_S_S_S_S_S_S_S_S_S_S_S_S_S_S_S_S_S_S_S_S_S_S_S_S_S_S_S_S_S_S_S_S_S_S_S_S_S_S_S_S_S_S_S_S_S_S_S_S_S_S_S_S_S_S_S_S_S_S_S_S_S_S_S_S_S_S_S_S_S_S_S_S_S_S_S_S_S_S_S_S_S_S_S_S_S_S_S_S_S_S_S_S_S_S_S_S_S_S_S_S_S_S_S_S_S_S_S_S_S_S_S_S_S_S_S_S__param_220,
	.param .u64 .ptr .align 1 _Z4racePiS_S_S_S_S_S_S_S_S_S_S_S_S_S_S_S_S_S_S_S_S_S_S_S_S_S_S_S_S_S_S_S_S_S_S_S_S_S_S_S_S_S_S_S_S_S_S_S_S_S_S_S_S_S_S_S_S_S_S_S_S_S_S_S_S_S_S_S_S_S_S_S_S_S_S_S_S_S_S_S_S_S_S_S_S_S_S_S_S_S_S_S_S_S_S_S_S_S_S_S_S_S_S_S_S_S_S_S_S_S_S_S_S_S_S_S_S_S_S_S_S_S_S_S_S_S_S_S_S_S_S_S_S_S_S_S_S_S_S_S_S_S_S_S_S_S_S_S_S_S_S_S_S_S_S_S_S_S_S_S_S_S_S_S_S_S_S_S_S_S_S_S_S_S_S_S_S_S_S_S_S_S_S_S_S_S_S_S_S_S_S_S_S_S_S_S_S_S_S_S_S_S_S_S_S_S_S_S_S_S_S_S_S_S_S_S_S_S_S_S_S_S_S_S_S_S_S_S_S_S_S_S_S_S_S_S_S_S_S_S_S_S_S_S_S_S_S_S_S_S_S_S_S_S_S__param_221,
	.param .u64 .ptr .align 1 _Z4racePiS_S_S_S_S_S_S_S_S_S_S_S_S_S_S_S_S_S_S_S_S_S_S_S_S_S_S_S_S_S_S_S_S_S_S_S_S_S_S_S_S_S_S_S_S_S_S_S_S_S_S_S_S_S_S_S_S_S_S_S_S_S_S_S_S_S_S_S_S_S_S_S_S_S_S_S_S_S_S_S_S_S_S_S_S_S_S_S_S_S_S_S_S_S_S_S_S_S_S_S_S_S_S_S_S_S_S_S_S_S_S_S_S_S_S_S_S_S_S_S_S_S_S_S_S_S_S_S_S_S_S_S_S_S_S_S_S_S_S_S_S_S_S_S_S_S_S_S_S_S_S_S_S_S_S_S_S_S_S_S_S_S_S_S_S_S_S_S_S_S_S_S_S_S_S_S_S_S_S_S_S_S_S_S_S_S_S_S_S_S_S_S_S_S_S_S_S_S_S_S_S_S_S_S_S_S_S_S_S_S_S_S_S_S_S_S_S_S_S_S_S_S_S_S_S_S_S_S_S_S_S_S_S_S_S_S_S_S_S_S_S_S_S_S_S_S_S_S_S_S_S_S_S_S_S__param_222,
	.param .u64 .ptr .align 1 _Z4racePiS_S_S_S_S_S_S_S_S_S_S_S_S_S_S_S_S_S_S_S_S_S_S_S_S_S_S_S_S_S_S_S_S_S_S_S_S_S_S_S_S_S_S_S_S_S_S_S_S_S_S_S_S_S_S_S_S_S_S_S_S_S_S_S_S_S_S_S_S_S_S_S_S_S_S_S_S_S_S_S_S_S_S_S_S_S_S_S_S_S_S_S_S_S_S_S_S_S_S_S_S_S_S_S_S_S_S_S_S_S_S_S_S_S_S_S_S_S_S_S_S_S_S_S_S_S_S_S_S_S_S_S_S_S_S_S_S_S_S_S_S_S_S_S_S_S_S_S_S_S_S_S_S_S_S_S_S_S_S_S_S_S_S_S_S_S_S_S_S_S_S_S_S_S_S_S_S_S_S_S_S_S_S_S_S_S_S_S_S_S_S_S_S_S_S_S_S_S_S_S_S_S_S_S_S_S_S_S_S_S_S_S_S_S_S_S_S_S_S_S_S_S_S_S_S_S_S_S_S_S_S_S_S_S_S_S_S_S_S_S_S_S_S_S_S_S_S_S_S_S_S_S_S_S_S__param_223,
	.param .u64 .ptr .align 1 _Z4racePiS_S_S_S_S_S_S_S_S_S_S_S_S_S_S_S_S_S_S_S_S_S_S_S_S_S_S_S_S_S_S_S_S_S_S_S_S_S_S_S_S_S_S_S_S_S_S_S_S_S_S_S_S_S_S_S_S_S_S_S_S_S_S_S_S_S_S_S_S_S_S_S_S_S_S_S_S_S_S_S_S_S_S_S_S_S_S_S_S_S_S_S_S_S_S_S_S_S_S_S_S_S_S_S_S_S_S_S_S_S_S_S_S_S_S_S_S_S_S_S_S_S_S_S_S_S_S_S_S_S_S_S_S_S_S_S_S_S_S_S_S_S_S_S_S_S_S_S_S_S_S_S_S_S_S_S_S_S_S_S_S_S_S_S_S_S_S_S_S_S_S_S_S_S_S_S_S_S_S_S_S_S_S_S_S_S_S_S_S_S_S_S_S_S_S_S_S_S_S_S_S_S_S_S_S_S_S_S_S_S_S_S_S_S_S_S_S_S_S_S_S_S_S_S_S_S_S_S_S_S_S_S_S_S_S_S_S_S_S_S_S_S_S_S_S_S_S_S_S_S_S_S_S_S_S__param_224,
	.param .u64 .ptr .align 1 _Z4racePiS_S_S_S_S_S_S_S_S_S_S_S_S_S_S_S_S_S_S_S_S_S_S_S_S_S_S_S_S_S_S_S_S_S_S_S_S_S_S_S_S_S_S_S_S_S_S_S_S_S_S_S_S_S_S_S_S_S_S_S_S_S_S_S_S_S_S_S_S_S_S_S_S_S_S_S_S_S_S_S_S_S_S_S_S_S_S_S_S_S_S_S_S_S_S_S_S_S_S_S_S_S_S_S_S_S_S_S_S_S_S_S_S_S_S_S_S_S_S_S_S_S_S_S_S_S_S_S_S_S_S_S_S_S_S_S_S_S_S_S_S_S_S_S_S_S_S_S_S_S_S_S_S_S_S_S_S_S_S_S_S_S_S_S_S_S_S_S_S_S_S_S_S_S_S_S_S_S_S_S_S_S_S_S_S_S_S_S_S_S_S_S_S_S_S_S_S_S_S_S_S_S_S_S_S_S_S_S_S_S_S_S_S_S_S_S_S_S_S_S_S_S_S_S_S_S_S_S_S_S_S_S_S_S_S_S_S_S_S_S_S_S_S_S_S_S_S_S_S_S_S_S_S_S_S__param_225,
	.param .u64 .ptr .align 1 _Z4racePiS_S_S_S_S_S_S_S_S_S_S_S_S_S_S_S_S_S_S_S_S_S_S_S_S_S_S_S_S_S_S_S_S_S_S_S_S_S_S_S_S_S_S_S_S_S_S_S_S_S_S_S_S_S_S_S_S_S_S_S_S_S_S_S_S_S_S_S_S_S_S_S_S_S_S_S_S_S_S_S_S_S_S_S_S_S_S_S_S_S_S_S_S_S_S_S_S_S_S_S_S_S_S_S_S_S_S_S_S_S_S_S_S_S_S_S_S_S_S_S_S_S_S_S_S_S_S_S_S_S_S_S_S_S_S_S_S_S_S_S_S_S_S_S_S_S_S_S_S_S_S_S_S_S_S_S_S_S_S_S_S_S_S_S_S_S_S_S_S_S_S_S_S_S_S_S_S_S_S_S_S_S_S_S_S_S_S_S_S_S_S_S_S_S_S_S_S_S_S_S_S_S_S_S_S_S_S_S_S_S_S_S_S_S_S_S_S_S_S_S_S_S_S_S_S_S_S_S_S_S_S_S_S_S_S_S_S_S_S_S_S_S_S_S_S_S_S_S_S_S_S_S_S_S_S__param_226,
	.param .u64 .ptr .align 1 _Z4racePiS_S_S_S_S_S_S_S_S_S_S_S_S_S_S_S_S_S_S_S_S_S_S_S_S_S_S_S_S_S_S_S_S_S_S_S_S_S_S_S_S_S_S_S_S_S_S_S_S_S_S_S_S_S_S_S_S_S_S_S_S_S_S_S_S_S_S_S_S_S_S_S_S_S_S_S_S_S_S_S_S_S_S_S_S_S_S_S_S_S_S_S_S_S_S_S_S_S_S_S_S_S_S_S_S_S_S_S_S_S_S_S_S_S_S_S_S_S_S_S_S_S_S_S_S_S_S_S_S_S_S_S_S_S_S_S_S_S_S_S_S_S_S_S_S_S_S_S_S_S_S_S_S_S_S_S_S_S_S_S_S_S_S_S_S_S_S_S_S_S_S_S_S_S_S_S_S_S_S_S_S_S_S_S_S_S_S_S_S_S_S_S_S_S_S_S_S_S_S_S_S_S_S_S_S_S_S_S_S_S_S_S_S_S_S_S_S_S_S_S_S_S_S_S_S_S_S_S_S_S_S_S_S_S_S_S_S_S_S_S_S_S_S_S_S_S_S_S_S_S_S_S_S_S_S__param_227,
	.param .u64 .ptr .align 1 _Z4racePiS_S_S_S_S_S_S_S_S_S_S_S_S_S_S_S_S_S_S_S_S_S_S_S_S_S_S_S_S_S_S_S_S_S_S_S_S_S_S_S_S_S_S_S_S_S_S_S_S_S_S_S_S_S_S_S_S_S_S_S_S_S_S_S_S_S_S_S_S_S_S_S_S_S_S_S_S_S_S_S_S_S_S_S_S_S_S_S_S_S_S_S_S_S_S_S_S_S_S_S_S_S_S_S_S_S_S_S_S_S_S_S_S_S_S_S_S_S_S_S_S_S_S_S_S_S_S_S_S_S_S_S_S_S_S_S_S_S_S_S_S_S_S_S_S_S_S_S_S_S_S_S_S_S_S_S_S_S_S_S_S_S_S_S_S_S_S_S_S_S_S_S_S_S_S_S_S_S_S_S_S_S_S_S_S_S_S_S_S_S_S_S_S_S_S_S_S_S_S_S_S_S_S_S_S_S_S_S_S_S_S_S_S_S_S_S_S_S_S_S_S_S_S_S_S_S_S_S_S_S_S_S_S_S_S_S_S_S_S_S_S_S_S_S_S_S_S_S_S_S_S_S_S_S_S__param_228,
	.param .u64 .ptr .align 1 _Z4racePiS_S_S_S_S_S_S_S_S_S_S_S_S_S_S_S_S_S_S_S_S_S_S_S_S_S_S_S_S_S_S_S_S_S_S_S_S_S_S_S_S_S_S_S_S_S_S_S_S_S_S_S_S_S_S_S_S_S_S_S_S_S_S_S_S_S_S_S_S_S_S_S_S_S_S_S_S_S_S_S_S_S_S_S_S_S_S_S_S_S_S_S_S_S_S_S_S_S_S_S_S_S_S_S_S_S_S_S_S_S_S_S_S_S_S_S_S_S_S_S_S_S_S_S_S_S_S_S_S_S_S_S_S_S_S_S_S_S_S_S_S_S_S_S_S_S_S_S_S_S_S_S_S_S_S_S_S_S_S_S_S_S_S_S_S_S_S_S_S_S_S_S_S_S_S_S_S_S_S_S_S_S_S_S_S_S_S_S_S_S_S_S_S_S_S_S_S_S_S_S_S_S_S_S_S_S_S_S_S_S_S_S_S_S_S_S_S_S_S_S_S_S_S_S_S_S_S_S_S_S_S_S_S_S_S_S_S_S_S_S_S_S_S_S_S_S_S_S_S_S_S_S_S_S_S__param_229,
	.param .u64 .ptr .align 1 _Z4racePiS_S_S_S_S_S_S_S_S_S_S_S_S_S_S_S_S_S_S_S_S_S_S_S_S_S_S_S_S_S_S_S_S_S_S_S_S_S_S_S_S_S_S_S_S_S_S_S_S_S_S_S_S_S_S_S_S_S_S_S_S_S_S_S_S_S_S_S_S_S_S_S_S_S_S_S_S_S_S_S_S_S_S_S_S_S_S_S_S_S_S_S_S_S_S_S_S_S_S_S_S_S_S_S_S_S_S_S_S_S_S_S_S_S_S_S_S_S_S_S_S_S_S_S_S_S_S_S_S_S_S_S_S_S_S_S_S_S_S_S_S_S_S_S_S_S_S_S_S_S_S_S_S_S_S_S_S_S_S_S_S_S_S_S_S_S_S_S_S_S_S_S_S_S_S_S_S_S_S_S_S_S_S_S_S_S_S_S_S_S_S_S_S_S_S_S_S_S_S_S_S_S_S_S_S_S_S_S_S_S_S_S_S_S_S_S_S_S_S_S_S_S_S_S_S_S_S_S_S_S_S_S_S_S_S_S_S_S_S_S_S_S_S_S_S_S_S_S_S_S_S_S_S_S_S__param_230,
	.param .u64 .ptr .align 1 _Z4racePiS_S_S_S_S_S_S_S_S_S_S_S_S_S_S_S_S_S_S_S_S_S_S_S_S_S_S_S_S_S_S_S_S_S_S_S_S_S_S_S_S_S_S_S_S_S_S_S_S_S_S_S_S_S_S_S_S_S_S_S_S_S_S_S_S_S_S_S_S_S_S_S_S_S_S_S_S_S_S_S_S_S_S_S_S_S_S_S_S_S_S_S_S_S_S_S_S_S_S_S_S_S_S_S_S_S_S_S_S_S_S_S_S_S_S_S_S_S_S_S_S_S_S_S_S_S_S_S_S_S_S_S_S_S_S_S_S_S_S_S_S_S_S_S_S_S_S_S_S_S_S_S_S_S_S_S_S_S_S_S_S_S_S_S_S_S_S_S_S_S_S_S_S_S_S_S_S_S_S_S_S_S_S_S_S_S_S_S_S_S_S_S_S_S_S_S_S_S_S_S_S_S_S_S_S_S_S_S_S_S_S_S_S_S_S_S_S_S_S_S_S_S_S_S_S_S_S_S_S_S_S_S_S_S_S_S_S_S_S_S_S_S_S_S_S_S_S_S_S_S_S_S_S_S_S__param_231,
	.param .u64 .ptr .align 1 _Z4racePiS_S_S_S_S_S_S_S_S_S_S_S_S_S_S_S_S_S_S_S_S_S_S_S_S_S_S_S_S_S_S_S_S_S_S_S_S_S_S_S_S_S_S_S_S_S_S_S_S_S_S_S_S_S_S_S_S_S_S_S_S_S_S_S_S_S_S_S_S_S_S_S_S_S_S_S_S_S_S_S_S_S_S_S_S_S_S_S_S_S_S_S_S_S_S_S_S_S_S_S_S_S_S_S_S_S_S_S_S_S_S_S_S_S_S_S_S_S_S_S_S_S_S_S_S_S_S_S_S_S_S_S_S_S_S_S_S_S_S_S_S_S_S_S_S_S_S_S_S_S_S_S_S_S_S_S_S_S_S_S_S_S_S_S_S_S_S_S_S_S_S_S_S_S_S_S_S_S_S_S_S_S_S_S_S_S_S_S_S_S_S_S_S_S_S_S_S_S_S_S_S_S_S_S_S_S_S_S_S_S_S_S_S_S_S_S_S_S_S_S_S_S_S_S_S_S_S_S_S_S_S_S_S_S_S_S_S_S_S_S_S_S_S_S_S_S_S_S_S_S_S_S_S_S_S__param_232,
	.param .u64 .ptr .align 1 _Z4racePiS_S_S_S_S_S_S_S_S_S_S_S_S_S_S_S_S_S_S_S_S_S_S_S_S_S_S_S_S_S_S_S_S_S_S_S_S_S_S_S_S_S_S_S_S_S_S_S_S_S_S_S_S_S_S_S_S_S_S_S_S_S_S_S_S_S_S_S_S_S_S_S_S_S_S_S_S_S_S_S_S_S_S_S_S_S_S_S_S_S_S_S_S_S_S_S_S_S_S_S_S_S_S_S_S_S_S_S_S_S_S_S_S_S_S_S_S_S_S_S_S_S_S_S_S_S_S_S_S_S_S_S_S_S_S_S_S_S_S_S_S_S_S_S_S_S_S_S_S_S_S_S_S_S_S_S_S_S_S_S_S_S_S_S_S_S_S_S_S_S_S_S_S_S_S_S_S_S_S_S_S_S_S_S_S_S_S_S_S_S_S_S_S_S_S_S_S_S_S_S_S_S_S_S_S_S_S_S_S_S_S_S_S_S_S_S_S_S_S_S_S_S_S_S_S_S_S_S_S_S_S_S_S_S_S_S_S_S_S_S_S_S_S_S_S_S_S_S_S_S_S_S_S_S_S__param_233,
	.param .u64 .ptr .align 1 _Z4racePiS_S_S_S_S_S_S_S_S_S_S_S_S_S_S_S_S_S_S_S_S_S_S_S_S_S_S_S_S_S_S_S_S_S_S_S_S_S_S_S_S_S_S_S_S_S_S_S_S_S_S_S_S_S_S_S_S_S_S_S_S_S_S_S_S_S_S_S_S_S_S_S_S_S_S_S_S_S_S_S_S_S_S_S_S_S_S_S_S_S_S_S_S_S_S_S_S_S_S_S_S_S_S_S_S_S_S_S_S_S_S_S_S_S_S_S_S_S_S_S_S_S_S_S_S_S_S_S_S_S_S_S_S_S_S_S_S_S_S_S_S_S_S_S_S_S_S_S_S_S_S_S_S_S_S_S_S_S_S_S_S_S_S_S_S_S_S_S_S_S_S_S_S_S_S_S_S_S_S_S_S_S_S_S_S_S_S_S_S_S_S_S_S_S_S_S_S_S_S_S_S_S_S_S_S_S_S_S_S_S_S_S_S_S_S_S_S_S_S_S_S_S_S_S_S_S_S_S_S_S_S_S_S_S_S_S_S_S_S_S_S_S_S_S_S_S_S_S_S_S_S_S_S_S_S__param_234,
	.param .u64 .ptr .align 1 _Z4racePiS_S_S_S_S_S_S_S_S_S_S_S_S_S_S_S_S_S_S_S_S_S_S_S_S_S_S_S_S_S_S_S_S_S_S_S_S_S_S_S_S_S_S_S_S_S_S_S_S_S_S_S_S_S_S_S_S_S_S_S_S_S_S_S_S_S_S_S_S_S_S_S_S_S_S_S_S_S_S_S_S_S_S_S_S_S_S_S_S_S_S_S_S_S_S_S_S_S_S_S_S_S_S_S_S_S_S_S_S_S_S_S_S_S_S_S_S_S_S_S_S_S_S_S_S_S_S_S_S_S_S_S_S_S_S_S_S_S_S_S_S_S_S_S_S_S_S_S_S_S_S_S_S_S_S_S_S_S_S_S_S_S_S_S_S_S_S_S_S_S_S_S_S_S_S_S_S_S_S_S_S_S_S_S_S_S_S_S_S_S_S_S_S_S_S_S_S_S_S_S_S_S_S_S_S_S_S_S_S_S_S_S_S_S_S_S_S_S_S_S_S_S_S_S_S_S_S_S_S_S_S_S_S_S_S_S_S_S_S_S_S_S_S_S_S_S_S_S_S_S_S_S_S_S_S__param_235,
	.param .u64 .ptr .align 1 _Z4racePiS_S_S_S_S_S_S_S_S_S_S_S_S_S_S_S_S_S_S_S_S_S_S_S_S_S_S_S_S_S_S_S_S_S_S_S_S_S_S_S_S_S_S_S_S_S_S_S_S_S_S_S_S_S_S_S_S_S_S_S_S_S_S_S_S_S_S_S_S_S_S_S_S_S_S_S_S_S_S_S_S_S_S_S_S_S_S_S_S_S_S_S_S_S_S_S_S_S_S_S_S_S_S_S_S_S_S_S_S_S_S_S_S_S_S_S_S_S_S_S_S_S_S_S_S_S_S_S_S_S_S_S_S_S_S_S_S_S_S_S_S_S_S_S_S_S_S_S_S_S_S_S_S_S_S_S_S_S_S_S_S_S_S_S_S_S_S_S_S_S_S_S_S_S_S_S_S_S_S_S_S_S_S_S_S_S_S_S_S_S_S_S_S_S_S_S_S_S_S_S_S_S_S_S_S_S_S_S_S_S_S_S_S_S_S_S_S_S_S_S_S_S_S_S_S_S_S_S_S_S_S_S_S_S_S_S_S_S_S_S_S_S_S_S_S_S_S_S_S_S_S_S_S_S_S__param_236,
	.param .u64 .ptr .align 1 _Z4racePiS_S_S_S_S_S_S_S_S_S_S_S_S_S_S_S_S_S_S_S_S_S_S_S_S_S_S_S_S_S_S_S_S_S_S_S_S_S_S_S_S_S_S_S_S_S_S_S_S_S_S_S_S_S_S_S_S_S_S_S_S_S_S_S_S_S_S_S_S_S_S_S_S_S_S_S_S_S_S_S_S_S_S_S_S_S_S_S_S_S_S_S_S_S_S_S_S_S_S_S_S_S_S_S_S_S_S_S_S_S_S_S_S_S_S_S_S_S_S_S_S_S_S_S_S_S_S_S_S_S_S_S_S_S_S_S_S_S_S_S_S_S_S_S_S_S_S_S_S_S_S_S_S_S_S_S_S_S_S_S_S_S_S_S_S_S_S_S_S_S_S_S_S_S_S_S_S_S_S_S_S_S_S_S_S_S_S_S_S_S_S_S_S_S_S_S_S_S_S_S_S_S_S_S_S_S_S_S_S_S_S_S_S_S_S_S_S_S_S_S_S_S_S_S_S_S_S_S_S_S_S_S_S_S_S_S_S_S_S_S_S_S_S_S_S_S_S_S_S_S_S_S_S_S_S__param_237,
	.param .u64 .ptr .align 1 _Z4racePiS_S_S_S_S_S_S_S_S_S_S_S_S_S_S_S_S_S_S_S_S_S_S_S_S_S_S_S_S_S_S_S_S_S_S_S_S_S_S_S_S_S_S_S_S_S_S_S_S_S_S_S_S_S_S_S_S_S_S_S_S_S_S_S_S_S_S_S_S_S_S_S_S_S_S_S_S_S_S_S_S_S_S_S_S_S_S_S_S_S_S_S_S_S_S_S_S_S_S_S_S_S_S_S_S_S_S_S_S_S_S_S_S_S_S_S_S_S_S_S_S_S_S_S_S_S_S_S_S_S_S_S_S_S_S_S_S_S_S_S_S_S_S_S_S_S_S_S_S_S_S_S_S_S_S_S_S_S_S_S_S_S_S_S_S_S_S_S_S_S_S_S_S_S_S_S_S_S_S_S_S_S_S_S_S_S_S_S_S_S_S_S_S_S_S_S_S_S_S_S_S_S_S_S_S_S_S_S_S_S_S_S_S_S_S_S_S_S_S_S_S_S_S_S_S_S_S_S_S_S_S_S_S_S_S_S_S_S_S_S_S_S_S_S_S_S_S_S_S_S_S_S_S_S_S__param_238,
	.param .u64 .ptr .align 1 _Z4racePiS_S_S_S_S_S_S_S_S_S_S_S_S_S_S_S_S_S_S_S_S_S_S_S_S_S_S_S_S_S_S_S_S_S_S_S_S_S_S_S_S_S_S_S_S_S_S_S_S_S_S_S_S_S_S_S_S_S_S_S_S_S_S_S_S_S_S_S_S_S_S_S_S_S_S_S_S_S_S_S_S_S_S_S_S_S_S_S_S_S_S_S_S_S_S_S_S_S_S_S_S_S_S_S_S_S_S_S_S_S_S_S_S_S_S_S_S_S_S_S_S_S_S_S_S_S_S_S_S_S_S_S_S_S_S_S_S_S_S_S_S_S_S_S_S_S_S_S_S_S_S_S_S_S_S_S_S_S_S_S_S_S_S_S_S_S_S_S_S_S_S_S_S_S_S_S_S_S_S_S_S_S_S_S_S_S_S_S_S_S_S_S_S_S_S_S_S_S_S_S_S_S_S_S_S_S_S_S_S_S_S_S_S_S_S_S_S_S_S_S_S_S_S_S_S_S_S_S_S_S_S_S_S_S_S_S_S_S_S_S_S_S_S_S_S_S_S_S_S_S_S_S_S_S_S__param_239,
	.param .u64 .ptr .align 1 _Z4racePiS_S_S_S_S_S_S_S_S_S_S_S_S_S_S_S_S_S_S_S_S_S_S_S_S_S_S_S_S_S_S_S_S_S_S_S_S_S_S_S_S_S_S_S_S_S_S_S_S_S_S_S_S_S_S_S_S_S_S_S_S_S_S_S_S_S_S_S_S_S_S_S_S_S_S_S_S_S_S_S_S_S_S_S_S_S_S_S_S_S_S_S_S_S_S_S_S_S_S_S_S_S_S_S_S_S_S_S_S_S_S_S_S_S_S_S_S_S_S_S_S_S_S_S_S_S_S_S_S_S_S_S_S_S_S_S_S_S_S_S_S_S_S_S_S_S_S_S_S_S_S_S_S_S_S_S_S_S_S_S_S_S_S_S_S_S_S_S_S_S_S_S_S_S_S_S_S_S_S_S_S_S_S_S_S_S_S_S_S_S_S_S_S_S_S_S_S_S_S_S_S_S_S_S_S_S_S_S_S_S_S_S_S_S_S_S_S_S_S_S_S_S_S_S_S_S_S_S_S_S_S_S_S_S_S_S_S_S_S_S_S_S_S_S_S_S_S_S_S_S_S_S_S_S_S__param_240,
	.param .u64 .ptr .align 1 _Z4racePiS_S_S_S_S_S_S_S_S_S_S_S_S_S_S_S_S_S_S_S_S_S_S_S_S_S_S_S_S_S_S_S_S_S_S_S_S_S_S_S_S_S_S_S_S_S_S_S_S_S_S_S_S_S_S_S_S_S_S_S_S_S_S_S_S_S_S_S_S_S_S_S_S_S_S_S_S_S_S_S_S_S_S_S_S_S_S_S_S_S_S_S_S_S_S_S_S_S_S_S_S_S_S_S_S_S_S_S_S_S_S_S_S_S_S_S_S_S_S_S_S_S_S_S_S_S_S_S_S_S_S_S_S_S_S_S_S_S_S_S_S_S_S_S_S_S_S_S_S_S_S_S_S_S_S_S_S_S_S_S_S_S_S_S_S_S_S_S_S_S_S_S_S_S_S_S_S_S_S_S_S_S_S_S_S_S_S_S_S_S_S_S_S_S_S_S_S_S_S_S_S_S_S_S_S_S_S_S_S_S_S_S_S_S_S_S_S_S_S_S_S_S_S_S_S_S_S_S_S_S_S_S_S_S_S_S_S_S_S_S_S_S_S_S_S_S_S_S_S_S_S_S_S_S_S__param_241,
	.param .u64 .ptr .align 1 _Z4racePiS_S_S_S_S_S_S_S_S_S_S_S_S_S_S_S_S_S_S_S_S_S_S_S_S_S_S_S_S_S_S_S_S_S_S_S_S_S_S_S_S_S_S_S_S_S_S_S_S_S_S_S_S_S_S_S_S_S_S_S_S_S_S_S_S_S_S_S_S_S_S_S_S_S_S_S_S_S_S_S_S_S_S_S_S_S_S_S_S_S_S_S_S_S_S_S_S_S_S_S_S_S_S_S_S_S_S_S_S_S_S_S_S_S_S_S_S_S_S_S_S_S_S_S_S_S_S_S_S_S_S_S_S_S_S_S_S_S_S_S_S_S_S_S_S_S_S_S_S_S_S_S_S_S_S_S_S_S_S_S_S_S_S_S_S_S_S_S_S_S_S_S_S_S_S_S_S_S_S_S_S_S_S_S_S_S_S_S_S_S_S_S_S_S_S_S_S_S_S_S_S_S_S_S_S_S_S_S_S_S_S_S_S_S_S_S_S_S_S_S_S_S_S_S_S_S_S_S_S_S_S_S_S_S_S_S_S_S_S_S_S_S_S_S_S_S_S_S_S_S_S_S_S_S_S__param_242,
	.param .u64 .ptr .align 1 _Z4racePiS_S_S_S_S_S_S_S_S_S_S_S_S_S_S_S_S_S_S_S_S_S_S_S_S_S_S_S_S_S_S_S_S_S_S_S_S_S_S_S_S_S_S_S_S_S_S_S_S_S_S_S_S_S_S_S_S_S_S_S_S_S_S_S_S_S_S_S_S_S_S_S_S_S_S_S_S_S_S_S_S_S_S_S_S_S_S_S_S_S_S_S_S_S_S_S_S_S_S_S_S_S_S_S_S_S_S_S_S_S_S_S_S_S_S_S_S_S_S_S_S_S_S_S_S_S_S_S_S_S_S_S_S_S_S_S_S_S_S_S_S_S_S_S_S_S_S_S_S_S_S_S_S_S_S_S_S_S_S_S_S_S_S_S_S_S_S_S_S_S_S_S_S_S_S_S_S_S_S_S_S_S_S_S_S_S_S_S_S_S_S_S_S_S_S_S_S_S_S_S_S_S_S_S_S_S_S_S_S_S_S_S_S_S_S_S_S_S_S_S_S_S_S_S_S_S_S_S_S_S_S_S_S_S_S_S_S_S_S_S_S_S_S_S_S_S_S_S_S_S_S_S_S_S_S__param_243,
	.param .u64 .ptr .align 1 _Z4racePiS_S_S_S_S_S_S_S_S_S_S_S_S_S_S_S_S_S_S_S_S_S_S_S_S_S_S_S_S_S_S_S_S_S_S_S_S_S_S_S_S_S_S_S_S_S_S_S_S_S_S_S_S_S_S_S_S_S_S_S_S_S_S_S_S_S_S_S_S_S_S_S_S_S_S_S_S_S_S_S_S_S_S_S_S_S_S_S_S_S_S_S_S_S_S_S_S_S_S_S_S_S_S_S_S_S_S_S_S_S_S_S_S_S_S_S_S_S_S_S_S_S_S_S_S_S_S_S_S_S_S_S_S_S_S_S_S_S_S_S_S_S_S_S_S_S_S_S_S_S_S_S_S_S_S_S_S_S_S_S_S_S_S_S_S_S_S_S_S_S_S_S_S_S_S_S_S_S_S_S_S_S_S_S_S_S_S_S_S_S_S_S_S_S_S_S_S_S_S_S_S_S_S_S_S_S_S_S_S_S_S_S_S_S_S_S_S_S_S_S_S_S_S_S_S_S_S_S_S_S_S_S_S_S_S_S_S_S_S_S_S_S_S_S_S_S_S_S_S_S_S_S_S_S_S__param_244,
	.param .u64 .ptr .align 1 _Z4racePiS_S_S_S_S_S_S_S_S_S_S_S_S_S_S_S_S_S_S_S_S_S_S_S_S_S_S_S_S_S_S_S_S_S_S_S_S_S_S_S_S_S_S_S_S_S_S_S_S_S_S_S_S_S_S_S_S_S_S_S_S_S_S_S_S_S_S_S_S_S_S_S_S_S_S_S_S_S_S_S_S_S_S_S_S_S_S_S_S_S_S_S_S_S_S_S_S_S_S_S_S_S_S_S_S_S_S_S_S_S_S_S_S_S_S_S_S_S_S_S_S_S_S_S_S_S_S_S_S_S_S_S_S_S_S_S_S_S_S_S_S_S_S_S_S_S_S_S_S_S_S_S_S_S_S_S_S_S_S_S_S_S_S_S_S_S_S_S_S_S_S_S_S_S_S_S_S_S_S_S_S_S_S_S_S_S_S_S_S_S_S_S_S_S_S_S_S_S_S_S_S_S_S_S_S_S_S_S_S_S_S_S_S_S_S_S_S_S_S_S_S_S_S_S_S_S_S_S_S_S_S_S_S_S_S_S_S_S_S_S_S_S_S_S_S_S_S_S_S_S_S_S_S_S_S__param_245,
	.param .u64 .ptr .align 1 _Z4racePiS_S_S_S_S_S_S_S_S_S_S_S_S_S_S_S_S_S_S_S_S_S_S_S_S_S_S_S_S_S_S_S_S_S_S_S_S_S_S_S_S_S_S_S_S_S_S_S_S_S_S_S_S_S_S_S_S_S_S_S_S_S_S_S_S_S_S_S_S_S_S_S_S_S_S_S_S_S_S_S_S_S_S_S_S_S_S_S_S_S_S_S_S_S_S_S_S_S_S_S_S_S_S_S_S_S_S_S_S_S_S_S_S_S_S_S_S_S_S_S_S_S_S_S_S_S_S_S_S_S_S_S_S_S_S_S_S_S_S_S_S_S_S_S_S_S_S_S_S_S_S_S_S_S_S_S_S_S_S_S_S_S_S_S_S_S_S_S_S_S_S_S_S_S_S_S_S_S_S_S_S_S_S_S_S_S_S_S_S_S_S_S_S_S_S_S_S_S_S_S_S_S_S_S_S_S_S_S_S_S_S_S_S_S_S_S_S_S_S_S_S_S_S_S_S_S_S_S_S_S_S_S_S_S_S_S_S_S_S_S_S_S_S_S_S_S_S_S_S_S_S_S_S_S_S__param_246,
	.param .u64 .ptr .align 1 _Z4racePiS_S_S_S_S_S_S_S_S_S_S_S_S_S_S_S_S_S_S_S_S_S_S_S_S_S_S_S_S_S_S_S_S_S_S_S_S_S_S_S_S_S_S_S_S_S_S_S_S_S_S_S_S_S_S_S_S_S_S_S_S_S_S_S_S_S_S_S_S_S_S_S_S_S_S_S_S_S_S_S_S_S_S_S_S_S_S_S_S_S_S_S_S_S_S_S_S_S_S_S_S_S_S_S_S_S_S_S_S_S_S_S_S_S_S_S_S_S_S_S_S_S_S_S_S_S_S_S_S_S_S_S_S_S_S_S_S_S_S_S_S_S_S_S_S_S_S_S_S_S_S_S_S_S_S_S_S_S_S_S_S_S_S_S_S_S_S_S_S_S_S_S_S_S_S_S_S_S_S_S_S_S_S_S_S_S_S_S_S_S_S_S_S_S_S_S_S_S_S_S_S_S_S_S_S_S_S_S_S_S_S_S_S_S_S_S_S_S_S_S_S_S_S_S_S_S_S_S_S_S_S_S_S_S_S_S_S_S_S_S_S_S_S_S_S_S_S_S_S_S_S_S_S_S_S__param_247,
	.param .u64 .ptr .align 1 _Z4racePiS_S_S_S_S_S_S_S_S_S_S_S_S_S_S_S_S_S_S_S_S_S_S_S_S_S_S_S_S_S_S_S_S_S_S_S_S_S_S_S_S_S_S_S_S_S_S_S_S_S_S_S_S_S_S_S_S_S_S_S_S_S_S_S_S_S_S_S_S_S_S_S_S_S_S_S_S_S_S_S_S_S_S_S_S_S_S_S_S_S_S_S_S_S_S_S_S_S_S_S_S_S_S_S_S_S_S_S_S_S_S_S_S_S_S_S_S_S_S_S_S_S_S_S_S_S_S_S_S_S_S_S_S_S_S_S_S_S_S_S_S_S_S_S_S_S_S_S_S_S_S_S_S_S_S_S_S_S_S_S_S_S_S_S_S_S_S_S_S_S_S_S_S_S_S_S_S_S_S_S_S_S_S_S_S_S_S_S_S_S_S_S_S_S_S_S_S_S_S_S_S_S_S_S_S_S_S_S_S_S_S_S_S_S_S_S_S_S_S_S_S_S_S_S_S_S_S_S_S_S_S_S_S_S_S_S_S_S_S_S_S_S_S_S_S_S_S_S_S_S_S_S_S_S_S__param_248,
	.param .u64 .ptr .align 1 _Z4racePiS_S_S_S_S_S_S_S_S_S_S_S_S_S_S_S_S_S_S_S_S_S_S_S_S_S_S_S_S_S_S_S_S_S_S_S_S_S_S_S_S_S_S_S_S_S_S_S_S_S_S_S_S_S_S_S_S_S_S_S_S_S_S_S_S_S_S_S_S_S_S_S_S_S_S_S_S_S_S_S_S_S_S_S_S_S_S_S_S_S_S_S_S_S_S_S_S_S_S_S_S_S_S_S_S_S_S_S_S_S_S_S_S_S_S_S_S_S_S_S_S_S_S_S_S_S_S_S_S_S_S_S_S_S_S_S_S_S_S_S_S_S_S_S_S_S_S_S_S_S_S_S_S_S_S_S_S_S_S_S_S_S_S_S_S_S_S_S_S_S_S_S_S_S_S_S_S_S_S_S_S_S_S_S_S_S_S_S_S_S_S_S_S_S_S_S_S_S_S_S_S_S_S_S_S_S_S_S_S_S_S_S_S_S_S_S_S_S_S_S_S_S_S_S_S_S_S_S_S_S_S_S_S_S_S_S_S_S_S_S_S_S_S_S_S_S_S_S_S_S_S_S_S_S_S__param_249,
	.param .u64 .ptr .align 1 _Z4racePiS_S_S_S_S_S_S_S_S_S_S_S_S_S_S_S_S_S_S_S_S_S_S_S_S_S_S_S_S_S_S_S_S_S_S_S_S_S_S_S_S_S_S_S_S_S_S_S_S_S_S_S_S_S_S_S_S_S_S_S_S_S_S_S_S_S_S_S_S_S_S_S_S_S_S_S_S_S_S_S_S_S_S_S_S_S_S_S_S_S_S_S_S_S_S_S_S_S_S_S_S_S_S_S_S_S_S_S_S_S_S_S_S_S_S_S_S_S_S_S_S_S_S_S_S_S_S_S_S_S_S_S_S_S_S_S_S_S_S_S_S_S_S_S_S_S_S_S_S_S_S_S_S_S_S_S_S_S_S_S_S_S_S_S_S_S_S_S_S_S_S_S_S_S_S_S_S_S_S_S_S_S_S_S_S_S_S_S_S_S_S_S_S_S_S_S_S_S_S_S_S_S_S_S_S_S_S_S_S_S_S_S_S_S_S_S_S_S_S_S_S_S_S_S_S_S_S_S_S_S_S_S_S_S_S_S_S_S_S_S_S_S_S_S_S_S_S_S_S_S_S_S_S_S_S__param_250,
	.param .u64 .ptr .align 1 _Z4racePiS_S_S_S_S_S_S_S_S_S_S_S_S_S_S_S_S_S_S_S_S_S_S_S_S_S_S_S_S_S_S_S_S_S_S_S_S_S_S_S_S_S_S_S_S_S_S_S_S_S_S_S_S_S_S_S_S_S_S_S_S_S_S_S_S_S_S_S_S_S_S_S_S_S_S_S_S_S_S_S_S_S_S_S_S_S_S_S_S_S_S_S_S_S_S_S_S_S_S_S_S_S_S_S_S_S_S_S_S_S_S_S_S_S_S_S_S_S_S_S_S_S_S_S_S_S_S_S_S_S_S_S_S_S_S_S_S_S_S_S_S_S_S_S_S_S_S_S_S_S_S_S_S_S_S_S_S_S_S_S_S_S_S_S_S_S_S_S_S_S_S_S_S_S_S_S_S_S_S_S_S_S_S_S_S_S_S_S_S_S_S_S_S_S_S_S_S_S_S_S_S_S_S_S_S_S_S_S_S_S_S_S_S_S_S_S_S_S_S_S_S_S_S_S_S_S_S_S_S_S_S_S_S_S_S_S_S_S_S_S_S_S_S_S_S_S_S_S_S_S_S_S_S_S_S__param_251,
	.param .u64 .ptr .align 1 _Z4racePiS_S_S_S_S_S_S_S_S_S_S_S_S_S_S_S_S_S_S_S_S_S_S_S_S_S_S_S_S_S_S_S_S_S_S_S_S_S_S_S_S_S_S_S_S_S_S_S_S_S_S_S_S_S_S_S_S_S_S_S_S_S_S_S_S_S_S_S_S_S_S_S_S_S_S_S_S_S_S_S_S_S_S_S_S_S_S_S_S_S_S_S_S_S_S_S_S_S_S_S_S_S_S_S_S_S_S_S_S_S_S_S_S_S_S_S_S_S_S_S_S_S_S_S_S_S_S_S_S_S_S_S_S_S_S_S_S_S_S_S_S_S_S_S_S_S_S_S_S_S_S_S_S_S_S_S_S_S_S_S_S_S_S_S_S_S_S_S_S_S_S_S_S_S_S_S_S_S_S_S_S_S_S_S_S_S_S_S_S_S_S_S_S_S_S_S_S_S_S_S_S_S_S_S_S_S_S_S_S_S_S_S_S_S_S_S_S_S_S_S_S_S_S_S_S_S_S_S_S_S_S_S_S_S_S_S_S_S_S_S_S_S_S_S_S_S_S_S_S_S_S_S_S_S_S__param_252,
	.param .u64 .ptr .align 1 _Z4racePiS_S_S_S_S_S_S_S_S_S_S_S_S_S_S_S_S_S_S_S_S_S_S_S_S_S_S_S_S_S_S_S_S_S_S_S_S_S_S_S_S_S_S_S_S_S_S_S_S_S_S_S_S_S_S_S_S_S_S_S_S_S_S_S_S_S_S_S_S_S_S_S_S_S_S_S_S_S_S_S_S_S_S_S_S_S_S_S_S_S_S_S_S_S_S_S_S_S_S_S_S_S_S_S_S_S_S_S_S_S_S_S_S_S_S_S_S_S_S_S_S_S_S_S_S_S_S_S_S_S_S_S_S_S_S_S_S_S_S_S_S_S_S_S_S_S_S_S_S_S_S_S_S_S_S_S_S_S_S_S_S_S_S_S_S_S_S_S_S_S_S_S_S_S_S_S_S_S_S_S_S_S_S_S_S_S_S_S_S_S_S_S_S_S_S_S_S_S_S_S_S_S_S_S_S_S_S_S_S_S_S_S_S_S_S_S_S_S_S_S_S_S_S_S_S_S_S_S_S_S_S_S_S_S_S_S_S_S_S_S_S_S_S_S_S_S_S_S_S_S_S_S_S_S_S__param_253,
	.param .u64 .ptr .align 1 _Z4racePiS_S_S_S_S_S_S_S_S_S_S_S_S_S_S_S_S_S_S_S_S_S_S_S_S_S_S_S_S_S_S_S_S_S_S_S_S_S_S_S_S_S_S_S_S_S_S_S_S_S_S_S_S_S_S_S_S_S_S_S_S_S_S_S_S_S_S_S_S_S_S_S_S_S_S_S_S_S_S_S_S_S_S_S_S_S_S_S_S_S_S_S_S_S_S_S_S_S_S_S_S_S_S_S_S_S_S_S_S_S_S_S_S_S_S_S_S_S_S_S_S_S_S_S_S_S_S_S_S_S_S_S_S_S_S_S_S_S_S_S_S_S_S_S_S_S_S_S_S_S_S_S_S_S_S_S_S_S_S_S_S_S_S_S_S_S_S_S_S_S_S_S_S_S_S_S_S_S_S_S_S_S_S_S_S_S_S_S_S_S_S_S_S_S_S_S_S_S_S_S_S_S_S_S_S_S_S_S_S_S_S_S_S_S_S_S_S_S_S_S_S_S_S_S_S_S_S_S_S_S_S_S_S_S_S_S_S_S_S_S_S_S_S_S_S_S_S_S_S_S_S_S_S_S_S__param_254,
	.param .u64 .ptr .align 1 _Z4racePiS_S_S_S_S_S_S_S_S_S_S_S_S_S_S_S_S_S_S_S_S_S_S_S_S_S_S_S_S_S_S_S_S_S_S_S_S_S_S_S_S_S_S_S_S_S_S_S_S_S_S_S_S_S_S_S_S_S_S_S_S_S_S_S_S_S_S_S_S_S_S_S_S_S_S_S_S_S_S_S_S_S_S_S_S_S_S_S_S_S_S_S_S_S_S_S_S_S_S_S_S_S_S_S_S_S_S_S_S_S_S_S_S_S_S_S_S_S_S_S_S_S_S_S_S_S_S_S_S_S_S_S_S_S_S_S_S_S_S_S_S_S_S_S_S_S_S_S_S_S_S_S_S_S_S_S_S_S_S_S_S_S_S_S_S_S_S_S_S_S_S_S_S_S_S_S_S_S_S_S_S_S_S_S_S_S_S_S_S_S_S_S_S_S_S_S_S_S_S_S_S_S_S_S_S_S_S_S_S_S_S_S_S_S_S_S_S_S_S_S_S_S_S_S_S_S_S_S_S_S_S_S_S_S_S_S_S_S_S_S_S_S_S_S_S_S_S_S_S_S_S_S_S_S_S__param_255
)
{
	.reg .b32 	%r<261>;
	.reg .b64 	%rd<770>;

	ld.param.u64 	%rd1, [_Z4racePiS_S_S_S_S_S_S_S_S_S_S_S_S_S_S_S_S_S_S_S_S_S_S_S_S_S_S_S_S_S_S_S_S_S_S_S_S_S_S_S_S_S_S_S_S_S_S_S_S_S_S_S_S_S_S_S_S_S_S_S_S_S_S_S_S_S_S_S_S_S_S_S_S_S_S_S_S_S_S_S_S_S_S_S_S_S_S_S_S_S_S_S_S_S_S_S_S_S_S_S_S_S_S_S_S_S_S_S_S_S_S_S_S_S_S_S_S_S_S_S_S_S_S_S_S_S_S_S_S_S_S_S_S_S_S_S_S_S_S_S_S_S_S_S_S_S_S_S_S_S_S_S_S_S_S_S_S_S_S_S_S_S_S_S_S_S_S_S_S_S_S_S_S_S_S_S_S_S_S_S_S_S_S_S_S_S_S_S_S_S_S_S_S_S_S_S_S_S_S_S_S_S_S_S_S_S_S_S_S_S_S_S_S_S_S_S_S_S_S_S_S_S_S_S_S_S_S_S_S_S_S_S_S_S_S_S_S_S_S_S_S_S_S_S_S_S_S_S_S_S_S_S_S_S_S__param_0];
	ld.param.u64 	%rd2, [_Z4racePiS_S_S_S_S_S_S_S_S_S_S_S_S_S_S_S_S_S_S_S_S_S_S_S_S_S_S_S_S_S_S_S_S_S_S_S_S_S_S_S_S_S_S_S_S_S_S_S_S_S_S_S_S_S_S_S_S_S_S_S_S_S_S_S_S_S_S_S_S_S_S_S_S_S_S_S_S_S_S_S_S_S_S_S_S_S_S_S_S_S_S_S_S_S_S_S_S_S_S_S_S_S_S_S_S_S_S_S_S_S_S_S_S_S_S_S_S_S_S_S_S_S_S_S_S_S_S_S_S_S_S_S_S_S_S_S_S_S_S_S_S_S_S_S_S_S_S_S_S_S_S_S_S_S_S_S_S_S_S_S_S_S_S_S_S_S_S_S_S_S_S_S_S_S_S_S_S_S_S_S_S_S_S_S_S_S_S_S_S_S_S_S_S_S_S_S_S_S_S_S_S_S_S_S_S_S_S_S_S_S_S_S_S_S_S_S_S_S_S_S_S_S_S_S_S_S_S_S_S_S_S_S_S_S_S_S_S_S_S_S_S_S_S_S_S_S_S_S_S_S_S_S_S_S_S__param_1];
	ld.param.u64 	%rd3, [_Z4racePiS_S_S_S_S_S_S_S_S_S_S_S_S_S_S_S_S_S_S_S_S_S_S_S_S_S_S_S_S_S_S_S_S_S_S_S_S_S_S_S_S_S_S_S_S_S_S_S_S_S_S_S_S_S_S_S_S_S_S_S_S_S_S_S_S_S_S_S_S_S_S_S_S_S_S_S_S_S_S_S_S_S_S_S_S_S_S_S_S_S_S_S_S_S_S_S_S_S_S_S_S_S_S_S_S_S_S_S_S_S_S_S_S_S_S_S_S_S_S_S_S_S_S_S_S_S_S_S_S_S_S_S_S_S_S_S_S_S_S_S_S_S_S_S_S_S_S_S_S_S_S_S_S_S_S_S_S_S_S_S_S_S_S_S_S_S_S_S_S_S_S_S_S_S_S_S_S_S_S_S_S_S_S_S_S_S_S_S_S_S_S_S_S_S_S_S_S_S_S_S_S_S_S_S_S_S_S_S_S_S_S_S_S_S_S_S_S_S_S_S_S_S_S_S_S_S_S_S_S_S_S_S_S_S_S_S_S_S_S_S_S_S_S_S_S_S_S_S_S_S_S_S_S_S_S__param_2];
	ld.param.u64 	%rd4, [_Z4racePiS_S_S_S_S_S_S_S_S_S_S_S_S_S_S_S_S_S_S_S_S_S_S_S_S_S_S_S_S_S_S_S_S_S_S_S_S_S_S_S_S_S_S_S_S_S_S_S_S_S_S_S_S_S_S_S_S_S_S_S_S_S_S_S_S_S_S_S_S_S_S_S_S_S_S_S_S_S_S_S_S_S_S_S_S_S_S_S_S_S_S_S_S_S_S_S_S_S_S_S_S_S_S_S_S_S_S_S_S_S_S_S_S_S_S_S_S_S_S_S_S_S_S_S_S_S_S_S_S_S_S_S_S_S_S_S_S_S_S_S_S_S_S_S_S_S_S_S_S_S_S_S_S_S_S_S_S_S_S_S_S_S_S_S_S_S_S_S_S_S_S_S_S_S_S_S_S_S_S_S_S_S_S_S_S_S_S_S_S_S_S_S_S_S_S_S_S_S_S_S_S_S_S_S_S_S_S_S_S_S_S_S_S_S_S_S_S_S_S_S_S_S_S_S_S_S_S_S_S_S_S_S_S_S_S_S_S_S_S_S_S_S_S_S_S_S_S_S_S_S_S_S_S_S_S__param_3];
	ld.param.u64 	%rd5, [_Z4racePiS_S_S_S_S_S_S_S_S_S_S_S_S_S_S_S_S_S_S_S_S_S_S_S_S_S_S_S_S_S_S_S_S_S_S_S_S_S_S_S_S_S_S_S_S_S_S_S_S_S_S_S_S_S_S_S_S_S_S_S_S_S_S_S_S_S_S_S_S_S_S_S_S_S_S_S_S_S_S_S_S_S_S_S_S_S_S_S_S_S_S_S_S_S_S_S_S_S_S_S_S_S_S_S_S_S_S_S_S_S_S_S_S_S_S_S_S_S_S_S_S_S_S_S_S_S_S_S_S_S_S_S_S_S_S_S_S_S_S_S_S_S_S_S_S_S_S_S_S_S_S_S_S_S_S_S_S_S_S_S_S_S_S_S_S_S_S_S_S_S_S_S_S_S_S_S_S_S_S_S_S_S_S_S_S_S_S_S_S_S_S_S_S_S_S_S_S_S_S_S_S_S_S_S_S_S_S_S_S_S_S_S_S_S_S_S_S_S_S_S_S_S_S_S_S_S_S_S_S_S_S_S_S_S_S_S_S_S_S_S_S_S_S_S_S_S_S_S_S_S_S_S_S_S_S__param_4];
	ld.param.u64 	%rd6, [_Z4racePiS_S_S_S_S_S_S_S_S_S_S_S_S_S_S_S_S_S_S_S_S_S_S_S_S_S_S_S_S_S_S_S_S_S_S_S_S_S_S_S_S_S_S_S_S_S_S_S_S_S_S_S_S_S_S_S_S_S_S_S_S_S_S_S_S_S_S_S_S_S_S_S_S_S_S_S_S_S_S_S_S_S_S_S_S_S_S_S_S_S_S_S_S_S_S_S_S_S_S_S_S_S_S_S_S_S_S_S_S_S_S_S_S_S_S_S_S_S_S_S_S_S_S_S_S_S_S_S_S_S_S_S_S_S_S_S_S_S_S_S_S_S_S_S_S_S_S_S_S_S_S_S_S_S_S_S_S_S_S_S_S_S_S_S_S_S_S_S_S_S_S_S_S_S_S_S_S_S_S_S_S_S_S_S_S_S_S_S_S_S_S_S_S_S_S_S_S_S_S_S_S_S_S_S_S_S_S_S_S_S_S_S_S_S_S_S_S_S_S_S_S_S_S_S_S_S_S_S_S_S_S_S_S_S_S_S_S_S_S_S_S_S_S_S_S_S_S_S_S_S_S_S_S_S_S__param_5];
	ld.param.u64 	%rd7, [_Z4racePiS_S_S_S_S_S_S_S_S_S_S_S_S_S_S_S_S_S_S_S_S_S_S_S_S_S_S_S_S_S_S_S_S_S_S_S_S_S_S_S_S_S_S_S_S_S_S_S_S_S_S_S_S_S_S_S_S_S_S_S_S_S_S_S_S_S_S_S_S_S_S_S_S_S_S_S_S_S_S_S_S_S_S_S_S_S_S_S_S_S_S_S_S_S_S_S_S_S_S_S_S_S_S_S_S_S_S_S_S_S_S_S_S_S_S_S_S_S_S_S_S_S_S_S_S_S_S_S_S_S_S_S_S_S_S_S_S_S_S_S_S_S_S_S_S_S_S_S_S_S_S_S_S_S_S_S_S_S_S_S_S_S_S_S_S_S_S_S_S_S_S_S_S_S_S_S_S_S_S_S_S_S_S_S_S_S_S_S_S_S_S_S_S_S_S_S_S_S_S_S_S_S_S_S_S_S_S_S_S_S_S_S_S_S_S_S_S_S_S_S_S_S_S_S_S_S_S_S_S_S_S_S_S_S_S_S_S_S_S_S_S_S_S_S_S_S_S_S_S_S_S_S_S_S_S__param_6];
	ld.param.u64 	%rd8, [_Z4racePiS_S_S_S_S_S_S_S_S_S_S_S_S_S_S_S_S_S_S_S_S_S_S_S_S_S_S_S_S_S_S_S_S_S_S_S_S_S_S_S_S_S_S_S_S_S_S_S_S_S_S_S_S_S_S_S_S_S_S_S_S_S_S_S_S_S_S_S_S_S_S_S_S_S_S_S_S_S_S_S_S_S_S_S_S_S_S_S_S_S_S_S_S_S_S_S_S_S_S_S_S_S_S_S_S_S_S_S_S_S_S_S_S_S_S_S_S_S_S_S_S_S_S_S_S_S_S_S_S_S_S_S_S_S_S_S_S_S_S_S_S_S_S_S_S_S_S_S_S_S_S_S_S_S_S_S_S_S_S_S_S_S_S_S_S_S_S_S_S_S_S_S_S_S_S_S_S_S_S_S_S_S_S_S_S_S_S_S_S_S_S_S_S_S_S_S_S_S_S_S_S_S_S_S_S_S_S_S_S_S_S_S_S_S_S_S_S_S_S_S_S_S_S_S_S_S_S_S_S_S_S_S_S_S_S_S_S_S_S_S_S_S_S_S_S_S_S_S_S_S_S_S_S_S_S__param_7];
	ld.param.u64 	%rd9, [_Z4racePiS_S_S_S_S_S_S_S_S_S_S_S_S_S_S_S_S_S_S_S_S_S_S_S_S_S_S_S_S_S_S_S_S_S_S_S_S_S_S_S_S_S_S_S_S_S_S_S_S_S_S_S_S_S_S_S_S_S_S_S_S_S_S_S_S_S_S_S_S_S_S_S_S_S_S_S_S_S_S_S_S_S_S_S_S_S_S_S_S_S_S_S_S_S_S_S_S_S_S_S_S_S_S_S_S_S_S_S_S_S_S_S_S_S_S_S_S_S_S_S_S_S_S_S_S_S_S_S_S_S_S_S_S_S_S_S_S_S_S_S_S_S_S_S_S_S_S_S_S_S_S_S_S_S_S_S_S_S_S_S_S_S_S_S_S_S_S_S_S_S_S_S_S_S_S_S_S_S_S_S_S_S_S_S_S_S_S_S_S_S_S_S_S_S_S_S_S_S_S_S_S_S_S_S_S_S_S_S_S_S_S_S_S_S_S_S_S_S_S_S_S_S_S_S_S_S_S_S_S_S_S_S_S_S_S_S_S_S_S_S_S_S_S_S_S_S_S_S_S_S_S_S_S_S_S__param_8];
	ld.param.u64 	%rd10, [_Z4racePiS_S_S_S_S_S_S_S_S_S_S_S_S_S_S_S_S_S_S_S_S_S_S_S_S_S_S_S_S_S_S_S_S_S_S_S_S_S_S_S_S_S_S_S_S_S_S_S_S_S_S_S_S_S_S_S_S_S_S_S_S_S_S_S_S_S_S_S_S_S_S_S_S_S_S_S_S_S_S_S_S_S_S_S_S_S_S_S_S_S_S_S_S_S_S_S_S_S_S_S_S_S_S_S_S_S_S_S_S_S_S_S_S_S_S_S_S_S_S_S_S_S_S_S_S_S_S_S_S_S_S_S_S_S_S_S_S_S_S_S_S_S_S_S_S_S_S_S_S_S_S_S_S_S_S_S_S_S_S_S_S_S_S_S_S_S_S_S_S_S_S_S_S_S_S_S_S_S_S_S_S_S_S_S_S_S_S_S_S_S_S_S_S_S_S_S_S_S_S_S_S_S_S_S_S_S_S_S_S_S_S_S_S_S_S_S_S_S_S_S_S_S_S_S_S_S_S_S_S_S_S_S_S_S_S_S_S_S_S_S_S_S_S_S_S_S_S_S_S_S_S_S_S_S_S__param_9];
	ld.param.u64 	%rd11, [_Z4racePiS_S_S_S_S_S_S_S_S_S_S_S_S_S_S_S_S_S_S_S_S_S_S_S_S_S_S_S_S_S_S_S_S_S_S_S_S_S_S_S_S_S_S_S_S_S_S_S_S_S_S_S_S_S_S_S_S_S_S_S_S_S_S_S_S_S_S_S_S_S_S_S_S_S_S_S_S_S_S_S_S_S_S_S_S_S_S_S_S_S_S_S_S_S_S_S_S_S_S_S_S_S_S_S_S_S_S_S_S_S_S_S_S_S_S_S_S_S_S_S_S_S_S_S_S_S_S_S_S_S_S_S_S_S_S_S_S_S_S_S_S_S_S_S_S_S_S_S_S_S_S_S_S_S_S_S_S_S_S_S_S_S_S_S_S_S_S_S_S_S_S_S_S_S_S_S_S_S_S_S_S_S_S_S_S_S_S_S_S_S_S_S_S_S_S_S_S_S_S_S_S_S_S_S_S_S_S_S_S_S_S_S_S_S_S_S_S_S_S_S_S_S_S_S_S_S_S_S_S_S_S_S_S_S_S_S_S_S_S_S_S_S_S_S_S_S_S_S_S_S_S_S_S_S_S__param_10];
	ld.param.u64 	%rd12, [_Z4racePiS_S_S_S_S_S_S_S_S_S_S_S_S_S_S_S_S_S_S_S_S_S_S_S_S_S_S_S_S_S_S_S_S_S_S_S_S_S_S_S_S_S_S_S_S_S_S_S_S_S_S_S_S_S_S_S_S_S_S_S_S_S_S_S_S_S_S_S_S_S_S_S_S_S_S_S_S_S_S_S_S_S_S_S_S_S_S_S_S_S_S_S_S_S_S_S_S_S_S_S_S_S_S_S_S_S_S_S_S_S_S_S_S_S_S_S_S_S_S_S_S_S_S_S_S_S_S_S_S_S_S_S_S_S_S_S_S_S_S_S_S_S_S_S_S_S_S_S_S_S_S_S_S_S_S_S_S_S_S_S_S_S_S_S_S_S_S_S_S_S_S_S_S_S_S_S_S_S_S_S_S_S_S_S_S_S_S_S_S_S_S_S_S_S_S_S_S_S_S_S_S_S_S_S_S_S_S_S_S_S_S_S_S_S_S_S_S_S_S_S_S_S_S_S_S_S_S_S_S_S_S_S_S_S_S_S_S_S_S_S_S_S_S_S_S_S_S_S_S_S_S_S_S_S_S__param_11];
	ld.param.u64 	%rd13, [_Z4racePiS_S_S_S_S_S_S_S_S_S_S_S_S_S_S_S_S_S_S_S_S_S_S_S_S_S_S_S_S_S_S_S_S_S_S_S_S_S_S_S_S_S_S_S_S_S_S_S_S_S_S_S_S_S_S_S_S_S_S_S_S_S_S_S_S_S_S_S_S_S_S_S_S_S_S_S_S_S_S_S_S_S_S_S_S_S_S_S_S_S_S_S_S_S_S_S_S_S_S_S_S_S_S_S_S_S_S_S_S_S_S_S_S_S_S_S_S_S_S_S_S_S_S_S_S_S_S_S_S_S_S_S_S_S_S_S_S_S_S_S_S_S_S_S_S_S_S_S_S_S_S_S_S_S_S_S_S_S_S_S_S_S_S_S_S_S_S_S_S_S_S_S_S_S_S_S_S_S_S_S_S_S_S_S_S_S_S_S_S_S_S_S_S_S_S_S_S_S_S_S_S_S_S_S_S_S_S_S_S_S_S_S_S_S_S_S_S_S_S_S_S_S_S_S_S_S_S_S_S_S_S_S_S_S_S_S_S_S_S_S_S_S_S_S_S_S_S_S_S_S_S_S_S_S_S__param_12];
	ld.param.u64 	%rd14, [_Z4racePiS_S_S_S_S_S_S_S_S_S_S_S_S_S_S_S_S_S_S_S_S_S_S_S_S_S_S_S_S_S_S_S_S_S_S_S_S_S_S_S_S_S_S_S_S_S_S_S_S_S_S_S_S_S_S_S_S_S_S_S_S_S_S_S_S_S_S_S_S_S_S_S_S_S_S_S_S_S_S_S_S_S_S_S_S_S_S_S_S_S_S_S_S_S_S_S_S_S_S_S_S_S_S_S_S_S_S_S_S_S_S_S_S_S_S_S_S_S_S_S_S_S_S_S_S_S_S_S_S_S_S_S_S_S_S_S_S_S_S_S_S_S_S_S_S_S_S_S_S_S_S_S_S_S_S_S_S_S_S_S_S_S_S_S_S_S_S_S_S_S_S_S_S_S_S_S_S_S_S_S_S_S_S_S_S_S_S_S_S_S_S_S_S_S_S_S_S_S_S_S_S_S_S_S_S_S_S_S_S_S_S_S_S_S_S_S_S_S_S_S_S_S_S_S_S_S_S_S_S_S_S_S_S_S_S_S_S_S_S_S_S_S_S_S_S_S_S_S_S_S_S_S_S_S_S__param_13];
	ld.param.u64 	%rd15, [_Z4racePiS_S_S_S_S_S_S_S_S_S_S_S_S_S_S_S_S_S_S_S_S_S_S_S_S_S_S_S_S_S_S_S_S_S_S_S_S_S_S_S_S_S_S_S_S_S_S_S_S_S_S_S_S_S_S_S_S_S_S_S_S_S_S_S_S_S_S_S_S_S_S_S_S_S_S_S_S_S_S_S_S_S_S_S_S_S_S_S_S_S_S_S_S_S_S_S_S_S_S_S_S_S_S_S_S_S_S_S_S_S_S_S_S_S_S_S_S_S_S_S_S_S_S_S_S_S_S_S_S_S_S_S_S_S_S_S_S_S_S_S_S_S_S_S_S_S_S_S_S_S_S_S_S_S_S_S_S_S_S_S_S_S_S_S_S_S_S_S_S_S_S_S_S_S_S_S_S_S_S_S_S_S_S_S_S_S_S_S_S_S_S_S_S_S_S_S_S_S_S_S_S_S_S_S_S_S_S_S_S_S_S_S_S_S_S_S_S_S_S_S_S_S_S_S_S_S_S_S_S_S_S_S_S_S_S_S_S_S_S_S_S_S_S_S_S_S_S_S_S_S_S_S_S_S_S__param_14];
	ld.param.u64 	%rd16, [_Z4racePiS_S_S_S_S_S_S_S_S_S_S_S_S_S_S_S_S_S_S_S_S_S_S_S_S_S_S_S_S_S_S_S_S_S_S_S_S_S_S_S_S_S_S_S_S_S_S_S_S_S_S_S_S_S_S_S_S_S_S_S_S_S_S_S_S_S_S_S_S_S_S_S_S_S_S_S_S_S_S_S_S_S_S_S_S_S_S_S_S_S_S_S_S_S_S_S_S_S_S_S_S_S_S_S_S_S_S_S_S_S_S_S_S_S_S_S_S_S_S_S_S_S_S_S_S_S_S_S_S_S_S_S_S_S_S_S_S_S_S_S_S_S_S_S_S_S_S_S_S_S_S_S_S_S_S_S_S_S_S_S_S_S_S_S_S_S_S_S_S_S_S_S_S_S_S_S_S_S_S_S_S_S_S_S_S_S_S_S_S_S_S_S_S_S_S_S_S_S_S_S_S_S_S_S_S_S_S_S_S_S_S_S_S_S_S_S_S_S_S_S_S_S_S_S_S_S_S_S_S_S_S_S_S_S_S_S_S_S_S_S_S_S_S_S_S_S_S_S_S_S_S_S_S_S_S__param_15];
	ld.param.u64 	%rd17, [_Z4racePiS_S_S_S_S_S_S_S_S_S_S_S_S_S_S_S_S_S_S_S_S_S_S_S_S_S_S_S_S_S_S_S_S_S_S_S_S_S_S_S_S_S_S_S_S_S_S_S_S_S_S_S_S_S_S_S_S_S_S_S_S_S_S_S_S_S_S_S_S_S_S_S_S_S_S_S_S_S_S_S_S_S_S_S_S_S_S_S_S_S_S_S_S_S_S_S_S_S_S_S_S_S_S_S_S_S_S_S_S_S_S_S_S_S_S_S_S_S_S_S_S_S_S_S_S_S_S_S_S_S_S_S_S_S_S_S_S_S_S_S_S_S_S_S_S_S_S_S_S_S_S_S_S_S_S_S_S_S_S_S_S_S_S_S_S_S_S_S_S_S_S_S_S_S_S_S_S_S_S_S_S_S_S_S_S_S_S_S_S_S_S_S_S_S_S_S_S_S_S_S_S_S_S_S_S_S_S_S_S_S_S_S_S_S_S_S_S_S_S_S_S_S_S_S_S_S_S_S_S_S_S_S_S_S_S_S_S_S_S_S_S_S_S_S_S_S_S_S_S_S_S_S_S_S_S__param_16];
	ld.param.u64 	%rd18, [_Z4racePiS_S_S_S_S_S_S_S_S_S_S_S_S_S_S_S_S_S_S_S_S_S_S_S_S_S_S_S_S_S_S_S_S_S_S_S_S_S_S_S_S_S_S_S_S_S_S_S_S_S_S_S_S_S_S_S_S_S_S_S_S_S_S_S_S_S_S_S_S_S_S_S_S_S_S_S_S_S_S_S_S_S_S_S_S_S_S_S_S_S_S_S_S_S_S_S_S_S_S_S_S_S_S_S_S_S_S_S_S_S_S_S_S_S_S_S_S_S_S_S_S_S_S_S_S_S_S_S_S_S_S_S_S_S_S_S_S_S_S_S_S_S_S_S_S_S_S_S_S_S_S_S_S_S_S_S_S_S_S_S_S_S_S_S_S_S_S_S_S_S_S_S_S_S_S_S_S_S_S_S_S_S_S_S_S_S_S_S_S_S_S_S_S_S_S_S_S_S_S_S_S_S_S_S_S_S_S_S_S_S_S_S_S_S_S_S_S_S_S_S_S_S_S_S_S_S_S_S_S_S_S_S_S_S_S_S_S_S_S_S_S_S_S_S_S_S_S_S_S_S_S_S_S_S_S__param_17];
	ld.param.u64 	%rd19, [_Z4racePiS_S_S_S_S_S_S_S_S_S_S_S_S_S_S_S_S_S_S_S_S_S_S_S_S_S_S_S_S_S_S_S_S_S_S_S_S_S_S_S_S_S_S_S_S_S_S_S_S_S_S_S_S_S_S_S_S_S_S_S_S_S_S_S_S_S_S_S_S_S_S_S_S_S_S_S_S_S_S_S_S_S_S_S_S_S_S_S_S_S_S_S_S_S_S_S_S_S_S_S_S_S_S_S_S_S_S_S_S_S_S_S_S_S_S_S_S_S_S_S_S_S_S_S_S_S_S_S_S_S_S_S_S_S_S_S_S_S_S_S_S_S_S_S_S_S_S_S_S_S_S_S_S_S_S_S_S_S_S_S_S_S_S_S_S_S_S_S_S_S_S_S_S_S_S_S_S_S_S_S_S_S_S_S_S_S_S_S_S_S_S_S_S_S_S_S_S_S_S_S_S_S_S_S_S_S_S_S_S_S_S_S_S_S_S_S_S_S_S_S_S_S_S_S_S_S_S_S_S_S_S_S_S_S_S_S_S_S_S_S_S_S_S_S_S_S_S_S_S_S_S_S_S_S_S__param_18];
	ld.param.u64 	%rd20, [_Z4racePiS_S_S_S_S_S_S_S_S_S_S_S_S_S_S_S_S_S_S_S_S_S_S_S_S_S_S_S_S_S_S_S_S_S_S_S_S_S_S_S_S_S_S_S_S_S_S_S_S_S_S_S_S_S_S_S_S_S_S_S_S_S_S_S_S_S_S_S_S_S_S_S_S_S_S_S_S_S_S_S_S_S_S_S_S_S_S_S_S_S_S_S_S_S_S_S_S_S_S_S_S_S_S_S_S_S_S_S_S_S_S_S_S_S_S_S_S_S_S_S_S_S_S_S_S_S_S_S_S_S_S_S_S_S_S_S_S_S_S_S_S_S_S_S_S_S_S_S_S_S_S_S_S_S_S_S_S_S_S_S_S_S_S_S_S_S_S_S_S_S_S_S_S_S_S_S_S_S_S_S_S_S_S_S_S_S_S_S_S_S_S_S_S_S_S_S_S_S_S_S_S_S_S_S_S_S_S_S_S_S_S_S_S_S_S_S_S_S_S_S_S_S_S_S_S_S_S_S_S_S_S_S_S_S_S_S_S_S_S_S_S_S_S_S_S_S_S_S_S_S_S_S_S_S_S__param_19];
	ld.param.u64 	%rd21, [_Z4racePiS_S_S_S_S_S_S_S_S_S_S_S_S_S_S_S_S_S_S_S_S_S_S_S_S_S_S_S_S_S_S_S_S_S_S_S_S_S_S_S_S_S_S_S_S_S_S_S_S_S_S_S_S_S_S_S_S_S_S_S_S_S_S_S_S_S_S_S_S_S_S_S_S_S_S_S_S_S_S_S_S_S_S_S_S_S_S_S_S_S_S_S_S_S_S_S_S_S_S_S_S_S_S_S_S_S_S_S_S_S_S_S_S_S_S_S_S_S_S_S_S_S_S_S_S_S_S_S_S_S_S_S_S_S_S_S_S_S_S_S_S_S_S_S_S_S_S_S_S_S_S_S_S_S_S_S_S_S_S_S_S_S_S_S_S_S_S_S_S_S_S_S_S_S_S_S_S_S_S_S_S_S_S_S_S_S_S_S_S_S_S_S_S_S_S_S_S_S_S_S_S_S_S_S_S_S_S_S_S_S_S_S_S_S_S_S_S_S_S_S_S_S_S_S_S_S_S_S_S_S_S_S_S_S_S_S_S_S_S_S_S_S_S_S_S_S_S_S_S_S_S_S_S_S_S__param_20];
	ld.param.u64 	%rd22, [_Z4racePiS_S_S_S_S_S_S_S_S_S_S_S_S_S_S_S_S_S_S_S_S_S_S_S_S_S_S_S_S_S_S_S_S_S_S_S_S_S_S_S_S_S_S_S_S_S_S_S_S_S_S_S_S_S_S_S_S_S_S_S_S_S_S_S_S_S_S_S_S_S_S_S_S_S_S_S_S_S_S_S_S_S_S_S_S_S_S_S_S_S_S_S_S_S_S_S_S_S_S_S_S_S_S_S_S_S_S_S_S_S_S_S_S_S_S_S_S_S_S_S_S_S_S_S_S_S_S_S_S_S_S_S_S_S_S_S_S_S_S_S_S_S_S_S_S_S_S_S_S_S_S_S_S_S_S_S_S_S_S_S_S_S_S_S_S_S_S_S_S_S_S_S_S_S_S_S_S_S_S_S_S_S_S_S_S_S_S_S_S_S_S_S_S_S_S_S_S_S_S_S_S_S_S_S_S_S_S_S_S_S_S_S_S_S_S_S_S_S_S_S_S_S_S_S_S_S_S_S_S_S_S_S_S_S_S_S_S_S_S_S_S_S_S_S_S_S_S_S_S_S_S_S_S_S_S__param_21];
	ld.param.u64 	%rd23, [_Z4racePiS_S_S_S_S_S_S_S_S_S_S_S_S_S_S_S_S_S_S_S_S_S_S_S_S_S_S_S_S_S_S_S_S_S_S_S_S_S_S_S_S_S_S_S_S_S_S_S_S_S_S_S_S_S_S_S_S_S_S_S_S_S_S_S_S_S_S_S_S_S_S_S_S_S_S_S_S_S_S_S_S_S_S_S_S_S_S_S_S_S_S_S_S_S_S_S_S_S_S_S_S_S_S_S_S_S_S_S_S_S_S_S_S_S_S_S_S_S_S_S_S_S_S_S_S_S_S_S_S_S_S_S_S_S_S_S_S_S_S_S_S_S_S_S_S_S_S_S_S_S_S_S_S_S_S_S_S_S_S_S_S_S_S_S_S_S_S_S_S_S_S_S_S_S_S_S_S_S_S_S_S_S_S_S_S_S_S_S_S_S_S_S_S_S_S_S_S_S_S_S_S_S_S_S_S_S_S_S_S_S_S_S_S_S_S_S_S_S_S_S_S_S_S_S_S_S_S_S_S_S_S_S_S_S_S_S_S_S_S_S_S_S_S_S_S_S_S_S_S_S_S_S_S_S_S__param_22];
	ld.param.u64 	%rd24, [_Z4racePiS_S_S_S_S_S_S_S_S_S_S_S_S_S_S_S_S_S_S_S_S_S_S_S_S_S_S_S_S_S_S_S_S_S_S_S_S_S_S_S_S_S_S_S_S_S_S_S_S_S_S_S_S_S_S_S_S_S_S_S_S_S_S_S_S_S_S_S_S_S_S_S_S_S_S_S_S_S_S_S_S_S_S_S_S_S_S_S_S_S_S_S_S_S_S_S_S_S_S_S_S_S_S_S_S_S_S_S_S_S_S_S_S_S_S_S_S_S_S_S_S_S_S_S_S_S_S_S_S_S_S_S_S_S_S_S_S_S_S_S_S_S_S_S_S_S_S_S_S_S_S_S_S_S_S_S_S_S_S_S_S_S_S_S_S_S_S_S_S_S_S_S_S_S_S_S_S_S_S_S_S_S_S_S_S_S_S_S_S_S_S_S_S_S_S_S_S_S_S_S_S_S_S_S_S_S_S_S_S_S_S_S_S_S_S_S_S_S_S_S_S_S_S_S_S_S_S_S_S_S_S_S_S_S_S_S_S_S_S_S_S_S_S_S_S_S_S_S_S_S_S_S_S_S_S__param_23];
	ld.param.u64 	%rd25, [_Z4racePiS_S_S_S_S_S_S_S_S_S_S_S_S_S_S_S_S_S_S_S_S_S_S_S_S_S_S_S_S_S_S_S_S_S_S_S_S_S_S_S_S_S_S_S_S_S_S_S_S_S_S_S_S_S_S_S_S_S_S_S_S_S_S_S_S_S_S_S_S_S_S_S_S_S_S_S_S_S_S_S_S_S_S_S_S_S_S_S_S_S_S_S_S_S_S_S_S_S_S_S_S_S_S_S_S_S_S_S_S_S_S_S_S_S_S_S_S_S_S_S_S_S_S_S_S_S_S_S_S_S_S_S_S_S_S_S_S_S_S_S_S_S_S_S_S_S_S_S_S_S_S_S_S_S_S_S_S_S_S_S_S_S_S_S_S_S_S_S_S_S_S_S_S_S_S_S_S_S_S_S_S_S_S_S_S_S_S_S_S_S_S_S_S_S_S_S_S_S_S_S_S_S_S_S_S_S_S_S_S_S_S_S_S_S_S_S_S_S_S_S_S_S_S_S_S_S_S_S_S_S_S_S_S_S_S_S_S_S_S_S_S_S_S_S_S_S_S_S_S_S_S_S_S_S_S__param_24];
	ld.param.u64 	%rd26, [_Z4racePiS_S_S_S_S_S_S_S_S_S_S_S_S_S_S_S_S_S_S_S_S_S_S_S_S_S_S_S_S_S_S_S_S_S_S_S_S_S_S_S_S_S_S_S_S_S_S_S_S_S_S_S_S_S_S_S_S_S_S_S_S_S_S_S_S_S_S_S_S_S_S_S_S_S_S_S_S_S_S_S_S_S_S_S_S_S_S_S_S_S_S_S_S_S_S_S_S_S_S_S_S_S_S_S_S_S_S_S_S_S_S_S_S_S_S_S_S_S_S_S_S_S_S_S_S_S_S_S_S_S_S_S_S_S_S_S_S_S_S_S_S_S_S_S_S_S_S_S_S_S_S_S_S_S_S_S_S_S_S_S_S_S_S_S_S_S_S_S_S_S_S_S_S_S_S_S_S_S_S_S_S_S_S_S_S_S_S_S_S_S_S_S_S_S_S_S_S_S_S_S_S_S_S_S_S_S_S_S_S_S_S_S_S_S_S_S_S_S_S_S_S_S_S_S_S_S_S_S_S_S_S_S_S_S_S_S_S_S_S_S_S_S_S_S_S_S_S_S_S_S_S_S_S_S_S__param_25];
	ld.param.u64 	%rd27, [_Z4racePiS_S_S_S_S_S_S_S_S_S_S_S_S_S_S_S_S_S_S_S_S_S_S_S_S_S_S_S_S_S_S_S_S_S_S_S_S_S_S_S_S_S_S_S_S_S_S_S_S_S_S_S_S_S_S_S_S_S_S_S_S_S_S_S_S_S_S_S_S_S_S_S_S_S_S_S_S_S_S_S_S_S_S_S_S_S_S_S_S_S_S_S_S_S_S_S_S_S_S_S_S_S_S_S_S_S_S_S_S_S_S_S_S_S_S_S_S_S_S_S_S_S_S_S_S_S_S_S_S_S_S_S_S_S_S_S_S_S_S_S_S_S_S_S_S_S_S_S_S_S_S_S_S_S_S_S_S_S_S_S_S_S_S_S_S_S_S_S_S_S_S_S_S_S_S_S_S_S_S_S_S_S_S_S_S_S_S_S_S_S_S_S_S_S_S_S_S_S_S_S_S_S_S_S_S_S_S_S_S_S_S_S_S_S_S_S_S_S_S_S_S_S_S_S_S_S_S_S_S_S_S_S_S_S_S_S_S_S_S_S_S_S_S_S_S_S_S_S_S_S_S_S_S_S_S__param_26];
	ld.param.u64 	%rd28, [_Z4racePiS_S_S_S_S_S_S_S_S_S_S_S_S_S_S_S_S_S_S_S_S_S_S_S_S_S_S_S_S_S_S_S_S_S_S_S_S_S_S_S_S_S_S_S_S_S_S_S_S_S_S_S_S_S_S_S_S_S_S_S_S_S_S_S_S_S_S_S_S_S_S_S_S_S_S_S_S_S_S_S_S_S_S_S_S_S_S_S_S_S_S_S_S_S_S_S_S_S_S_S_S_S_S_S_S_S_S_S_S_S_S_S_S_S_S_S_S_S_S_S_S_S_S_S_S_S_S_S_S_S_S_S_S_S_S_S_S_S_S_S_S_S_S_S_S_S_S_S_S_S_S_S_S_S_S_S_S_S_S_S_S_S_S_S_S_S_S_S_S_S_S_S_S_S_S_S_S_S_S_S_S_S_S_S_S_S_S_S_S_S_S_S_S_S_S_S_S_S_S_S_S_S_S_S_S_S_S_S_S_S_S_S_S_S_S_S_S_S_S_S_S_S_S_S_S_S_S_S_S_S_S_S_S_S_S_S_S_S_S_S_S_S_S_S_S_S_S_S_S_S_S_S_S_S_S__param_27];
	ld.param.u64 	%rd29, [_Z4racePiS_S_S_S_S_S_S_S_S_S_S_S_S_S_S_S_S_S_S_S_S_S_S_S_S_S_S_S_S_S_S_S_S_S_S_S_S_S_S_S_S_S_S_S_S_S_S_S_S_S_S_S_S_S_S_S_S_S_S_S_S_S_S_S_S_S_S_S_S_S_S_S_S_S_S_S_S_S_S_S_S_S_S_S_S_S_S_S_S_S_S_S_S_S_S_S_S_S_S_S_S_S_S_S_S_S_S_S_S_S_S_S_S_S_S_S_S_S_S_S_S_S_S_S_S_S_S_S_S_S_S_S_S_S_S_S_S_S_S_S_S_S_S_S_S_S_S_S_S_S_S_S_S_S_S_S_S_S_S_S_S_S_S_S_S_S_S_S_S_S_S_S_S_S_S_S_S_S_S_S_S_S_S_S_S_S_S_S_S_S_S_S_S_S_S_S_S_S_S_S_S_S_S_S_S_S_S_S_S_S_S_S_S_S_S_S_S_S_S_S_S_S_S_S_S_S_S_S_S_S_S_S_S_S_S_S_S_S_S_S_S_S_S_S_S_S_S_S_S_S_S_S_S_S_S__param_28];
	ld.param.u64 	%rd30, [_Z4racePiS_S_S_S_S_S_S_S_S_S_S_S_S_S_S_S_S_S_S_S_S_S_S_S_S_S_S_S_S_S_S_S_S_S_S_S_S_S_S_S_S_S_S_S_S_S_S_S_S_S_S_S_S_S_S_S_S_S_S_S_S_S_S_S_S_S_S_S_S_S_S_S_S_S_S_S_S_S_S_S_S_S_S_S_S_S_S_S_S_S_S_S_S_S_S_S_S_S_S_S_S_S_S_S_S_S_S_S_S_S_S_S_S_S_S_S_S_S_S_S_S_S_S_S_S_S_S_S_S_S_S_S_S_S_S_S_S_S_S_S_S_S_S_S_S_S_S_S_S_S_S_S_S_S_S_S_S_S_S_S_S_S_S_S_S_S_S_S_S_S_S_S_S_S_S_S_S_S_S_S_S_S_S_S_S_S_S_S_S_S_S_S_S_S_S_S_S_S_S_S_S_S_S_S_S_S_S_S_S_S_S_S_S_S_S_S_S_S_S_S_S_S_S_S_S_S_S_S_S_S_S_S_S_S_S_S_S_S_S_S_S_S_S_S_S_S_S_S_S_S_S_S_S_S_S__param_29];
	ld.param.u64 	%rd31, [_Z4racePiS_S_S_S_S_S_S_S_S_S_S_S_S_S_S_S_S_S_S_S_S_S_S_S_S_S_S_S_S_S_S_S_S_S_S_S_S_S_S_S_S_S_S_S_S_S_S_S_S_S_S_S_S_S_S_S_S_S_S_S_S_S_S_S_S_S_S_S_S_S_S_S_S_S_S_S_S_S_S_S_S_S_S_S_S_S_S_S_S_S_S_S_S_S_S_S_S_S_S_S_S_S_S_S_S_S_S_S_S_S_S_S_S_S_S_S_S_S_S_S_S_S_S_S_S_S_S_S_S_S_S_S_S_S_S_S_S_S_S_S_S_S_S_S_S_S_S_S_S_S_S_S_S_S_S_S_S_S_S_S_S_S_S_S_S_S_S_S_S_S_S_S_S_S_S_S_S_S_S_S_S_S_S_S_S_S_S_S_S_S_S_S_S_S_S_S_S_S_S_S_S_S_S_S_S_S_S_S_S_S_S_S_S_S_S_S_S_S_S_S_S_S_S_S_S_S_S_S_S_S_S_S_S_S_S_S_S_S_S_S_S_S_S_S_S_S_S_S_S_S_S_S_S_S_S__param_30];
	ld.param.u64 	%rd32, [_Z4racePiS_S_S_S_S_S_S_S_S_S_S_S_S_S_S_S_S_S_S_S_S_S_S_S_S_S_S_S_S_S_S_S_S_S_S_S_S_S_S_S_S_S_S_S_S_S_S_S_S_S_S_S_S_S_S_S_S_S_S_S_S_S_S_S_S_S_S_S_S_S_S_S_S_S_S_S_S_S_S_S_S_S_S_S_S_S_S_S_S_S_S_S_S_S_S_S_S_S_S_S_S_S_S_S_S_S_S_S_S_S_S_S_S_S_S_S_S_S_S_S_S_S_S_S_S_S_S_S_S_S_S_S_S_S_S_S_S_S_S_S_S_S_S_S_S_S_S_S_S_S_S_S_S_S_S_S_S_S_S_S_S_S_S_S_S_S_S_S_S_S_S_S_S_S_S_S_S_S_S_S_S_S_S_S_S_S_S_S_S_S_S_S_S_S_S_S_S_S_S_S_S_S_S_S_S_S_S_S_S_S_S_S_S_S_S_S_S_S_S_S_S_S_S_S_S_S_S_S_S_S_S_S_S_S_S_S_S_S_S_S_S_S_S_S_S_S_S_S_S_S_S_S_S_S_S__param_31];
	ld.param.u64 	%rd33, [_Z4racePiS_S_S_S_S_S_S_S_S_S_S_S_S_S_S_S_S_S_S_S_S_S_S_S_S_S_S_S_S_S_S_S_S_S_S_S_S_S_S_S_S_S_S_S_S_S_S_S_S_S_S_S_S_S_S_S_S_S_S_S_S_S_S_S_S_S_S_S_S_S_S_S_S_S_S_S_S_S_S_S_S_S_S_S_S_S_S_S_S_S_S_S_S_S_S_S_S_S_S_S_S_S_S_S_S_S_S_S_S_S_S_S_S_S_S_S_S_S_S_S_S_S_S_S_S_S_S_S_S_S_S_S_S_S_S_S_S_S_S_S_S_S_S_S_S_S_S_S_S_S_S_S_S_S_S_S_S_S_S_S_S_S_S_S_S_S_S_S_S_S_S_S_S_S_S_S_S_S_S_S_S_S_S_S_S_S_S_S_S_S_S_S_S_S_S_S_S_S_S_S_S_S_S_S_S_S_S_S_S_S_S_S_S_S_S_S_S_S_S_S_S_S_S_S_S_S_S_S_S_S_S_S_S_S_S_S_S_S_S_S_S_S_S_S_S_S_S_S_S_S_S_S_S_S_S__param_32];
	ld.param.u64 	%rd34, [_Z4racePiS_S_S_S_S_S_S_S_S_S_S_S_S_S_S_S_S_S_S_S_S_S_S_S_S_S_S_S_S_S_S_S_S_S_S_S_S_S_S_S_S_S_S_S_S_S_S_S_S_S_S_S_S_S_S_S_S_S_S_S_S_S_S_S_S_S_S_S_S_S_S_S_S_S_S_S_S_S_S_S_S_S_S_S_S_S_S_S_S_S_S_S_S_S_S_S_S_S_S_S_S_S_S_S_S_S_S_S_S_S_S_S_S_S_S_S_S_S_S_S_S_S_S_S_S_S_S_S_S_S_S_S_S_S_S_S_S_S_S_S_S_S_S_S_S_S_S_S_S_S_S_S_S_S_S_S_S_S_S_S_S_S_S_S_S_S_S_S_S_S_S_S_S_S_S_S_S_S_S_S_S_S_S_S_S_S_S_S_S_S_S_S_S_S_S_S_S_S_S_S_S_S_S_S_S_S_S_S_S_S_S_S_S_S_S_S_S_S_S_S_S_S_S_S_S_S_S_S_S_S_S_S_S_S_S_S_S_S_S_S_S_S_S_S_S_S_S_S_S_S_S_S_S_S_S__param_33];
	ld.param.u64 	%rd35, [_Z4racePiS_S_S_S_S_S_S_S_S_S_S_S_S_S_S_S_S_S_S_S_S_S_S_S_S_S_S_S_S_S_S_S_S_S_S_S_S_S_S_S_S_S_S_S_S_S_S_S_S_S_S_S_S_S_S_S_S_S_S_S_S_S_S_S_S_S_S_S_S_S_S_S_S_S_S_S_S_S_S_S_S_S_S_S_S_S_S_S_S_S_S_S_S_S_S_S_S_S_S_S_S_S_S_S_S_S_S_S_S_S_S_S_S_S_S_S_S_S_S_S_S_S_S_S_S_S_S_S_S_S_S_S_S_S_S_S_S_S_S_S_S_S_S_S_S_S_S_S_S_S_S_S_S_S_S_S_S_S_S_S_S_S_S_S_S_S_S_S_S_S_S_S_S_S_S_S_S_S_S_S_S_S_S_S_S_S_S_S_S_S_S_S_S_S_S_S_S_S_S_S_S_S_S_S_S_S_S_S_S_S_S_S_S_S_S_S_S_S_S_S_S_S_S_S_S_S_S_S_S_S_S_S_S_S_S_S_S_S_S_S_S_S_S_S_S_S_S_S_S_S_S_S_S_S_S__param_34];
	ld.param.u64 	%rd36, [_Z4racePiS_S_S_S_S_S_S_S_S_S_S_S_S_S_S_S_S_S_S_S_S_S_S_S_S_S_S_S_S_S_S_S_S_S_S_S_S_S_S_S_S_S_S_S_S_S_S_S_S_S_S_S_S_S_S_S_S_S_S_S_S_S_S_S_S_S_S_S_S_S_S_S_S_S_S_S_S_S_S_S_S_S_S_S_S_S_S_S_S_S_S_S_S_S_S_S_S_S_S_S_S_S_S_S_S_S_S_S_S_S_S_S_S_S_S_S_S_S_S_S_S_S_S_S_S_S_S_S_S_S_S_S_S_S_S_S_S_S_S_S_S_S_S_S_S_S_S_S_S_S_S_S_S_S_S_S_S_S_S_S_S_S_S_S_S_S_S_S_S_S_S_S_S_S_S_S_S_S_S_S_S_S_S_S_S_S_S_S_S_S_S_S_S_S_S_S_S_S_S_S_S_S_S_S_S_S_S_S_S_S_S_S_S_S_S_S_S_S_S_S_S_S_S_S_S_S_S_S_S_S_S_S_S_S_S_S_S_S_S_S_S_S_S_S_S_S_S_S_S_S_S_S_S_S_S__param_35];
	ld.param.u64 	%rd37, [_Z4racePiS_S_S_S_S_S_S_S_S_S_S_S_S_S_S_S_S_S_S_S_S_S_S_S_S_S_S_S_S_S_S_S_S_S_S_S_S_S_S_S_S_S_S_S_S_S_S_S_S_S_S_S_S_S_S_S_S_S_S_S_S_S_S_S_S_S_S_S_S_S_S_S_S_S_S_S_S_S_S_S_S_S_S_S_S_S_S_S_S_S_S_S_S_S_S_S_S_S_S_S_S_S_S_S_S_S_S_S_S_S_S_S_S_S_S_S_S_S_S_S_S_S_S_S_S_S_S_S_S_S_S_S_S_S_S_S_S_S_S_S_S_S_S_S_S_S_S_S_S_S_S_S_S_S_S_S_S_S_S_S_S_S_S_S_S_S_S_S_S_S_S_S_S_S_S_S_S_S_S_S_S_S_S_S_S_S_S_S_S_S_S_S_S_S_S_S_S_S_S_S_S_S_S_S_S_S_S_S_S_S_S_S_S_S_S_S_S_S_S_S_S_S_S_S_S_S_S_S_S_S_S_S_S_S_S_S_S_S_S_S_S_S_S_S_S_S_S_S_S_S_S_S_S_S_S__param_36];
	ld.param.u64 	%rd38, [_Z4racePiS_S_S_S_S_S_S_S_S_S_S_S_S_S_S_S_S_S_S_S_S_S_S_S_S_S_S_S_S_S_S_S_S_S_S_S_S_S_S_S_S_S_S_S_S_S_S_S_S_S_S_S_S_S_S_S_S_S_S_S_S_S_S_S_S_S_S_S_S_S_S_S_S_S_S_S_S_S_S_S_S_S_S_S_S_S_S_S_S_S_S_S_S_S_S_S_S_S_S_S_S_S_S_S_S_S_S_S_S_S_S_S_S_S_S_S_S_S_S_S_S_S_S_S_S_S_S_S_S_S_S_S_S_S_S_S_S_S_S_S_S_S_S_S_S_S_S_S_S_S_S_S_S_S_S_S_S_S_S_S_S_S_S_S_S_S_S_S_S_S_S_S_S_S_S_S_S_S_S_S_S_S_S_S_S_S_S_S_S_S_S_S_S_S_S_S_S_S_S_S_S_S_S_S_S_S_S_S_S_S_S_S_S_S_S_S_S_S_S_S_S_S_S_S_S_S_S_S_S_S_S_S_S_S_S_S_S_S_S_S_S_S_S_S_S_S_S_S_S_S_S_S_S_S_S__param_37];
	ld.param.u64 	%rd39, [_Z4racePiS_S_S_S_S_S_S_S_S_S_S_S_S_S_S_S_S_S_S_S_S_S_S_S_S_S_S_S_S_S_S_S_S_S_S_S_S_S_S_S_S_S_S_S_S_S_S_S_S_S_S_S_S_S_S_S_S_S_S_S_S_S_S_S_S_S_S_S_S_S_S_S_S_S_S_S_S_S_S_S_S_S_S_S_S_S_S_S_S_S_S_S_S_S_S_S_S_S_S_S_S_S_S_S_S_S_S_S_S_S_S_S_S_S_S_S_S_S_S_S_S_S_S_S_S_S_S_S_S_S_S_S_S_S_S_S_S_S_S_S_S_S_S_S_S_S_S_S_S_S_S_S_S_S_S_S_S_S_S_S_S_S_S_S_S_S_S_S_S_S_S_S_S_S_S_S_S_S_S_S_S_S_S_S_S_S_S_S_S_S_S_S_S_S_S_S_S_S_S_S_S_S_S_S_S_S_S_S_S_S_S_S_S_S_S_S_S_S_S_S_S_S_S_S_S_S_S_S_S_S_S_S_S_S_S_S_S_S_S_S_S_S_S_S_S_S_S_S_S_S_S_S_S_S_S__param_38];
	ld.param.u64 	%rd40, [_Z4racePiS_S_S_S_S_S_S_S_S_S_S_S_S_S_S_S_S_S_S_S_S_S_S_S_S_S_S_S_S_S_S_S_S_S_S_S_S_S_S_S_S_S_S_S_S_S_S_S_S_S_S_S_S_S_S_S_S_S_S_S_S_S_S_S_S_S_S_S_S_S_S_S_S_S_S_S_S_S_S_S_S_S_S_S_S_S_S_S_S_S_S_S_S_S_S_S_S_S_S_S_S_S_S_S_S_S_S_S_S_S_S_S_S_S_S_S_S_S_S_S_S_S_S_S_S_S_S_S_S_S_S_S_S_S_S_S_S_S_S_S_S_S_S_S_S_S_S_S_S_S_S_S_S_S_S_S_S_S_S_S_S_S_S_S_S_S_S_S_S_S_S_S_S_S_S_S_S_S_S_S_S_S_S_S_S_S_S_S_S_S_S_S_S_S_S_S_S_S_S_S_S_S_S_S_S_S_S_S_S_S_S_S_S_S_S_S_S_S_S_S_S_S_S_S_S_S_S_S_S_S_S_S_S_S_S_S_S_S_S_S_S_S_S_S_S_S_S_S_S_S_S_S_S_S_S__param_39];
	ld.param.u64 	%rd41, [_Z4racePiS_S_S_S_S_S_S_S_S_S_S_S_S_S_S_S_S_S_S_S_S_S_S_S_S_S_S_S_S_S_S_S_S_S_S_S_S_S_S_S_S_S_S_S_S_S_S_S_S_S_S_S_S_S_S_S_S_S_S_S_S_S_S_S_S_S_S_S_S_S_S_S_S_S_S_S_S_S_S_S_S_S_S_S_S_S_S_S_S_S_S_S_S_S_S_S_S_S_S_S_S_S_S_S_S_S_S_S_S_S_S_S_S_S_S_S_S_S_S_S_S_S_S_S_S_S_S_S_S_S_S_S_S_S_S_S_S_S_S_S_S_S_S_S_S_S_S_S_S_S_S_S_S_S_S_S_S_S_S_S_S_S_S_S_S_S_S_S_S_S_S_S_S_S_S_S_S_S_S_S_S_S_S_S_S_S_S_S_S_S_S_S_S_S_S_S_S_S_S_S_S_S_S_S_S_S_S_S_S_S_S_S_S_S_S_S_S_S_S_S_S_S_S_S_S_S_S_S_S_S_S_S_S_S_S_S_S_S_S_S_S_S_S_S_S_S_S_S_S_S_S_S_S_S_S__param_40];
	ld.param.u64 	%rd42, [_Z4racePiS_S_S_S_S_S_S_S_S_S_S_S_S_S_S_S_S_S_S_S_S_S_S_S_S_S_S_S_S_S_S_S_S_S_S_S_S_S_S_S_S_S_S_S_S_S_S_S_S_S_S_S_S_S_S_S_S_S_S_S_S_S_S_S_S_S_S_S_S_S_S_S_S_S_S_S_S_S_S_S_S_S_S_S_S_S_S_S_S_S_S_S_S_S_S_S_S_S_S_S_S_S_S_S_S_S_S_S_S_S_S_S_S_S_S_S_S_S_S_S_S_S_S_S_S_S_S_S_S_S_S_S_S_S_S_S_S_S_S_S_S_S_S_S_S_S_S_S_S_S_S_S_S_S_S_S_S_S_S_S_S_S_S_S_S_S_S_S_S_S_S_S_S_S_S_S_S_S_S_S_S_S_S_S_S_S_S_S_S_S_S_S_S_S_S_S_S_S_S_S_S_S_S_S_S_S_S_S_S_S_S_S_S_S_S_S_S_S_S_S_S_S_S_S_S_S_S_S_S_S_S_S_S_S_S_S_S_S_S_S_S_S_S_S_S_S_S_S_S_S_S_S_S_S_S__param_41];
	ld.param.u64 	%rd43, [_Z4racePiS_S_S_S_S_S_S_S_S_S_S_S_S_S_S_S_S_S_S_S_S_S_S_S_S_S_S_S_S_S_S_S_S_S_S_S_S_S_S_S_S_S_S_S_S_S_S_S_S_S_S_S_S_S_S_S_S_S_S_S_S_S_S_S_S_S_S_S_S_S_S_S_S_S_S_S_S_S_S_S_S_S_S_S_S_S_S_S_S_S_S_S_S_S_S_S_S_S_S_S_S_S_S_S_S_S_S_S_S_S_S_S_S_S_S_S_S_S_S_S_S_S_S_S_S_S_S_S_S_S_S_S_S_S_S_S_S_S_S_S_S_S_S_S_S_S_S_S_S_S_S_S_S_S_S_S_S_S_S_S_S_S_S_S_S_S_S_S_S_S_S_S_S_S_S_S_S_S_S_S_S_S_S_S_S_S_S_S_S_S_S_S_S_S_S_S_S_S_S_S_S_S_S_S_S_S_S_S_S_S_S_S_S_S_S_S_S_S_S_S_S_S_S_S_S_S_S_S_S_S_S_S_S_S_S_S_S_S_S_S_S_S_S_S_S_S_S_S_S_S_S_S_S_S_S__param_42];
	ld.param.u64 	%rd44, [_Z4racePiS_S_S_S_S_S_S_S_S_S_S_S_S_S_S_S_S_S_S_S_S_S_S_S_S_S_S_S_S_S_S_S_S_S_S_S_S_S_S_S_S_S_S_S_S_S_S_S_S_S_S_S_S_S_S_S_S_S_S_S_S_S_S_S_S_S_S_S_S_S_S_S_S_S_S_S_S_S_S_S_S_S_S_S_S_S_S_S_S_S_S_S_S_S_S_S_S_S_S_S_S_S_S_S_S_S_S_S_S_S_S_S_S_S_S_S_S_S_S_S_S_S_S_S_S_S_S_S_S_S_S_S_S_S_S_S_S_S_S_S_S_S_S_S_S_S_S_S_S_S_S_S_S_S_S_S_S_S_S_S_S_S_S_S_S_S_S_S_S_S_S_S_S_S_S_S_S_S_S_S_S_S_S_S_S_S_S_S_S_S_S_S_S_S_S_S_S_S_S_S_S_S_S_S_S_S_S_S_S_S_S_S_S_S_S_S_S_S_S_S_S_S_S_S_S_S_S_S_S_S_S_S_S_S_S_S_S_S_S_S_S_S_S_S_S_S_S_S_S_S_S_S_S_S_S__param_43];
	ld.param.u64 	%rd45, [_Z4racePiS_S_S_S_S_S_S_S_S_S_S_S_S_S_S_S_S_S_S_S_S_S_S_S_S_S_S_S_S_S_S_S_S_S_S_S_S_S_S_S_S_S_S_S_S_S_S_S_S_S_S_S_S_S_S_S_S_S_S_S_S_S_S_S_S_S_S_S_S_S_S_S_S_S_S_S_S_S_S_S_S_S_S_S_S_S_S_S_S_S_S_S_S_S_S_S_S_S_S_S_S_S_S_S_S_S_S_S_S_S_S_S_S_S_S_S_S_S_S_S_S_S_S_S_S_S_S_S_S_S_S_S_S_S_S_S_S_S_S_S_S_S_S_S_S_S_S_S_S_S_S_S_S_S_S_S_S_S_S_S_S_S_S_S_S_S_S_S_S_S_S_S_S_S_S_S_S_S_S_S_S_S_S_S_S_S_S_S_S_S_S_S_S_S_S_S_S_S_S_S_S_S_S_S_S_S_S_S_S_S_S_S_S_S_S_S_S_S_S_S_S_S_S_S_S_S_S_S_S_S_S_S_S_S_S_S_S_S_S_S_S_S_S_S_S_S_S_S_S_S_S_S_S_S_S__param_44];
	ld.param.u64 	%rd46, [_Z4racePiS_S_S_S_S_S_S_S_S_S_S_S_S_S_S_S_S_S_S_S_S_S_S_S_S_S_S_S_S_S_S_S_S_S_S_S_S_S_S_S_S_S_S_S_S_S_S_S_S_S_S_S_S_S_S_S_S_S_S_S_S_S_S_S_S_S_S_S_S_S_S_S_S_S_S_S_S_S_S_S_S_S_S_S_S_S_S_S_S_S_S_S_S_S_S_S_S_S_S_S_S_S_S_S_S_S_S_S_S_S_S_S_S_S_S_S_S_S_S_S_S_S_S_S_S_S_S_S_S_S_S_S_S_S_S_S_S_S_S_S_S_S_S_S_S_S_S_S_S_S_S_S_S_S_S_S_S_S_S_S_S_S_S_S_S_S_S_S_S_S_S_S_S_S_S_S_S_S_S_S_S_S_S_S_S_S_S_S_S_S_S_S_S_S_S_S_S_S_S_S_S_S_S_S_S_S_S_S_S_S_S_S_S_S_S_S_S_S_S_S_S_S_S_S_S_S_S_S_S_S_S_S_S_S_S_S_S_S_S_S_S_S_S_S_S_S_S_S_S_S_S_S_S_S_S__param_45];
	ld.param.u64 	%rd47, [_Z4racePiS_S_S_S_S_S_S_S_S_S_S_S_S_S_S_S_S_S_S_S_S_S_S_S_S_S_S_S_S_S_S_S_S_S_S_S_S_S_S_S_S_S_S_S_S_S_S_S_S_S_S_S_S_S_S_S_S_S_S_S_S_S_S_S_S_S_S_S_S_S_S_S_S_S_S_S_S_S_S_S_S_S_S_S_S_S_S_S_S_S_S_S_S_S_S_S_S_S_S_S_S_S_S_S_S_S_S_S_S_S_S_S_S_S_S_S_S_S_S_S_S_S_S_S_S_S_S_S_S_S_S_S_S_S_S_S_S_S_S_S_S_S_S_S_S_S_S_S_S_S_S_S_S_S_S_S_S_S_S_S_S_S_S_S_S_S_S_S_S_S_S_S_S_S_S_S_S_S_S_S_S_S_S_S_S_S_S_S_S_S_S_S_S_S_S_S_S_S_S_S_S_S_S_S_S_S_S_S_S_S_S_S_S_S_S_S_S_S_S_S_S_S_S_S_S_S_S_S_S_S_S_S_S_S_S_S_S_S_S_S_S_S_S_S_S_S_S_S_S_S_S_S_S_S_S__param_46];
	ld.param.u64 	%rd48, [_Z4racePiS_S_S_S_S_S_S_S_S_S_S_S_S_S_S_S_S_S_S_S_S_S_S_S_S_S_S_S_S_S_S_S_S_S_S_S_S_S_S_S_S_S_S_S_S_S_S_S_S_S_S_S_S_S_S_S_S_S_S_S_S_S_S_S_S_S_S_S_S_S_S_S_S_S_S_S_S_S_S_S_S_S_S_S_S_S_S_S_S_S_S_S_S_S_S_S_S_S_S_S_S_S_S_S_S_S_S_S_S_S_S_S_S_S_S_S_S_S_S_S_S_S_S_S_S_S_S_S_S_S_S_S_S_S_S_S_S_S_S_S_S_S_S_S_S_S_S_S_S_S_S_S_S_S_S_S_S_S_S_S_S_S_S_S_S_S_S_S_S_S_S_S_S_S_S_S_S_S_S_S_S_S_S_S_S_S_S_S_S_S_S_S_S_S_S_S_S_S_S_S_S_S_S_S_S_S_S_S_S_S_S_S_S_S_S_S_S_S_S_S_S_S_S_S_S_S_S_S_S_S_S_S_S_S_S_S_S_S_S_S_S_S_S_S_S_S_S_S_S_S_S_S_S_S_S__param_47];
	ld.param.u64 	%rd49, [_Z4racePiS_S_S_S_S_S_S_S_S_S_S_S_S_S_S_S_S_S_S_S_S_S_S_S_S_S_S_S_S_S_S_S_S_S_S_S_S_S_S_S_S_S_S_S_S_S_S_S_S_S_S_S_S_S_S_S_S_S_S_S_S_S_S_S_S_S_S_S_S_S_S_S_S_S_S_S_S_S_S_S_S_S_S_S_S_S_S_S_S_S_S_S_S_S_S_S_S_S_S_S_S_S_S_S_S_S_S_S_S_S_S_S_S_S_S_S_S_S_S_S_S_S_S_S_S_S_S_S_S_S_S_S_S_S_S_S_S_S_S_S_S_S_S_S_S_S_S_S_S_S_S_S_S_S_S_S_S_S_S_S_S_S_S_S_S_S_S_S_S_S_S_S_S_S_S_S_S_S_S_S_S_S_S_S_S_S_S_S_S_S_S_S_S_S_S_S_S_S_S_S_S_S_S_S_S_S_S_S_S_S_S_S_S_S_S_S_S_S_S_S_S_S_S_S_S_S_S_S_S_S_S_S_S_S_S_S_S_S_S_S_S_S_S_S_S_S_S_S_S_S_S_S_S_S_S__param_48];
	ld.param.u64 	%rd50, [_Z4racePiS_S_S_S_S_S_S_S_S_S_S_S_S_S_S_S_S_S_S_S_S_S_S_S_S_S_S_S_S_S_S_S_S_S_S_S_S_S_S_S_S_S_S_S_S_S_S_S_S_S_S_S_S_S_S_S_S_S_S_S_S_S_S_S_S_S_S_S_S_S_S_S_S_S_S_S_S_S_S_S_S_S_S_S_S_S_S_S_S_S_S_S_S_S_S_S_S_S_S_S_S_S_S_S_S_S_S_S_S_S_S_S_S_S_S_S_S_S_S_S_S_S_S_S_S_S_S_S_S_S_S_S_S_S_S_S_S_S_S_S_S_S_S_S_S_S_S_S_S_S_S_S_S_S_S_S_S_S_S_S_S_S_S_S_S_S_S_S_S_S_S_S_S_S_S_S_S_S_S_S_S_S_S_S_S_S_S_S_S_S_S_S_S_S_S_S_S_S_S_S_S_S_S_S_S_S_S_S_S_S_S_S_S_S_S_S_S_S_S_S_S_S_S_S_S_S_S_S_S_S_S_S_S_S_S_S_S_S_S_S_S_S_S_S_S_S_S_S_S_S_S_S_S_S_S__param_49];
	ld.param.u64 	%rd51, [_Z4racePiS_S_S_S_S_S_S_S_S_S_S_S_S_S_S_S_S_S_S_S_S_S_S_S_S_S_S_S_S_S_S_S_S_S_S_S_S_S_S_S_S_S_S_S_S_S_S_S_S_S_S_S_S_S_S_S_S_S_S_S_S_S_S_S_S_S_S_S_S_S_S_S_S_S_S_S_S_S_S_S_S_S_S_S_S_S_S_S_S_S_S_S_S_S_S_S_S_S_S_S_S_S_S_S_S_S_S_S_S_S_S_S_S_S_S_S_S_S_S_S_S_S_S_S_S_S_S_S_S_S_S_S_S_S_S_S_S_S_S_S_S_S_S_S_S_S_S_S_S_S_S_S_S_S_S_S_S_S_S_S_S_S_S_S_S_S_S_S_S_S_S_S_S_S_S_S_S_S_S_S_S_S_S_S_S_S_S_S_S_S_S_S_S_S_S_S_S_S_S_S_S_S_S_S_S_S_S_S_S_S_S_S_S_S_S_S_S_S_S_S_S_S_S_S_S_S_S_S_S_S_S_S_S_S_S_S_S_S_S_S_S_S_S_S_S_S_S_S_S_S_S_S_S_S_S__param_50];
	ld.param.u64 	%rd52, [_Z4racePiS_S_S_S_S_S_S_S_S_S_S_S_S_S_S_S_S_S_S_S_S_S_S_S_S_S_S_S_S_S_S_S_S_S_S_S_S_S_S_S_S_S_S_S_S_S_S_S_S_S_S_S_S_S_S_S_S_S_S_S_S_S_S_S_S_S_S_S_S_S_S_S_S_S_S_S_S_S_S_S_S_S_S_S_S_S_S_S_S_S_S_S_S_S_S_S_S_S_S_S_S_S_S_S_S_S_S_S_S_S_S_S_S_S_S_S_S_S_S_S_S_S_S_S_S_S_S_S_S_S_S_S_S_S_S_S_S_S_S_S_S_S_S_S_S_S_S_S_S_S_S_S_S_S_S_S_S_S_S_S_S_S_S_S_S_S_S_S_S_S_S_S_S_S_S_S_S_S_S_S_S_S_S_S_S_S_S_S_S_S_S_S_S_S_S_S_S_S_S_S_S_S_S_S_S_S_S_S_S_S_S_S_S_S_S_S_S_S_S_S_S_S_S_S_S_S_S_S_S_S_S_S_S_S_S_S_S_S_S_S_S_S_S_S_S_S_S_S_S_S_S_S_S_S_S__param_51];
	ld.param.u64 	%rd53, [_Z4racePiS_S_S_S_S_S_S_S_S_S_S_S_S_S_S_S_S_S_S_S_S_S_S_S_S_S_S_S_S_S_S_S_S_S_S_S_S_S_S_S_S_S_S_S_S_S_S_S_S_S_S_S_S_S_S_S_S_S_S_S_S_S_S_S_S_S_S_S_S_S_S_S_S_S_S_S_S_S_S_S_S_S_S_S_S_S_S_S_S_S_S_S_S_S_S_S_S_S_S_S_S_S_S_S_S_S_S_S_S_S_S_S_S_S_S_S_S_S_S_S_S_S_S_S_S_S_S_S_S_S_S_S_S_S_S_S_S_S_S_S_S_S_S_S_S_S_S_S_S_S_S_S_S_S_S_S_S_S_S_S_S_S_S_S_S_S_S_S_S_S_S_S_S_S_S_S_S_S_S_S_S_S_S_S_S_S_S_S_S_S_S_S_S_S_S_S_S_S_S_S_S_S_S_S_S_S_S_S_S_S_S_S_S_S_S_S_S_S_S_S_S_S_S_S_S_S_S_S_S_S_S_S_S_S_S_S_S_S_S_S_S_S_S_S_S_S_S_S_S_S_S_S_S_S_S__param_52];
	ld.param.u64 	%rd54, [_Z4racePiS_S_S_S_S_S_S_S_S_S_S_S_S_S_S_S_S_S_S_S_S_S_S_S_S_S_S_S_S_S_S_S_S_S_S_S_S_S_S_S_S_S_S_S_S_S_S_S_S_S_S_S_S_S_S_S_S_S_S_S_S_S_S_S_S_S_S_S_S_S_S_S_S_S_S_S_S_S_S_S_S_S_S_S_S_S_S_S_S_S_S_S_S_S_S_S_S_S_S_S_S_S_S_S_S_S_S_S_S_S_S_S_S_S_S_S_S_S_S_S_S_S_S_S_S_S_S_S_S_S_S_S_S_S_S_S_S_S_S_S_S_S_S_S_S_S_S_S_S_S_S_S_S_S_S_S_S_S_S_S_S_S_S_S_S_S_S_S_S_S_S_S_S_S_S_S_S_S_S_S_S_S_S_S_S_S_S_S_S_S_S_S_S_S_S_S_S_S_S_S_S_S_S_S_S_S_S_S_S_S_S_S_S_S_S_S_S_S_S_S_S_S_S_S_S_S_S_S_S_S_S_S_S_S_S_S_S_S_S_S_S_S_S_S_S_S_S_S_S_S_S_S_S_S_S__param_53];
	ld.param.u64 	%rd55, [_Z4racePiS_S_S_S_S_S_S_S_S_S_S_S_S_S_S_S_S_S_S_S_S_S_S_S_S_S_S_S_S_S_S_S_S_S_S_S_S_S_S_S_S_S_S_S_S_S_S_S_S_S_S_S_S_S_S_S_S_S_S_S_S_S_S_S_S_S_S_S_S_S_S_S_S_S_S_S_S_S_S_S_S_S_S_S_S_S_S_S_S_S_S_S_S_S_S_S_S_S_S_S_S_S_S_S_S_S_S_S_S_S_S_S_S_S_S_S_S_S_S_S_S_S_S_S_S_S_S_S_S_S_S_S_S_S_S_S_S_S_S_S_S_S_S_S_S_S_S_S_S_S_S_S_S_S_S_S_S_S_S_S_S_S_S_S_S_S_S_S_S_S_S_S_S_S_S_S_S_S_S_S_S_S_S_S_S_S_S_S_S_S_S_S_S_S_S_S_S_S_S_S_S_S_S_S_S_S_S_S_S_S_S_S_S_S_S_S_S_S_S_S_S_S_S_S_S_S_S_S_S_S_S_S_S_S_S_S_S_S_S_S_S_S_S_S_S_S_S_S_S_S_S_S_S_S_S__param_54];
	ld.param.u64 	%rd56, [_Z4racePiS_S_S_S_S_S_S_S_S_S_S_S_S_S_S_S_S_S_S_S_S_S_S_S_S_S_S_S_S_S_S_S_S_S_S_S_S_S_S_S_S_S_S_S_S_S_S_S_S_S_S_S_S_S_S_S_S_S_S_S_S_S_S_S_S_S_S_S_S_S_S_S_S_S_S_S_S_S_S_S_S_S_S_S_S_S_S_S_S_S_S_S_S_S_S_S_S_S_S_S_S_S_S_S_S_S_S_S_S_S_S_S_S_S_S_S_S_S_S_S_S_S_S_S_S_S_S_S_S_S_S_S_S_S_S_S_S_S_S_S_S_S_S_S_S_S_S_S_S_S_S_S_S_S_S_S_S_S_S_S_S_S_S_S_S_S_S_S_S_S_S_S_S_S_S_S_S_S_S_S_S_S_S_S_S_S_S_S_S_S_S_S_S_S_S_S_S_S_S_S_S_S_S_S_S_S_S_S_S_S_S_S_S_S_S_S_S_S_S_S_S_S_S_S_S_S_S_S_S_S_S_S_S_S_S_S_S_S_S_S_S_S_S_S_S_S_S_S_S_S_S_S_S_S_S__param_55];
	ld.param.u64 	%rd57, [_Z4racePiS_S_S_S_S_S_S_S_S_S_S_S_S_S_S_S_S_S_S_S_S_S_S_S_S_S_S_S_S_S_S_S_S_S_S_S_S_S_S_S_S_S_S_S_S_S_S_S_S_S_S_S_S_S_S_S_S_S_S_S_S_S_S_S_S_S_S_S_S_S_S_S_S_S_S_S_S_S_S_S_S_S_S_S_S_S_S_S_S_S_S_S_S_S_S_S_S_S_S_S_S_S_S_S_S_S_S_S_S_S_S_S_S_S_S_S_S_S_S_S_S_S_S_S_S_S_S_S_S_S_S_S_S_S_S_S_S_S_S_S_S_S_S_S_S_S_S_S_S_S_S_S_S_S_S_S_S_S_S_S_S_S_S_S_S_S_S_S_S_S_S_S_S_S_S_S_S_S_S_S_S_S_S_S_S_S_S_S_S_S_S_S_S_S_S_S_S_S_S_S_S_S_S_S_S_S_S_S_S_S_S_S_S_S_S_S_S_S_S_S_S_S_S_S_S_S_S_S_S_S_S_S_S_S_S_S_S_S_S_S_S_S_S_S_S_S_S_S_S_S_S_S_S_S_S__param_56];
	ld.param.u64 	%rd58, [_Z4racePiS_S_S_S_S_S_S_S_S_S_S_S_S_S_S_S_S_S_S_S_S_S_S_S_S_S_S_S_S_S_S_S_S_S_S_S_S_S_S_S_S_S_S_S_S_S_S_S_S_S_S_S_S_S_S_S_S_S_S_S_S_S_S_S_S_S_S_S_S_S_S_S_S_S_S_S_S_S_S_S_S_S_S_S_S_S_S_S_S_S_S_S_S_S_S_S_S_S_S_S_S_S_S_S_S_S_S_S_S_S_S_S_S_S_S_S_S_S_S_S_S_S_S_S_S_S_S_S_S_S_S_S_S_S_S_S_S_S_S_S_S_S_S_S_S_S_S_S_S_S_S_S_S_S_S_S_S_S_S_S_S_S_S_S_S_S_S_S_S_S_S_S_S_S_S_S_S_S_S_S_S_S_S_S_S_S_S_S_S_S_S_S_S_S_S_S_S_S_S_S_S_S_S_S_S_S_S_S_S_S_S_S_S_S_S_S_S_S_S_S_S_S_S_S_S_S_S_S_S_S_S_S_S_S_S_S_S_S_S_S_S_S_S_S_S_S_S_S_S_S_S_S_S_S_S__param_57];
	ld.param.u64 	%rd59, [_Z4racePiS_S_S_S_S_S_S_S_S_S_S_S_S_S_S_S_S_S_S_S_S_S_S_S_S_S_S_S_S_S_S_S_S_S_S_S_S_S_S_S_S_S_S_S_S_S_S_S_S_S_S_S_S_S_S_S_S_S_S_S_S_S_S_S_S_S_S_S_S_S_S_S_S_S_S_S_S_S_S_S_S_S_S_S_S_S_S_S_S_S_S_S_S_S_S_S_S_S_S_S_S_S_S_S_S_S_S_S_S_S_S_S_S_S_S_S_S_S_S_S_S_S_S_S_S_S_S_S_S_S_S_S_S_S_S_S_S_S_S_S_S_S_S_S_S_S_S_S_S_S_S_S_S_S_S_S_S_S_S_S_S_S_S_S_S_S_S_S_S_S_S_S_S_S_S_S_S_S_S_S_S_S_S_S_S_S_S_S_S_S_S_S_S_S_S_S_S_S_S_S_S_S_S_S_S_S_S_S_S_S_S_S_S_S_S_S_S_S_S_S_S_S_S_S_S_S_S_S_S_S_S_S_S_S_S_S_S_S_S_S_S_S_S_S_S_S_S_S_S_S_S_S_S_S_S__param_58];
	ld.param.u64 	%rd60, [_Z4racePiS_S_S_S_S_S_S_S_S_S_S_S_S_S_S_S_S_S_S_S_S_S_S_S_S_S_S_S_S_S_S_S_S_S_S_S_S_S_S_S_S_S_S_S_S_S_S_S_S_S_S_S_S_S_S_S_S_S_S_S_S_S_S_S_S_S_S_S_S_S_S_S_S_S_S_S_S_S_S_S_S_S_S_S_S_S_S_S_S_S_S_S_S_S_S_S_S_S_S_S_S_S_S_S_S_S_S_S_S_S_S_S_S_S_S_S_S_S_S_S_S_S_S_S_S_S_S_S_S_S_S_S_S_S_S_S_S_S_S_S_S_S_S_S_S_S_S_S_S_S_S_S_S_S_S_S_S_S_S_S_S_S_S_S_S_S_S_S_S_S_S_S_S_S_S_S_S_S_S_S_S_S_S_S_S_S_S_S_S_S_S_S_S_S_S_S_S_S_S_S_S_S_S_S_S_S_S_S_S_S_S_S_S_S_S_S_S_S_S_S_S_S_S_S_S_S_S_S_S_S_S_S_S_S_S_S_S_S_S_S_S_S_S_S_S_S_S_S_S_S_S_S_S_S_S__param_59];
	ld.param.u64 	%rd61, [_Z4racePiS_S_S_S_S_S_S_S_S_S_S_S_S_S_S_S_S_S_S_S_S_S_S_S_S_S_S_S_S_S_S_S_S_S_S_S_S_S_S_S_S_S_S_S_S_S_S_S_S_S_S_S_S_S_S_S_S_S_S_S_S_S_S_S_S_S_S_S_S_S_S_S_S_S_S_S_S_S_S_S_S_S_S_S_S_S_S_S_S_S_S_S_S_S_S_S_S_S_S_S_S_S_S_S_S_S_S_S_S_S_S_S_S_S_S_S_S_S_S_S_S_S_S_S_S_S_S_S_S_S_S_S_S_S_S_S_S_S_S_S_S_S_S_S_S_S_S_S_S_S_S_S_S_S_S_S_S_S_S_S_S_S_S_S_S_S_S_S_S_S_S_S_S_S_S_S_S_S_S_S_S_S_S_S_S_S_S_S_S_S_S_S_S_S_S_S_S_S_S_S_S_S_S_S_S_S_S_S_S_S_S_S_S_S_S_S_S_S_S_S_S_S_S_S_S_S_S_S_S_S_S_S_S_S_S_S_S_S_S_S_S_S_S_S_S_S_S_S_S_S_S_S_S_S_S__param_60];
	ld.param.u64 	%rd62, [_Z4racePiS_S_S_S_S_S_S_S_S_S_S_S_S_S_S_S_S_S_S_S_S_S_S_S_S_S_S_S_S_S_S_S_S_S_S_S_S_S_S_S_S_S_S_S_S_S_S_S_S_S_S_S_S_S_S_S_S_S_S_S_S_S_S_S_S_S_S_S_S_S_S_S_S_S_S_S_S_S_S_S_S_S_S_S_S_S_S_S_S_S_S_S_S_S_S_S_S_S_S_S_S_S_S_S_S_S_S_S_S_S_S_S_S_S_S_S_S_S_S_S_S_S_S_S_S_S_S_S_S_S_S_S_S_S_S_S_S_S_S_S_S_S_S_S_S_S_S_S_S_S_S_S_S_S_S_S_S_S_S_S_S_S_S_S_S_S_S_S_S_S_S_S_S_S_S_S_S_S_S_S_S_S_S_S_S_S_S_S_S_S_S_S_S_S_S_S_S_S_S_S_S_S_S_S_S_S_S_S_S_S_S_S_S_S_S_S_S_S_S_S_S_S_S_S_S_S_S_S_S_S_S_S_S_S_S_S_S_S_S_S_S_S_S_S_S_S_S_S_S_S_S_S_S_S_S__param_61];
	ld.param.u64 	%rd63, [_Z4racePiS_S_S_S_S_S_S_S_S_S_S_S_S_S_S_S_S_S_S_S_S_S_S_S_S_S_S_S_S_S_S_S_S_S_S_S_S_S_S_S_S_S_S_S_S_S_S_S_S_S_S_S_S_S_S_S_S_S_S_S_S_S_S_S_S_S_S_S_S_S_S_S_S_S_S_S_S_S_S_S_S_S_S_S_S_S_S_S_S_S_S_S_S_S_S_S_S_S_S_S_S_S_S_S_S_S_S_S_S_S_S_S_S_S_S_S_S_S_S_S_S_S_S_S_S_S_S_S_S_S_S_S_S_S_S_S_S_S_S_S_S_S_S_S_S_S_S_S_S_S_S_S_S_S_S_S_S_S_S_S_S_S_S_S_S_S_S_S_S_S_S_S_S_S_S_S_S_S_S_S_S_S_S_S_S_S_S_S_S_S_S_S_S_S_S_S_S_S_S_S_S_S_S_S_S_S_S_S_S_S_S_S_S_S_S_S_S_S_S_S_S_S_S_S_S_S_S_S_S_S_S_S_S_S_S_S_S_S_S_S_S_S_S_S_S_S_S_S_S_S_S_S_S_S_S__param_62];
	ld.param.u64 	%rd64, [_Z4racePiS_S_S_S_S_S_S_S_S_S_S_S_S_S_S_S_S_S_S_S_S_S_S_S_S_S_S_S_S_S_S_S_S_S_S_S_S_S_S_S_S_S_S_S_S_S_S_S_S_S_S_S_S_S_S_S_S_S_S_S_S_S_S_S_S_S_S_S_S_S_S_S_S_S_S_S_S_S_S_S_S_S_S_S_S_S_S_S_S_S_S_S_S_S_S_S_S_S_S_S_S_S_S_S_S_S_S_S_S_S_S_S_S_S_S_S_S_S_S_S_S_S_S_S_S_S_S_S_S_S_S_S_S_S_S_S_S_S_S_S_S_S_S_S_S_S_S_S_S_S_S_S_S_S_S_S_S_S_S_S_S_S_S_S_S_S_S_S_S_S_S_S_S_S_S_S_S_S_S_S_S_S_S_S_S_S_S_S_S_S_S_S_S_S_S_S_S_S_S_S_S_S_S_S_S_S_S_S_S_S_S_S_S_S_S_S_S_S_S_S_S_S_S_S_S_S_S_S_S_S_S_S_S_S_S_S_S_S_S_S_S_S_S_S_S_S_S_S_S_S_S_S_S_S_S__param_63];
	ld.param.u64 	%rd65, [_Z4racePiS_S_S_S_S_S_S_S_S_S_S_S_S_S_S_S_S_S_S_S_S_S_S_S_S_S_S_S_S_S_S_S_S_S_S_S_S_S_S_S_S_S_S_S_S_S_S_S_S_S_S_S_S_S_S_S_S_S_S_S_S_S_S_S_S_S_S_S_S_S_S_S_S_S_S_S_S_S_S_S_S_S_S_S_S_S_S_S_S_S_S_S_S_S_S_S_S_S_S_S_S_S_S_S_S_S_S_S_S_S_S_S_S_S_S_S_S_S_S_S_S_S_S_S_S_S_S_S_S_S_S_S_S_S_S_S_S_S_S_S_S_S_S_S_S_S_S_S_S_S_S_S_S_S_S_S_S_S_S_S_S_S_S_S_S_S_S_S_S_S_S_S_S_S_S_S_S_S_S_S_S_S_S_S_S_S_S_S_S_S_S_S_S_S_S_S_S_S_S_S_S_S_S_S_S_S_S_S_S_S_S_S_S_S_S_S_S_S_S_S_S_S_S_S_S_S_S_S_S_S_S_S_S_S_S_S_S_S_S_S_S_S_S_S_S_S_S_S_S_S_S_S_S_S_S__param_64];
	ld.param.u64 	%rd66, [_Z4racePiS_S_S_S_S_S_S_S_S_S_S_S_S_S_S_S_S_S_S_S_S_S_S_S_S_S_S_S_S_S_S_S_S_S_S_S_S_S_S_S_S_S_S_S_S_S_S_S_S_S_S_S_S_S_S_S_S_S_S_S_S_S_S_S_S_S_S_S_S_S_S_S_S_S_S_S_S_S_S_S_S_S_S_S_S_S_S_S_S_S_S_S_S_S_S_S_S_S_S_S_S_S_S_S_S_S_S_S_S_S_S_S_S_S_S_S_S_S_S_S_S_S_S_S_S_S_S_S_S_S_S_S_S_S_S_S_S_S_S_S_S_S_S_S_S_S_S_S_S_S_S_S_S_S_S_S_S_S_S_S_S_S_S_S_S_S_S_S_S_S_S_S_S_S_S_S_S_S_S_S_S_S_S_S_S_S_S_S_S_S_S_S_S_S_S_S_S_S_S_S_S_S_S_S_S_S_S_S_S_S_S_S_S_S_S_S_S_S_S_S_S_S_S_S_S_S_S_S_S_S_S_S_S_S_S_S_S_S_S_S_S_S_S_S_S_S_S_S_S_S_S_S_S_S_S__param_65];
	ld.param.u64 	%rd67, [_Z4racePiS_S_S_S_S_S_S_S_S_S_S_S_S_S_S_S_S_S_S_S_S_S_S_S_S_S_S_S_S_S_S_S_S_S_S_S_S_S_S_S_S_S_S_S_S_S_S_S_S_S_S_S_S_S_S_S_S_S_S_S_S_S_S_S_S_S_S_S_S_S_S_S_S_S_S_S_S_S_S_S_S_S_S_S_S_S_S_S_S_S_S_S_S_S_S_S_S_S_S_S_S_S_S_S_S_S_S_S_S_S_S_S_S_S_S_S_S_S_S_S_S_S_S_S_S_S_S_S_S_S_S_S_S_S_S_S_S_S_S_S_S_S_S_S_S_S_S_S_S_S_S_S_S_S_S_S_S_S_S_S_S_S_S_S_S_S_S_S_S_S_S_S_S_S_S_S_S_S_S_S_S_S_S_S_S_S_S_S_S_S_S_S_S_S_S_S_S_S_S_S_S_S_S_S_S_S_S_S_S_S_S_S_S_S_S_S_S_S_S_S_S_S_S_S_S_S_S_S_S_S_S_S_S_S_S_S_S_S_S_S_S_S_S_S_S_S_S_S_S_S_S_S_S_S_S__param_66];
	ld.param.u64 	%rd68, [_Z4racePiS_S_S_S_S_S_S_S_S_S_S_S_S_S_S_S_S_S_S_S_S_S_S_S_S_S_S_S_S_S_S_S_S_S_S_S_S_S_S_S_S_S_S_S_S_S_S_S_S_S_S_S_S_S_S_S_S_S_S_S_S_S_S_S_S_S_S_S_S_S_S_S_S_S_S_S_S_S_S_S_S_S_S_S_S_S_S_S_S_S_S_S_S_S_S_S_S_S_S_S_S_S_S_S_S_S_S_S_S_S_S_S_S_S_S_S_S_S_S_S_S_S_S_S_S_S_S_S_S_S_S_S_S_S_S_S_S_S_S_S_S_S_S_S_S_S_S_S_S_S_S_S_S_S_S_S_S_S_S_S_S_S_S_S_S_S_S_S_S_S_S_S_S_S_S_S_S_S_S_S_S_S_S_S_S_S_S_S_S_S_S_S_S_S_S_S_S_S_S_S_S_S_S_S_S_S_S_S_S_S_S_S_S_S_S_S_S_S_S_S_S_S_S_S_S_S_S_S_S_S_S_S_S_S_S_S_S_S_S_S_S_S_S_S_S_S_S_S_S_S_S_S_S_S_S__param_67];
	ld.param.u64 	%rd69, [_Z4racePiS_S_S_S_S_S_S_S_S_S_S_S_S_S_S_S_S_S_S_S_S_S_S_S_S_S_S_S_S_S_S_S_S_S_S_S_S_S_S_S_S_S_S_S_S_S_S_S_S_S_S_S_S_S_S_S_S_S_S_S_S_S_S_S_S_S_S_S_S_S_S_S_S_S_S_S_S_S_S_S_S_S_S_S_S_S_S_S_S_S_S_S_S_S_S_S_S_S_S_S_S_S_S_S_S_S_S_S_S_S_S_S_S_S_S_S_S_S_S_S_S_S_S_S_S_S_S_S_S_S_S_S_S_S_S_S_S_S_S_S_S_S_S_S_S_S_S_S_S_S_S_S_S_S_S_S_S_S_S_S_S_S_S_S_S_S_S_S_S_S_S_S_S_S_S_S_S_S_S_S_S_S_S_S_S_S_S_S_S_S_S_S_S_S_S_S_S_S_S_S_S_S_S_S_S_S_S_S_S_S_S_S_S_S_S_S_S_S_S_S_S_S_S_S_S_S_S_S_S_S_S_S_S_S_S_S_S_S_S_S_S_S_S_S_S_S_S_S_S_S_S_S_S_S_S__param_68];
	ld.param.u64 	%rd70, [_Z4racePiS_S_S_S_S_S_S_S_S_S_S_S_S_S_S_S_S_S_S_S_S_S_S_S_S_S_S_S_S_S_S_S_S_S_S_S_S_S_S_S_S_S_S_S_S_S_S_S_S_S_S_S_S_S_S_S_S_S_S_S_S_S_S_S_S_S_S_S_S_S_S_S_S_S_S_S_S_S_S_S_S_S_S_S_S_S_S_S_S_S_S_S_S_S_S_S_S_S_S_S_S_S_S_S_S_S_S_S_S_S_S_S_S_S_S_S_S_S_S_S_S_S_S_S_S_S_S_S_S_S_S_S_S_S_S_S_S_S_S_S_S_S_S_S_S_S_S_S_S_S_S_S_S_S_S_S_S_S_S_S_S_S_S_S_S_S_S_S_S_S_S_S_S_S_S_S_S_S_S_S_S_S_S_S_S_S_S_S_S_S_S_S_S_S_S_S_S_S_S_S_S_S_S_S_S_S_S_S_S_S_S_S_S_S_S_S_S_S_S_S_S_S_S_S_S_S_S_S_S_S_S_S_S_S_S_S_S_S_S_S_S_S_S_S_S_S_S_S_S_S_S_S_S_S_S__param_69];
	ld.param.u64 	%rd71, [_Z4racePiS_S_S_S_S_S_S_S_S_S_S_S_S_S_S_S_S_S_S_S_S_S_S_S_S_S_S_S_S_S_S_S_S_S_S_S_S_S_S_S_S_S_S_S_S_S_S_S_S_S_S_S_S_S_S_S_S_S_S_S_S_S_S_S_S_S_S_S_S_S_S_S_S_S_S_S_S_S_S_S_S_S_S_S_S_S_S_S_S_S_S_S_S_S_S_S_S_S_S_S_S_S_S_S_S_S_S_S_S_S_S_S_S_S_S_S_S_S_S_S_S_S_S_S_S_S_S_S_S_S_S_S_S_S_S_S_S_S_S_S_S_S_S_S_S_S_S_S_S_S_S_S_S_S_S_S_S_S_S_S_S_S_S_S_S_S_S_S_S_S_S_S_S_S_S_S_S_S_S_S_S_S_S_S_S_S_S_S_S_S_S_S_S_S_S_S_S_S_S_S_S_S_S_S_S_S_S_S_S_S_S_S_S_S_S_S_S_S_S_S_S_S_S_S_S_S_S_S_S_S_S_S_S_S_S_S_S_S_S_S_S_S_S_S_S_S_S_S_S_S_S_S_S_S_S__param_70];
	ld.param.u64 	%rd72, [_Z4racePiS_S_S_S_S_S_S_S_S_S_S_S_S_S_S_S_S_S_S_S_S_S_S_S_S_S_S_S_S_S_S_S_S_S_S_S_S_S_S_S_S_S_S_S_S_S_S_S_S_S_S_S_S_S_S_S_S_S_S_S_S_S_S_S_S_S_S_S_S_S_S_S_S_S_S_S_S_S_S_S_S_S_S_S_S_S_S_S_S_S_S_S_S_S_S_S_S_S_S_S_S_S_S_S_S_S_S_S_S_S_S_S_S_S_S_S_S_S_S_S_S_S_S_S_S_S_S_S_S_S_S_S_S_S_S_S_S_S_S_S_S_S_S_S_S_S_S_S_S_S_S_S_S_S_S_S_S_S_S_S_S_S_S_S_S_S_S_S_S_S_S_S_S_S_S_S_S_S_S_S_S_S_S_S_S_S_S_S_S_S_S_S_S_S_S_S_S_S_S_S_S_S_S_S_S_S_S_S_S_S_S_S_S_S_S_S_S_S_S_S_S_S_S_S_S_S_S_S_S_S_S_S_S_S_S_S_S_S_S_S_S_S_S_S_S_S_S_S_S_S_S_S_S_S_S__param_71];
	ld.param.u64 	%rd73, [_Z4racePiS_S_S_S_S_S_S_S_S_S_S_S_S_S_S_S_S_S_S_S_S_S_S_S_S_S_S_S_S_S_S_S_S_S_S_S_S_S_S_S_S_S_S_S_S_S_S_S_S_S_S_S_S_S_S_S_S_S_S_S_S_S_S_S_S_S_S_S_S_S_S_S_S_S_S_S_S_S_S_S_S_S_S_S_S_S_S_S_S_S_S_S_S_S_S_S_S_S_S_S_S_S_S_S_S_S_S_S_S_S_S_S_S_S_S_S_S_S_S_S_S_S_S_S_S_S_S_S_S_S_S_S_S_S_S_S_S_S_S_S_S_S_S_S_S_S_S_S_S_S_S_S_S_S_S_S_S_S_S_S_S_S_S_S_S_S_S_S_S_S_S_S_S_S_S_S_S_S_S_S_S_S_S_S_S_S_S_S_S_S_S_S_S_S_S_S_S_S_S_S_S_S_S_S_S_S_S_S_S_S_S_S_S_S_S_S_S_S_S_S_S_S_S_S_S_S_S_S_S_S_S_S_S_S_S_S_S_S_S_S_S_S_S_S_S_S_S_S_S_S_S_S_S_S_S__param_72];
	ld.param.u64 	%rd74, [_Z4racePiS_S_S_S_S_S_S_S_S_S_S_S_S_S_S_S_S_S_S_S_S_S_S_S_S_S_S_S_S_S_S_S_S_S_S_S_S_S_S_S_S_S_S_S_S_S_S_S_S_S_S_S_S_S_S_S_S_S_S_S_S_S_S_S_S_S_S_S_S_S_S_S_S_S_S_S_S_S_S_S_S_S_S_S_S_S_S_S_S_S_S_S_S_S_S_S_S_S_S_S_S_S_S_S_S_S_S_S_S_S_S_S_S_S_S_S_S_S_S_S_S_S_S_S_S_S_S_S_S_S_S_S_S_S_S_S_S_S_S_S_S_S_S_S_S_S_S_S_S_S_S_S_S_S_S_S_S_S_S_S_S_S_S_S_S_S_S_S_S_S_S_S_S_S_S_S_S_S_S_S_S_S_S_S_S_S_S_S_S_S_S_S_S_S_S_S_S_S_S_S_S_S_S_S_S_S_S_S_S_S_S_S_S_S_S_S_S_S_S_S_S_S_S_S_S_S_S_S_S_S_S_S_S_S_S_S_S_S_S_S_S_S_S_S_S_S_S_S_S_S_S_S_S_S_S__param_73];
	ld.param.u64 	%rd75, [_Z4racePiS_S_S_S_S_S_S_S_S_S_S_S_S_S_S_S_S_S_S_S_S_S_S_S_S_S_S_S_S_S_S_S_S_S_S_S_S_S_S_S_S_S_S_S_S_S_S_S_S_S_S_S_S_S_S_S_S_S_S_S_S_S_S_S_S_S_S_S_S_S_S_S_S_S_S_S_S_S_S_S_S_S_S_S_S_S_S_S_S_S_S_S_S_S_S_S_S_S_S_S_S_S_S_S_S_S_S_S_S_S_S_S_S_S_S_S_S_S_S_S_S_S_S_S_S_S_S_S_S_S_S_S_S_S_S_S_S_S_S_S_S_S_S_S_S_S_S_S_S_S_S_S_S_S_S_S_S_S_S_S_S_S_S_S_S_S_S_S_S_S_S_S_S_S_S_S_S_S_S_S_S_S_S_S_S_S_S_S_S_S_S_S_S_S_S_S_S_S_S_S_S_S_S_S_S_S_S_S_S_S_S_S_S_S_S_S_S_S_S_S_S_S_S_S_S_S_S_S_S_S_S_S_S_S_S_S_S_S_S_S_S_S_S_S_S_S_S_S_S_S_S_S_S_S_S__param_74];
	ld.param.u64 	%rd76, [_Z4racePiS_S_S_S_S_S_S_S_S_S_S_S_S_S_S_S_S_S_S_S_S_S_S_S_S_S_S_S_S_S_S_S_S_S_S_S_S_S_S_S_S_S_S_S_S_S_S_S_S_S_S_S_S_S_S_S_S_S_S_S_S_S_S_S_S_S_S_S_S_S_S_S_S_S_S_S_S_S_S_S_S_S_S_S_S_S_S_S_S_S_S_S_S_S_S_S_S_S_S_S_S_S_S_S_S_S_S_S_S_S_S_S_S_S_S_S_S_S_S_S_S_S_S_S_S_S_S_S_S_S_S_S_S_S_S_S_S_S_S_S_S_S_S_S_S_S_S_S_S_S_S_S_S_S_S_S_S_S_S_S_S_S_S_S_S_S_S_S_S_S_S_S_S_S_S_S_S_S_S_S_S_S_S_S_S_S_S_S_S_S_S_S_S_S_S_S_S_S_S_S_S_S_S_S_S_S_S_S_S_S_S_S_S_S_S_S_S_S_S_S_S_S_S_S_S_S_S_S_S_S_S_S_S_S_S_S_S_S_S_S_S_S_S_S_S_S_S_S_S_S_S_S_S_S_S__param_75];
	ld.param.u64 	%rd77, [_Z4racePiS_S_S_S_S_S_S_S_S_S_S_S_S_S_S_S_S_S_S_S_S_S_S_S_S_S_S_S_S_S_S_S_S_S_S_S_S_S_S_S_S_S_S_S_S_S_S_S_S_S_S_S_S_S_S_S_S_S_S_S_S_S_S_S_S_S_S_S_S_S_S_S_S_S_S_S_S_S_S_S_S_S_S_S_S_S_S_S_S_S_S_S_S_S_S_S_S_S_S_S_S_S_S_S_S_S_S_S_S_S_S_S_S_S_S_S_S_S_S_S_S_S_S_S_S_S_S_S_S_S_S_S_S_S_S_S_S_S_S_S_S_S_S_S_S_S_S_S_S_S_S_S_S_S_S_S_S_S_S_S_S_S_S_S_S_S_S_S_S_S_S_S_S_S_S_S_S_S_S_S_S_S_S_S_S_S_S_S_S_S_S_S_S_S_S_S_S_S_S_S_S_S_S_S_S_S_S_S_S_S_S_S_S_S_S_S_S_S_S_S_S_S_S_S_S_S_S_S_S_S_S_S_S_S_S_S_S_S_S_S_S_S_S_S_S_S_S_S_S_S_S_S_S_S_S__param_76];
	ld.param.u64 	%rd78, [_Z4racePiS_S_S_S_S_S_S_S_S_S_S_S_S_S_S_S_S_S_S_S_S_S_S_S_S_S_S_S_S_S_S_S_S_S_S_S_S_S_S_S_S_S_S_S_S_S_S_S_S_S_S_S_S_S_S_S_S_S_S_S_S_S_S_S_S_S_S_S_S_S_S_S_S_S_S_S_S_S_S_S_S_S_S_S_S_S_S_S_S_S_S_S_S_S_S_S_S_S_S_S_S_S_S_S_S_S_S_S_S_S_S_S_S_S_S_S_S_S_S_S_S_S_S_S_S_S_S_S_S_S_S_S_S_S_S_S_S_S_S_S_S_S_S_S_S_S_S_S_S_S_S_S_S_S_S_S_S_S_S_S_S_S_S_S_S_S_S_S_S_S_S_S_S_S_S_S_S_S_S_S_S_S_S_S_S_S_S_S_S_S_S_S_S_S_S_S_S_S_S_S_S_S_S_S_S_S_S_S_S_S_S_S_S_S_S_S_S_S_S_S_S_S_S_S_S_S_S_S_S_S_S_S_S_S_S_S_S_S_S_S_S_S_S_S_S_S_S_S_S_S_S_S_S_S_S__param_77];
	ld.param.u64 	%rd79, [_Z4racePiS_S_S_S_S_S_S_S_S_S_S_S_S_S_S_S_S_S_S_S_S_S_S_S_S_S_S_S_S_S_S_S_S_S_S_S_S_S_S_S_S_S_S_S_S_S_S_S_S_S_S_S_S_S_S_S_S_S_S_S_S_S_S_S_S_S_S_S_S_S_S_S_S_S_S_S_S_S_S_S_S_S_S_S_S_S_S_S_S_S_S_S_S_S_S_S_S_S_S_S_S_S_S_S_S_S_S_S_S_S_S_S_S_S_S_S_S_S_S_S_S_S_S_S_S_S_S_S_S_S_S_S_S_S_S_S_S_S_S_S_S_S_S_S_S_S_S_S_S_S_S_S_S_S_S_S_S_S_S_S_S_S_S_S_S_S_S_S_S_S_S_S_S_S_S_S_S_S_S_S_S_S_S_S_S_S_S_S_S_S_S_S_S_S_S_S_S_S_S_S_S_S_S_S_S_S_S_S_S_S_S_S_S_S_S_S_S_S_S_S_S_S_S_S_S_S_S_S_S_S_S_S_S_S_S_S_S_S_S_S_S_S_S_S_S_S_S_S_S_S_S_S_S_S_S__param_78];
	ld.param.u64 	%rd80, [_Z4racePiS_S_S_S_S_S_S_S_S_S_S_S_S_S_S_S_S_S_S_S_S_S_S_S_S_S_S_S_S_S_S_S_S_S_S_S_S_S_S_S_S_S_S_S_S_S_S_S_S_S_S_S_S_S_S_S_S_S_S_S_S_S_S_S_S_S_S_S_S_S_S_S_S_S_S_S_S_S_S_S_S_S_S_S_S_S_S_S_S_S_S_S_S_S_S_S_S_S_S_S_S_S_S_S_S_S_S_S_S_S_S_S_S_S_S_S_S_S_S_S_S_S_S_S_S_S_S_S_S_S_S_S_S_S_S_S_S_S_S_S_S_S_S_S_S_S_S_S_S_S_S_S_S_S_S_S_S_S_S_S_S_S_S_S_S_S_S_S_S_S_S_S_S_S_S_S_S_S_S_S_S_S_S_S_S_S_S_S_S_S_S_S_S_S_S_S_S_S_S_S_S_S_S_S_S_S_S_S_S_S_S_S_S_S_S_S_S_S_S_S_S_S_S_S_S_S_S_S_S_S_S_S_S_S_S_S_S_S_S_S_S_S_S_S_S_S_S_S_S_S_S_S_S_S_S__param_79];
	ld.param.u64 	%rd81, [_Z4racePiS_S_S_S_S_S_S_S_S_S_S_S_S_S_S_S_S_S_S_S_S_S_S_S_S_S_S_S_S_S_S_S_S_S_S_S_S_S_S_S_S_S_S_S_S_S_S_S_S_S_S_S_S_S_S_S_S_S_S_S_S_S_S_S_S_S_S_S_S_S_S_S_S_S_S_S_S_S_S_S_S_S_S_S_S_S_S_S_S_S_S_S_S_S_S_S_S_S_S_S_S_S_S_S_S_S_S_S_S_S_S_S_S_S_S_S_S_S_S_S_S_S_S_S_S_S_S_S_S_S_S_S_S_S_S_S_S_S_S_S_S_S_S_S_S_S_S_S_S_S_S_S_S_S_S_S_S_S_S_S_S_S_S_S_S_S_S_S_S_S_S_S_S_S_S_S_S_S_S_S_S_S_S_S_S_S_S_S_S_S_S_S_S_S_S_S_S_S_S_S_S_S_S_S_S_S_S_S_S_S_S_S_S_S_S_S_S_S_S_S_S_S_S_S_S_S_S_S_S_S_S_S_S_S_S_S_S_S_S_S_S_S_S_S_S_S_S_S_S_S_S_S_S_S_S__param_80];
	ld.param.u64 	%rd82, [_Z4racePiS_S_S_S_S_S_S_S_S_S_S_S_S_S_S_S_S_S_S_S_S_S_S_S_S_S_S_S_S_S_S_S_S_S_S_S_S_S_S_S_S_S_S_S_S_S_S_S_S_S_S_S_S_S_S_S_S_S_S_S_S_S_S_S_S_S_S_S_S_S_S_S_S_S_S_S_S_S_S_S_S_S_S_S_S_S_S_S_S_S_S_S_S_S_S_S_S_S_S_S_S_S_S_S_S_S_S_S_S_S_S_S_S_S_S_S_S_S_S_S_S_S_S_S_S_S_S_S_S_S_S_S_S_S_S_S_S_S_S_S_S_S_S_S_S_S_S_S_S_S_S_S_S_S_S_S_S_S_S_S_S_S_S_S_S_S_S_S_S_S_S_S_S_S_S_S_S_S_S_S_S_S_S_S_S_S_S_S_S_S_S_S_S_S_S_S_S_S_S_S_S_S_S_S_S_S_S_S_S_S_S_S_S_S_S_S_S_S_S_S_S_S_S_S_S_S_S_S_S_S_S_S_S_S_S_S_S_S_S_S_S_S_S_S_S_S_S_S_S_S_S_S_S_S_S__param_81];
	ld.param.u64 	%rd83, [_Z4racePiS_S_S_S_S_S_S_S_S_S_S_S_S_S_S_S_S_S_S_S_S_S_S_S_S_S_S_S_S_S_S_S_S_S_S_S_S_S_S_S_S_S_S_S_S_S_S_S_S_S_S_S_S_S_S_S_S_S_S_S_S_S_S_S_S_S_S_S_S_S_S_S_S_S_S_S_S_S_S_S_S_S_S_S_S_S_S_S_S_S_S_S_S_S_S_S_S_S_S_S_S_S_S_S_S_S_S_S_S_S_S_S_S_S_S_S_S_S_S_S_S_S_S_S_S_S_S_S_S_S_S_S_S_S_S_S_S_S_S_S_S_S_S_S_S_S_S_S_S_S_S_S_S_S_S_S_S_S_S_S_S_S_S_S_S_S_S_S_S_S_S_S_S_S_S_S_S_S_S_S_S_S_S_S_S_S_S_S_S_S_S_S_S_S_S_S_S_S_S_S_S_S_S_S_S_S_S_S_S_S_S_S_S_S_S_S_S_S_S_S_S_S_S_S_S_S_S_S_S_S_S_S_S_S_S_S_S_S_S_S_S_S_S_S_S_S_S_S_S_S_S_S_S_S_S__param_82];
	ld.param.u64 	%rd84, [_Z4racePiS_S_S_S_S_S_S_S_S_S_S_S_S_S_S_S_S_S_S_S_S_S_S_S_S_S_S_S_S_S_S_S_S_S_S_S_S_S_S_S_S_S_S_S_S_S_S_S_S_S_S_S_S_S_S_S_S_S_S_S_S_S_S_S_S_S_S_S_S_S_S_S_S_S_S_S_S_S_S_S_S_S_S_S_S_S_S_S_S_S_S_S_S_S_S_S_S_S_S_S_S_S_S_S_S_S_S_S_S_S_S_S_S_S_S_S_S_S_S_S_S_S_S_S_S_S_S_S_S_S_S_S_S_S_S_S_S_S_S_S_S_S_S_S_S_S_S_S_S_S_S_S_S_S_S_S_S_S_S_S_S_S_S_S_S_S_S_S_S_S_S_S_S_S_S_S_S_S_S_S_S_S_S_S_S_S_S_S_S_S_S_S_S_S_S_S_S_S_S_S_S_S_S_S_S_S_S_S_S_S_S_S_S_S_S_S_S_S_S_S_S_S_S_S_S_S_S_S_S_S_S_S_S_S_S_S_S_S_S_S_S_S_S_S_S_S_S_S_S_S_S_S_S_S_S__param_83];
	ld.param.u64 	%rd85, [_Z4racePiS_S_S_S_S_S_S_S_S_S_S_S_S_S_S_S_S_S_S_S_S_S_S_S_S_S_S_S_S_S_S_S_S_S_S_S_S_S_S_S_S_S_S_S_S_S_S_S_S_S_S_S_S_S_S_S_S_S_S_S_S_S_S_S_S_S_S_S_S_S_S_S_S_S_S_S_S_S_S_S_S_S_S_S_S_S_S_S_S_S_S_S_S_S_S_S_S_S_S_S_S_S_S_S_S_S_S_S_S_S_S_S_S_S_S_S_S_S_S_S_S_S_S_S_S_S_S_S_S_S_S_S_S_S_S_S_S_S_S_S_S_S_S_S_S_S_S_S_S_S_S_S_S_S_S_S_S_S_S_S_S_S_S_S_S_S_S_S_S_S_S_S_S_S_S_S_S_S_S_S_S_S_S_S_S_S_S_S_S_S_S_S_S_S_S_S_S_S_S_S_S_S_S_S_S_S_S_S_S_S_S_S_S_S_S_S_S_S_S_S_S_S_S_S_S_S_S_S_S_S_S_S_S_S_S_S_S_S_S_S_S_S_S_S_S_S_S_S_S_S_S_S_S_S_S__param_84];
	ld.param.u64 	%rd86, [_Z4racePiS_S_S_S_S_S_S_S_S_S_S_S_S_S_S_S_S_S_S_S_S_S_S_S_S_S_S_S_S_S_S_S_S_S_S_S_S_S_S_S_S_S_S_S_S_S_S_S_S_S_S_S_S_S_S_S_S_S_S_S_S_S_S_S_S_S_S_S_S_S_S_S_S_S_S_S_S_S_S_S_S_S_S_S_S_S_S_S_S_S_S_S_S_S_S_S_S_S_S_S_S_S_S_S_S_S_S_S_S_S_S_S_S_S_S_S_S_S_S_S_S_S_S_S_S_S_S_S_S_S_S_S_S_S_S_S_S_S_S_S_S_S_S_S_S_S_S_S_S_S_S_S_S_S_S_S_S_S_S_S_S_S_S_S_S_S_S_S_S_S_S_S_S_S_S_S_S_S_S_S_S_S_S_S_S_S_S_S_S_S_S_S_S_S_S_S_S_S_S_S_S_S_S_S_S_S_S_S_S_S_S_S_S_S_S_S_S_S_S_S_S_S_S_S_S_S_S_S_S_S_S_S_S_S_S_S_S_S_S_S_S_S_S_S_S_S_S_S_S_S_S_S_S_S_S__param_85];
	ld.param.u64 	%rd87, [_Z4racePiS_S_S_S_S_S_S_S_S_S_S_S_S_S_S_S_S_S_S_S_S_S_S_S_S_S_S_S_S_S_S_S_S_S_S_S_S_S_S_S_S_S_S_S_S_S_S_S_S_S_S_S_S_S_S_S_S_S_S_S_S_S_S_S_S_S_S_S_S_S_S_S_S_S_S_S_S_S_S_S_S_S_S_S_S_S_S_S_S_S_S_S_S_S_S_S_S_S_S_S_S_S_S_S_S_S_S_S_S_S_S_S_S_S_S_S_S_S_S_S_S_S_S_S_S_S_S_S_S_S_S_S_S_S_S_S_S_S_S_S_S_S_S_S_S_S_S_S_S_S_S_S_S_S_S_S_S_S_S_S_S_S_S_S_S_S_S_S_S_S_S_S_S_S_S_S_S_S_S_S_S_S_S_S_S_S_S_S_S_S_S_S_S_S_S_S_S_S_S_S_S_S_S_S_S_S_S_S_S_S_S_S_S_S_S_S_S_S_S_S_S_S_S_S_S_S_S_S_S_S_S_S_S_S_S_S_S_S_S_S_S_S_S_S_S_S_S_S_S_S_S_S_S_S_S__param_86];
	ld.param.u64 	%rd88, [_Z4racePiS_S_S_S_S_S_S_S_S_S_S_S_S_S_S_S_S_S_S_S_S_S_S_S_S_S_S_S_S_S_S_S_S_S_S_S_S_S_S_S_S_S_S_S_S_S_S_S_S_S_S_S_S_S_S_S_S_S_S_S_S_S_S_S_S_S_S_S_S_S_S_S_S_S_S_S_S_S_S_S_S_S_S_S_S_S_S_S_S_S_S_S_S_S_S_S_S_S_S_S_S_S_S_S_S_S_S_S_S_S_S_S_S_S_S_S_S_S_S_S_S_S_S_S_S_S_S_S_S_S_S_S_S_S_S_S_S_S_S_S_S_S_S_S_S_S_S_S_S_S_S_S_S_S_S_S_S_S_S_S_S_S_S_S_S_S_S_S_S_S_S_S_S_S_S_S_S_S_S_S_S_S_S_S_S_S_S_S_S_S_S_S_S_S_S_S_S_S_S_S_S_S_S_S_S_S_S_S_S_S_S_S_S_S_S_S_S_S_S_S_S_S_S_S_S_S_S_S_S_S_S_S_S_S_S_S_S_S_S_S_S_S_S_S_S_S_S_S_S_S_S_S_S_S_S__param_87];
	ld.param.u64 	%rd89, [_Z4racePiS_S_S_S_S_S_S_S_S_S_S_S_S_S_S_S_S_S_S_S_S_S_S_S_S_S_S_S_S_S_S_S_S_S_S_S_S_S_S_S_S_S_S_S_S_S_S_S_S_S_S_S_S_S_S_S_S_S_S_S_S_S_S_S_S_S_S_S_S_S_S_S_S_S_S_S_S_S_S_S_S_S_S_S_S_S_S_S_S_S_S_S_S_S_S_S_S_S_S_S_S_S_S_S_S_S_S_S_S_S_S_S_S_S_S_S_S_S_S_S_S_S_S_S_S_S_S_S_S_S_S_S_S_S_S_S_S_S_S_S_S_S_S_S_S_S_S_S_S_S_S_S_S_S_S_S_S_S_S_S_S_S_S_S_S_S_S_S_S_S_S_S_S_S_S_S_S_S_S_S_S_S_S_S_S_S_S_S_S_S_S_S_S_S_S_S_S_S_S_S_S_S_S_S_S_S_S_S_S_S_S_S_S_S_S_S_S_S_S_S_S_S_S_S_S_S_S_S_S_S_S_S_S_S_S_S_S_S_S_S_S_S_S_S_S_S_S_S_S_S_S_S_S_S_S__param_88];
	ld.param.u64 	%rd90, [_Z4racePiS_S_S_S_S_S_S_S_S_S_S_S_S_S_S_S_S_S_S_S_S_S_S_S_S_S_S_S_S_S_S_S_S_S_S_S_S_S_S_S_S_S_S_S_S_S_S_S_S_S_S_S_S_S_S_S_S_S_S_S_S_S_S_S_S_S_S_S_S_S_S_S_S_S_S_S_S_S_S_S_S_S_S_S_S_S_S_S_S_S_S_S_S_S_S_S_S_S_S_S_S_S_S_S_S_S_S_S_S_S_S_S_S_S_S_S_S_S_S_S_S_S_S_S_S_S_S_S_S_S_S_S_S_S_S_S_S_S_S_S_S_S_S_S_S_S_S_S_S_S_S_S_S_S_S_S_S_S_S_S_S_S_S_S_S_S_S_S_S_S_S_S_S_S_S_S_S_S_S_S_S_S_S_S_S_S_S_S_S_S_S_S_S_S_S_S_S_S_S_S_S_S_S_S_S_S_S_S_S_S_S_S_S_S_S_S_S_S_S_S_S_S_S_S_S_S_S_S_S_S_S_S_S_S_S_S_S_S_S_S_S_S_S_S_S_S_S_S_S_S_S_S_S_S_S__param_89];
	ld.param.u64 	%rd91, [_Z4racePiS_S_S_S_S_S_S_S_S_S_S_S_S_S_S_S_S_S_S_S_S_S_S_S_S_S_S_S_S_S_S_S_S_S_S_S_S_S_S_S_S_S_S_S_S_S_S_S_S_S_S_S_S_S_S_S_S_S_S_S_S_S_S_S_S_S_S_S_S_S_S_S_S_S_S_S_S_S_S_S_S_S_S_S_S_S_S_S_S_S_S_S_S_S_S_S_S_S_S_S_S_S_S_S_S_S_S_S_S_S_S_S_S_S_S_S_S_S_S_S_S_S_S_S_S_S_S_S_S_S_S_S_S_S_S_S_S_S_S_S_S_S_S_S_S_S_S_S_S_S_S_S_S_S_S_S_S_S_S_S_S_S_S_S_S_S_S_S_S_S_S_S_S_S_S_S_S_S_S_S_S_S_S_S_S_S_S_S_S_S_S_S_S_S_S_S_S_S_S_S_S_S_S_S_S_S_S_S_S_S_S_S_S_S_S_S_S_S_S_S_S_S_S_S_S_S_S_S_S_S_S_S_S_S_S_S_S_S_S_S_S_S_S_S_S_S_S_S_S_S_S_S_S_S_S__param_90];
	ld.param.u64 	%rd92, [_Z4racePiS_S_S_S_S_S_S_S_S_S_S_S_S_S_S_S_S_S_S_S_S_S_S_S_S_S_S_S_S_S_S_S_S_S_S_S_S_S_S_S_S_S_S_S_S_S_S_S_S_S_S_S_S_S_S_S_S_S_S_S_S_S_S_S_S_S_S_S_S_S_S_S_S_S_S_S_S_S_S_S_S_S_S_S_S_S_S_S_S_S_S_S_S_S_S_S_S_S_S_S_S_S_S_S_S_S_S_S_S_S_S_S_S_S_S_S_S_S_S_S_S_S_S_S_S_S_S_S_S_S_S_S_S_S_S_S_S_S_S_S_S_S_S_S_S_S_S_S_S_S_S_S_S_S_S_S_S_S_S_S_S_S_S_S_S_S_S_S_S_S_S_S_S_S_S_S_S_S_S_S_S_S_S_S_S_S_S_S_S_S_S_S_S_S_S_S_S_S_S_S_S_S_S_S_S_S_S_S_S_S_S_S_S_S_S_S_S_S_S_S_S_S_S_S_S_S_S_S_S_S_S_S_S_S_S_S_S_S_S_S_S_S_S_S_S_S_S_S_S_S_S_S_S_S_S__param_91];
	ld.param.u64 	%rd93, [_Z4racePiS_S_S_S_S_S_S_S_S_S_S_S_S_S_S_S_S_S_S_S_S_S_S_S_S_S_S_S_S_S_S_S_S_S_S_S_S_S_S_S_S_S_S_S_S_S_S_S_S_S_S_S_S_S_S_S_S_S_S_S_S_S_S_S_S_S_S_S_S_S_S_S_S_S_S_S_S_S_S_S_S_S_S_S_S_S_S_S_S_S_S_S_S_S_S_S_S_S_S_S_S_S_S_S_S_S_S_S_S_S_S_S_S_S_S_S_S_S_S_S_S_S_S_S_S_S_S_S_S_S_S_S_S_S_S_S_S_S_S_S_S_S_S_S_S_S_S_S_S_S_S_S_S_S_S_S_S_S_S_S_S_S_S_S_S_S_S_S_S_S_S_S_S_S_S_S_S_S_S_S_S_S_S_S_S_S_S_S_S_S_S_S_S_S_S_S_S_S_S_S_S_S_S_S_S_S_S_S_S_S_S_S_S_S_S_S_S_S_S_S_S_S_S_S_S_S_S_S_S_S_S_S_S_S_S_S_S_S_S_S_S_S_S_S_S_S_S_S_S_S_S_S_S_S_S__param_92];
	ld.param.u64 	%rd94, [_Z4racePiS_S_S_S_S_S_S_S_S_S_S_S_S_S_S_S_S_S_S_S_S_S_S_S_S_S_S_S_S_S_S_S_S_S_S_S_S_S_S_S_S_S_S_S_S_S_S_S_S_S_S_S_S_S_S_S_S_S_S_S_S_S_S_S_S_S_S_S_S_S_S_S_S_S_S_S_S_S_S_S_S_S_S_S_S_S_S_S_S_S_S_S_S_S_S_S_S_S_S_S_S_S_S_S_S_S_S_S_S_S_S_S_S_S_S_S_S_S_S_S_S_S_S_S_S_S_S_S_S_S_S_S_S_S_S_S_S_S_S_S_S_S_S_S_S_S_S_S_S_S_S_S_S_S_S_S_S_S_S_S_S_S_S_S_S_S_S_S_S_S_S_S_S_S_S_S_S_S_S_S_S_S_S_S_S_S_S_S_S_S_S_S_S_S_S_S_S_S_S_S_S_S_S_S_S_S_S_S_S_S_S_S_S_S_S_S_S_S_S_S_S_S_S_S_S_S_S_S_S_S_S_S_S_S_S_S_S_S_S_S_S_S_S_S_S_S_S_S_S_S_S_S_S_S_S__param_93];
	ld.param.u64 	%rd95, [_Z4racePiS_S_S_S_S_S_S_S_S_S_S_S_S_S_S_S_S_S_S_S_S_S_S_S_S_S_S_S_S_S_S_S_S_S_S_S_S_S_S_S_S_S_S_S_S_S_S_S_S_S_S_S_S_S_S_S_S_S_S_S_S_S_S_S_S_S_S_S_S_S_S_S_S_S_S_S_S_S_S_S_S_S_S_S_S_S_S_S_S_S_S_S_S_S_S_S_S_S_S_S_S_S_S_S_S_S_S_S_S_S_S_S_S_S_S_S_S_S_S_S_S_S_S_S_S_S_S_S_S_S_S_S_S_S_S_S_S_S_S_S_S_S_S_S_S_S_S_S_S_S_S_S_S_S_S_S_S_S_S_S_S_S_S_S_S_S_S_S_S_S_S_S_S_S_S_S_S_S_S_S_S_S_S_S_S_S_S_S_S_S_S_S_S_S_S_S_S_S_S_S_S_S_S_S_S_S_S_S_S_S_S_S_S_S_S_S_S_S_S_S_S_S_S_S_S_S_S_S_S_S_S_S_S_S_S_S_S_S_S_S_S_S_S_S_S_S_S_S_S_S_S_S_S_S_S__param_94];
	ld.param.u64 	%rd96, [_Z4racePiS_S_S_S_S_S_S_S_S_S_S_S_S_S_S_S_S_S_S_S_S_S_S_S_S_S_S_S_S_S_S_S_S_S_S_S_S_S_S_S_S_S_S_S_S_S_S_S_S_S_S_S_S_S_S_S_S_S_S_S_S_S_S_S_S_S_S_S_S_S_S_S_S_S_S_S_S_S_S_S_S_S_S_S_S_S_S_S_S_S_S_S_S_S_S_S_S_S_S_S_S_S_S_S_S_S_S_S_S_S_S_S_S_S_S_S_S_S_S_S_S_S_S_S_S_S_S_S_S_S_S_S_S_S_S_S_S_S_S_S_S_S_S_S_S_S_S_S_S_S_S_S_S_S_S_S_S_S_S_S_S_S_S_S_S_S_S_S_S_S_S_S_S_S_S_S_S_S_S_S_S_S_S_S_S_S_S_S_S_S_S_S_S_S_S_S_S_S_S_S_S_S_S_S_S_S_S_S_S_S_S_S_S_S_S_S_S_S_S_S_S_S_S_S_S_S_S_S_S_S_S_S_S_S_S_S_S_S_S_S_S_S_S_S_S_S_S_S_S_S_S_S_S_S_S__param_95];
	ld.param.u64 	%rd97, [_Z4racePiS_S_S_S_S_S_S_S_S_S_S_S_S_S_S_S_S_S_S_S_S_S_S_S_S_S_S_S_S_S_S_S_S_S_S_S_S_S_S_S_S_S_S_S_S_S_S_S_S_S_S_S_S_S_S_S_S_S_S_S_S_S_S_S_S_S_S_S_S_S_S_S_S_S_S_S_S_S_S_S_S_S_S_S_S_S_S_S_S_S_S_S_S_S_S_S_S_S_S_S_S_S_S_S_S_S_S_S_S_S_S_S_S_S_S_S_S_S_S_S_S_S_S_S_S_S_S_S_S_S_S_S_S_S_S_S_S_S_S_S_S_S_S_S_S_S_S_S_S_S_S_S_S_S_S_S_S_S_S_S_S_S_S_S_S_S_S_S_S_S_S_S_S_S_S_S_S_S_S_S_S_S_S_S_S_S_S_S_S_S_S_S_S_S_S_S_S_S_S_S_S_S_S_S_S_S_S_S_S_S_S_S_S_S_S_S_S_S_S_S_S_S_S_S_S_S_S_S_S_S_S_S_S_S_S_S_S_S_S_S_S_S_S_S_S_S_S_S_S_S_S_S_S_S_S__param_96];
	ld.param.u64 	%rd98, [_Z4racePiS_S_S_S_S_S_S_S_S_S_S_S_S_S_S_S_S_S_S_S_S_S_S_S_S_S_S_S_S_S_S_S_S_S_S_S_S_S_S_S_S_S_S_S_S_S_S_S_S_S_S_S_S_S_S_S_S_S_S_S_S_S_S_S_S_S_S_S_S_S_S_S_S_S_S_S_S_S_S_S_S_S_S_S_S_S_S_S_S_S_S_S_S_S_S_S_S_S_S_S_S_S_S_S_S_S_S_S_S_S_S_S_S_S_S_S_S_S_S_S_S_S_S_S_S_S_S_S_S_S_S_S_S_S_S_S_S_S_S_S_S_S_S_S_S_S_S_S_S_S_S_S_S_S_S_S_S_S_S_S_S_S_S_S_S_S_S_S_S_S_S_S_S_S_S_S_S_S_S_S_S_S_S_S_S_S_S_S_S_S_S_S_S_S_S_S_S_S_S_S_S_S_S_S_S_S_S_S_S_S_S_S_S_S_S_S_S_S_S_S_S_S_S_S_S_S_S_S_S_S_S_S_S_S_S_S_S_S_S_S_S_S_S_S_S_S_S_S_S_S_S_S_S_S_S__param_97];
	ld.param.u64 	%rd99, [_Z4racePiS_S_S_S_S_S_S_S_S_S_S_S_S_S_S_S_S_S_S_S_S_S_S_S_S_S_S_S_S_S_S_S_S_S_S_S_S_S_S_S_S_S_S_S_S_S_S_S_S_S_S_S_S_S_S_S_S_S_S_S_S_S_S_S_S_S_S_S_S_S_S_S_S_S_S_S_S_S_S_S_S_S_S_S_S_S_S_S_S_S_S_S_S_S_S_S_S_S_S_S_S_S_S_S_S_S_S_S_S_S_S_S_S_S_S_S_S_S_S_S_S_S_S_S_S_S_S_S_S_S_S_S_S_S_S_S_S_S_S_S_S_S_S_S_S_S_S_S_S_S_S_S_S_S_S_S_S_S_S_S_S_S_S_S_S_S_S_S_S_S_S_S_S_S_S_S_S_S_S_S_S_S_S_S_S_S_S_S_S_S_S_S_S_S_S_S_S_S_S_S_S_S_S_S_S_S_S_S_S_S_S_S_S_S_S_S_S_S_S_S_S_S_S_S_S_S_S_S_S_S_S_S_S_S_S_S_S_S_S_S_S_S_S_S_S_S_S_S_S_S_S_S_S_S_S__param_98];
	ld.param.u64 	%rd100, [_Z4racePiS_S_S_S_S_S_S_S_S_S_S_S_S_S_S_S_S_S_S_S_S_S_S_S_S_S_S_S_S_S_S_S_S_S_S_S_S_S_S_S_S_S_S_S_S_S_S_S_S_S_S_S_S_S_S_S_S_S_S_S_S_S_S_S_S_S_S_S_S_S_S_S_S_S_S_S_S_S_S_S_S_S_S_S_S_S_S_S_S_S_S_S_S_S_S_S_S_S_S_S_S_S_S_S_S_S_S_S_S_S_S_S_S_S_S_S_S_S_S_S_S_S_S_S_S_S_S_S_S_S_S_S_S_S_S_S_S_S_S_S_S_S_S_S_S_S_S_S_S_S_S_S_S_S_S_S_S_S_S_S_S_S_S_S_S_S_S_S_S_S_S_S_S_S_S_S_S_S_S_S_S_S_S_S_S_S_S_S_S_S_S_S_S_S_S_S_S_S_S_S_S_S_S_S_S_S_S_S_S_S_S_S_S_S_S_S_S_S_S_S_S_S_S_S_S_S_S_S_S_S_S_S_S_S_S_S_S_S_S_S_S_S_S_S_S_S_S_S_S_S_S_S_S_S_S__param_99];
	ld.param.u64 	%rd101, [_Z4racePiS_S_S_S_S_S_S_S_S_S_S_S_S_S_S_S_S_S_S_S_S_S_S_S_S_S_S_S_S_S_S_S_S_S_S_S_S_S_S_S_S_S_S_S_S_S_S_S_S_S_S_S_S_S_S_S_S_S_S_S_S_S_S_S_S_S_S_S_S_S_S_S_S_S_S_S_S_S_S_S_S_S_S_S_S_S_S_S_S_S_S_S_S_S_S_S_S_S_S_S_S_S_S_S_S_S_S_S_S_S_S_S_S_S_S_S_S_S_S_S_S_S_S_S_S_S_S_S_S_S_S_S_S_S_S_S_S_S_S_S_S_S_S_S_S_S_S_S_S_S_S_S_S_S_S_S_S_S_S_S_S_S_S_S_S_S_S_S_S_S_S_S_S_S_S_S_S_S_S_S_S_S_S_S_S_S_S_S_S_S_S_S_S_S_S_S_S_S_S_S_S_S_S_S_S_S_S_S_S_S_S_S_S_S_S_S_S_S_S_S_S_S_S_S_S_S_S_S_S_S_S_S_S_S_S_S_S_S_S_S_S_S_S_S_S_S_S_S_S_S_S_S_S_S_S__param_100];
	ld.param.u64 	%rd102, [_Z4racePiS_S_S_S_S_S_S_S_S_S_S_S_S_S_S_S_S_S_S_S_S_S_S_S_S_S_S_S_S_S_S_S_S_S_S_S_S_S_S_S_S_S_S_S_S_S_S_S_S_S_S_S_S_S_S_S_S_S_S_S_S_S_S_S_S_S_S_S_S_S_S_S_S_S_S_S_S_S_S_S_S_S_S_S_S_S_S_S_S_S_S_S_S_S_S_S_S_S_S_S_S_S_S_S_S_S_S_S_S_S_S_S_S_S_S_S_S_S_S_S_S_S_S_S_S_S_S_S_S_S_S_S_S_S_S_S_S_S_S_S_S_S_S_S_S_S_S_S_S_S_S_S_S_S_S_S_S_S_S_S_S_S_S_S_S_S_S_S_S_S_S_S_S_S_S_S_S_S_S_S_S_S_S_S_S_S_S_S_S_S_S_S_S_S_S_S_S_S_S_S_S_S_S_S_S_S_S_S_S_S_S_S_S_S_S_S_S_S_S_S_S_S_S_S_S_S_S_S_S_S_S_S_S_S_S_S_S_S_S_S_S_S_S_S_S_S_S_S_S_S_S_S_S_S_S__param_101];
	ld.param.u64 	%rd103, [_Z4racePiS_S_S_S_S_S_S_S_S_S_S_S_S_S_S_S_S_S_S_S_S_S_S_S_S_S_S_S_S_S_S_S_S_S_S_S_S_S_S_S_S_S_S_S_S_S_S_S_S_S_S_S_S_S_S_S_S_S_S_S_S_S_S_S_S_S_S_S_S_S_S_S_S_S_S_S_S_S_S_S_S_S_S_S_S_S_S_S_S_S_S_S_S_S_S_S_S_S_S_S_S_S_S_S_S_S_S_S_S_S_S_S_S_S_S_S_S_S_S_S_S_S_S_S_S_S_S_S_S_S_S_S_S_S_S_S_S_S_S_S_S_S_S_S_S_S_S_S_S_S_S_S_S_S_S_S_S_S_S_S_S_S_S_S_S_S_S_S_S_S_S_S_S_S_S_S_S_S_S_S_S_S_S_S_S_S_S_S_S_S_S_S_S_S_S_S_S_S_S_S_S_S_S_S_S_S_S_S_S_S_S_S_S_S_S_S_S_S_S_S_S_S_S_S_S_S_S_S_S_S_S_S_S_S_S_S_S_S_S_S_S_S_S_S_S_S_S_S_S_S_S_S_S_S_S__param_102];
	ld.param.u64 	%rd104, [_Z4racePiS_S_S_S_S_S_S_S_S_S_S_S_S_S_S_S_S_S_S_S_S_S_S_S_S_S_S_S_S_S_S_S_S_S_S_S_S_S_S_S_S_S_S_S_S_S_S_S_S_S_S_S_S_S_S_S_S_S_S_S_S_S_S_S_S_S_S_S_S_S_S_S_S_S_S_S_S_S_S_S_S_S_S_S_S_S_S_S_S_S_S_S_S_S_S_S_S_S_S_S_S_S_S_S_S_S_S_S_S_S_S_S_S_S_S_S_S_S_S_S_S_S_S_S_S_S_S_S_S_S_S_S_S_S_S_S_S_S_S_S_S_S_S_S_S_S_S_S_S_S_S_S_S_S_S_S_S_S_S_S_S_S_S_S_S_S_S_S_S_S_S_S_S_S_S_S_S_S_S_S_S_S_S_S_S_S_S_S_S_S_S_S_S_S_S_S_S_S_S_S_S_S_S_S_S_S_S_S_S_S_S_S_S_S_S_S_S_S_S_S_S_S_S_S_S_S_S_S_S_S_S_S_S_S_S_S_S_S_S_S_S_S_S_S_S_S_S_S_S_S_S_S_S_S_S__param_103];
	ld.param.u64 	%rd105, [_Z4racePiS_S_S_S_S_S_S_S_S_S_S_S_S_S_S_S_S_S_S_S_S_S_S_S_S_S_S_S_S_S_S_S_S_S_S_S_S_S_S_S_S_S_S_S_S_S_S_S_S_S_S_S_S_S_S_S_S_S_S_S_S_S_S_S_S_S_S_S_S_S_S_S_S_S_S_S_S_S_S_S_S_S_S_S_S_S_S_S_S_S_S_S_S_S_S_S_S_S_S_S_S_S_S_S_S_S_S_S_S_S_S_S_S_S_S_S_S_S_S_S_S_S_S_S_S_S_S_S_S_S_S_S_S_S_S_S_S_S_S_S_S_S_S_S_S_S_S_S_S_S_S_S_S_S_S_S_S_S_S_S_S_S_S_S_S_S_S_S_S_S_S_S_S_S_S_S_S_S_S_S_S_S_S_S_S_S_S_S_S_S_S_S_S_S_S_S_S_S_S_S_S_S_S_S_S_S_S_S_S_S_S_S_S_S_S_S_S_S_S_S_S_S_S_S_S_S_S_S_S_S_S_S_S_S_S_S_S_S_S_S_S_S_S_S_S_S_S_S_S_S_S_S_S_S_S__param_104];
	ld.param.u64 	%rd106, [_Z4racePiS_S_S_S_S_S_S_S_S_S_S_S_S_S_S_S_S_S_S_S_S_S_S_S_S_S_S_S_S_S_S_S_S_S_S_S_S_S_S_S_S_S_S_S_S_S_S_S_S_S_S_S_S_S_S_S_S_S_S_S_S_S_S_S_S_S_S_S_S_S_S_S_S_S_S_S_S_S_S_S_S_S_S_S_S_S_S_S_S_S_S_S_S_S_S_S_S_S_S_S_S_S_S_S_S_S_S_S_S_S_S_S_S_S_S_S_S_S_S_S_S_S_S_S_S_S_S_S_S_S_S_S_S_S_S_S_S_S_S_S_S_S_S_S_S_S_S_S_S_S_S_S_S_S_S_S_S_S_S_S_S_S_S_S_S_S_S_S_S_S_S_S_S_S_S_S_S_S_S_S_S_S_S_S_S_S_S_S_S_S_S_S_S_S_S_S_S_S_S_S_S_S_S_S_S_S_S_S_S_S_S_S_S_S_S_S_S_S_S_S_S_S_S_S_S_S_S_S_S_S_S_S_S_S_S_S_S_S_S_S_S_S_S_S_S_S_S_S_S_S_S_S_S_S_S__param_105];
	ld.param.u64 	%rd107, [_Z4racePiS_S_S_S_S_S_S_S_S_S_S_S_S_S_S_S_S_S_S_S_S_S_S_S_S_S_S_S_S_S_S_S_S_S_S_S_S_S_S_S_S_S_S_S_S_S_S_S_S_S_S_S_S_S_S_S_S_S_S_S_S_S_S_S_S_S_S_S_S_S_S_S_S_S_S_S_S_S_S_S_S_S_S_S_S_S_S_S_S_S_S_S_S_S_S_S_S_S_S_S_S_S_S_S_S_S_S_S_S_S_S_S_S_S_S_S_S_S_S_S_S_S_S_S_S_S_S_S_S_S_S_S_S_S_S_S_S_S_S_S_S_S_S_S_S_S_S_S_S_S_S_S_S_S_S_S_S_S_S_S_S_S_S_S_S_S_S_S_S_S_S_S_S_S_S_S_S_S_S_S_S_S_S_S_S_S_S_S_S_S_S_S_S_S_S_S_S_S_S_S_S_S_S_S_S_S_S_S_S_S_S_S_S_S_S_S_S_S_S_S_S_S_S_S_S_S_S_S_S_S_S_S_S_S_S_S_S_S_S_S_S_S_S_S_S_S_S_S_S_S_S_S_S_S_S__param_106];
	ld.param.u64 	%rd108, [_Z4racePiS_S_S_S_S_S_S_S_S_S_S_S_S_S_S_S_S_S_S_S_S_S_S_S_S_S_S_S_S_S_S_S_S_S_S_S_S_S_S_S_S_S_S_S_S_S_S_S_S_S_S_S_S_S_S_S_S_S_S_S_S_S_S_S_S_S_S_S_S_S_S_S_S_S_S_S_S_S_S_S_S_S_S_S_S_S_S_S_S_S_S_S_S_S_S_S_S_S_S_S_S_S_S_S_S_S_S_S_S_S_S_S_S_S_S_S_S_S_S_S_S_S_S_S_S_S_S_S_S_S_S_S_S_S_S_S_S_S_S_S_S_S_S_S_S_S_S_S_S_S_S_S_S_S_S_S_S_S_S_S_S_S_S_S_S_S_S_S_S_S_S_S_S_S_S_S_S_S_S_S_S_S_S_S_S_S_S_S_S_S_S_S_S_S_S_S_S_S_S_S_S_S_S_S_S_S_S_S_S_S_S_S_S_S_S_S_S_S_S_S_S_S_S_S_S_S_S_S_S_S_S_S_S_S_S_S_S_S_S_S_S_S_S_S_S_S_S_S_S_S_S_S_S_S_S__param_107];
	ld.param.u64 	%rd109, [_Z4racePiS_S_S_S_S_S_S_S_S_S_S_S_S_S_S_S_S_S_S_S_S_S_S_S_S_S_S_S_S_S_S_S_S_S_S_S_S_S_S_S_S_S_S_S_S_S_S_S_S_S_S_S_S_S_S_S_S_S_S_S_S_S_S_S_S_S_S_S_S_S_S_S_S_S_S_S_S_S_S_S_S_S_S_S_S_S_S_S_S_S_S_S_S_S_S_S_S_S_S_S_S_S_S_S_S_S_S_S_S_S_S_S_S_S_S_S_S_S_S_S_S_S_S_S_S_S_S_S_S_S_S_S_S_S_S_S_S_S_S_S_S_S_S_S_S_S_S_S_S_S_S_S_S_S_S_S_S_S_S_S_S_S_S_S_S_S_S_S_S_S_S_S_S_S_S_S_S_S_S_S_S_S_S_S_S_S_S_S_S_S_S_S_S_S_S_S_S_S_S_S_S_S_S_S_S_S_S_S_S_S_S_S_S_S_S_S_S_S_S_S_S_S_S_S_S_S_S_S_S_S_S_S_S_S_S_S_S_S_S_S_S_S_S_S_S_S_S_S_S_S_S_S_S_S_S__param_108];
	ld.param.u64 	%rd110, [_Z4racePiS_S_S_S_S_S_S_S_S_S_S_S_S_S_S_S_S_S_S_S_S_S_S_S_S_S_S_S_S_S_S_S_S_S_S_S_S_S_S_S_S_S_S_S_S_S_S_S_S_S_S_S_S_S_S_S_S_S_S_S_S_S_S_S_S_S_S_S_S_S_S_S_S_S_S_S_S_S_S_S_S_S_S_S_S_S_S_S_S_S_S_S_S_S_S_S_S_S_S_S_S_S_S_S_S_S_S_S_S_S_S_S_S_S_S_S_S_S_S_S_S_S_S_S_S_S_S_S_S_S_S_S_S_S_S_S_S_S_S_S_S_S_S_S_S_S_S_S_S_S_S_S_S_S_S_S_S_S_S_S_S_S_S_S_S_S_S_S_S_S_S_S_S_S_S_S_S_S_S_S_S_S_S_S_S_S_S_S_S_S_S_S_S_S_S_S_S_S_S_S_S_S_S_S_S_S_S_S_S_S_S_S_S_S_S_S_S_S_S_S_S_S_S_S_S_S_S_S_S_S_S_S_S_S_S_S_S_S_S_S_S_S_S_S_S_S_S_S_S_S_S_S_S_S_S__param_109];
	ld.param.u64 	%rd111, [_Z4racePiS_S_S_S_S_S_S_S_S_S_S_S_S_S_S_S_S_S_S_S_S_S_S_S_S_S_S_S_S_S_S_S_S_S_S_S_S_S_S_S_S_S_S_S_S_S_S_S_S_S_S_S_S_S_S_S_S_S_S_S_S_S_S_S_S_S_S_S_S_S_S_S_S_S_S_S_S_S_S_S_S_S_S_S_S_S_S_S_S_S_S_S_S_S_S_S_S_S_S_S_S_S_S_S_S_S_S_S_S_S_S_S_S_S_S_S_S_S_S_S_S_S_S_S_S_S_S_S_S_S_S_S_S_S_S_S_S_S_S_S_S_S_S_S_S_S_S_S_S_S_S_S_S_S_S_S_S_S_S_S_S_S_S_S_S_S_S_S_S_S_S_S_S_S_S_S_S_S_S_S_S_S_S_S_S_S_S_S_S_S_S_S_S_S_S_S_S_S_S_S_S_S_S_S_S_S_S_S_S_S_S_S_S_S_S_S_S_S_S_S_S_S_S_S_S_S_S_S_S_S_S_S_S_S_S_S_S_S_S_S_S_S_S_S_S_S_S_S_S_S_S_S_S_S_S__param_110];
	ld.param.u64 	%rd112, [_Z4racePiS_S_S_S_S_S_S_S_S_S_S_S_S_S_S_S_S_S_S_S_S_S_S_S_S_S_S_S_S_S_S_S_S_S_S_S_S_S_S_S_S_S_S_S_S_S_S_S_S_S_S_S_S_S_S_S_S_S_S_S_S_S_S_S_S_S_S_S_S_S_S_S_S_S_S_S_S_S_S_S_S_S_S_S_S_S_S_S_S_S_S_S_S_S_S_S_S_S_S_S_S_S_S_S_S_S_S_S_S_S_S_S_S_S_S_S_S_S_S_S_S_S_S_S_S_S_S_S_S_S_S_S_S_S_S_S_S_S_S_S_S_S_S_S_S_S_S_S_S_S_S_S_S_S_S_S_S_S_S_S_S_S_S_S_S_S_S_S_S_S_S_S_S_S_S_S_S_S_S_S_S_S_S_S_S_S_S_S_S_S_S_S_S_S_S_S_S_S_S_S_S_S_S_S_S_S_S_S_S_S_S_S_S_S_S_S_S_S_S_S_S_S_S_S_S_S_S_S_S_S_S_S_S_S_S_S_S_S_S_S_S_S_S_S_S_S_S_S_S_S_S_S_S_S_S__param_111];
	ld.param.u64 	%rd113, [_Z4racePiS_S_S_S_S_S_S_S_S_S_S_S_S_S_S_S_S_S_S_S_S_S_S_S_S_S_S_S_S_S_S_S_S_S_S_S_S_S_S_S_S_S_S_S_S_S_S_S_S_S_S_S_S_S_S_S_S_S_S_S_S_S_S_S_S_S_S_S_S_S_S_S_S_S_S_S_S_S_S_S_S_S_S_S_S_S_S_S_S_S_S_S_S_S_S_S_S_S_S_S_S_S_S_S_S_S_S_S_S_S_S_S_S_S_S_S_S_S_S_S_S_S_S_S_S_S_S_S_S_S_S_S_S_S_S_S_S_S_S_S_S_S_S_S_S_S_S_S_S_S_S_S_S_S_S_S_S_S_S_S_S_S_S_S_S_S_S_S_S_S_S_S_S_S_S_S_S_S_S_S_S_S_S_S_S_S_S_S_S_S_S_S_S_S_S_S_S_S_S_S_S_S_S_S_S_S_S_S_S_S_S_S_S_S_S_S_S_S_S_S_S_S_S_S_S_S_S_S_S_S_S_S_S_S_S_S_S_S_S_S_S_S_S_S_S_S_S_S_S_S_S_S_S_S_S__param_112];
	ld.param.u64 	%rd114, [_Z4racePiS_S_S_S_S_S_S_S_S_S_S_S_S_S_S_S_S_S_S_S_S_S_S_S_S_S_S_S_S_S_S_S_S_S_S_S_S_S_S_S_S_S_S_S_S_S_S_S_S_S_S_S_S_S_S_S_S_S_S_S_S_S_S_S_S_S_S_S_S_S_S_S_S_S_S_S_S_S_S_S_S_S_S_S_S_S_S_S_S_S_S_S_S_S_S_S_S_S_S_S_S_S_S_S_S_S_S_S_S_S_S_S_S_S_S_S_S_S_S_S_S_S_S_S_S_S_S_S_S_S_S_S_S_S_S_S_S_S_S_S_S_S_S_S_S_S_S_S_S_S_S_S_S_S_S_S_S_S_S_S_S_S_S_S_S_S_S_S_S_S_S_S_S_S_S_S_S_S_S_S_S_S_S_S_S_S_S_S_S_S_S_S_S_S_S_S_S_S_S_S_S_S_S_S_S_S_S_S_S_S_S_S_S_S_S_S_S_S_S_S_S_S_S_S_S_S_S_S_S_S_S_S_S_S_S_S_S_S_S_S_S_S_S_S_S_S_S_S_S_S_S_S_S_S_S__param_113];
	ld.param.u64 	%rd115, [_Z4racePiS_S_S_S_S_S_S_S_S_S_S_S_S_S_S_S_S_S_S_S_S_S_S_S_S_S_S_S_S_S_S_S_S_S_S_S_S_S_S_S_S_S_S_S_S_S_S_S_S_S_S_S_S_S_S_S_S_S_S_S_S_S_S_S_S_S_S_S_S_S_S_S_S_S_S_S_S_S_S_S_S_S_S_S_S_S_S_S_S_S_S_S_S_S_S_S_S_S_S_S_S_S_S_S_S_S_S_S_S_S_S_S_S_S_S_S_S_S_S_S_S_S_S_S_S_S_S_S_S_S_S_S_S_S_S_S_S_S_S_S_S_S_S_S_S_S_S_S_S_S_S_S_S_S_S_S_S_S_S_S_S_S_S_S_S_S_S_S_S_S_S_S_S_S_S_S_S_S_S_S_S_S_S_S_S_S_S_S_S_S_S_S_S_S_S_S_S_S_S_S_S_S_S_S_S_S_S_S_S_S_S_S_S_S_S_S_S_S_S_S_S_S_S_S_S_S_S_S_S_S_S_S_S_S_S_S_S_S_S_S_S_S_S_S_S_S_S_S_S_S_S_S_S_S_S__param_114];
	ld.param.u64 	%rd116, [_Z4racePiS_S_S_S_S_S_S_S_S_S_S_S_S_S_S_S_S_S_S_S_S_S_S_S_S_S_S_S_S_S_S_S_S_S_S_S_S_S_S_S_S_S_S_S_S_S_S_S_S_S_S_S_S_S_S_S_S_S_S_S_S_S_S_S_S_S_S_S_S_S_S_S_S_S_S_S_S_S_S_S_S_S_S_S_S_S_S_S_S_S_S_S_S_S_S_S_S_S_S_S_S_S_S_S_S_S_S_S_S_S_S_S_S_S_S_S_S_S_S_S_S_S_S_S_S_S_S_S_S_S_S_S_S_S_S_S_S_S_S_S_S_S_S_S_S_S_S_S_S_S_S_S_S_S_S_S_S_S_S_S_S_S_S_S_S_S_S_S_S_S_S_S_S_S_S_S_S_S_S_S_S_S_S_S_S_S_S_S_S_S_S_S_S_S_S_S_S_S_S_S_S_S_S_S_S_S_S_S_S_S_S_S_S_S_S_S_S_S_S_S_S_S_S_S_S_S_S_S_S_S_S_S_S_S_S_S_S_S_S_S_S_S_S_S_S_S_S_S_S_S_S_S_S_S_S__param_115];
	ld.param.u64 	%rd117, [_Z4racePiS_S_S_S_S_S_S_S_S_S_S_S_S_S_S_S_S_S_S_S_S_S_S_S_S_S_S_S_S_S_S_S_S_S_S_S_S_S_S_S_S_S_S_S_S_S_S_S_S_S_S_S_S_S_S_S_S_S_S_S_S_S_S_S_S_S_S_S_S_S_S_S_S_S_S_S_S_S_S_S_S_S_S_S_S_S_S_S_S_S_S_S_S_S_S_S_S_S_S_S_S_S_S_S_S_S_S_S_S_S_S_S_S_S_S_S_S_S_S_S_S_S_S_S_S_S_S_S_S_S_S_S_S_S_S_S_S_S_S_S_S_S_S_S_S_S_S_S_S_S_S_S_S_S_S_S_S_S_S_S_S_S_S_S_S_S_S_S_S_S_S_S_S_S_S_S_S_S_S_S_S_S_S_S_S_S_S_S_S_S_S_S_S_S_S_S_S_S_S_S_S_S_S_S_S_S_S_S_S_S_S_S_S_S_S_S_S_S_S_S_S_S_S_S_S_S_S_S_S_S_S_S_S_S_S_S_S_S_S_S_S_S_S_S_S_S_S_S_S_S_S_S_S_S_S__param_116];
	ld.param.u64 	%rd118, [_Z4racePiS_S_S_S_S_S_S_S_S_S_S_S_S_S_S_S_S_S_S_S_S_S_S_S_S_S_S_S_S_S_S_S_S_S_S_S_S_S_S_S_S_S_S_S_S_S_S_S_S_S_S_S_S_S_S_S_S_S_S_S_S_S_S_S_S_S_S_S_S_S_S_S_S_S_S_S_S_S_S_S_S_S_S_S_S_S_S_S_S_S_S_S_S_S_S_S_S_S_S_S_S_S_S_S_S_S_S_S_S_S_S_S_S_S_S_S_S_S_S_S_S_S_S_S_S_S_S_S_S_S_S_S_S_S_S_S_S_S_S_S_S_S_S_S_S_S_S_S_S_S_S_S_S_S_S_S_S_S_S_S_S_S_S_S_S_S_S_S_S_S_S_S_S_S_S_S_S_S_S_S_S_S_S_S_S_S_S_S_S_S_S_S_S_S_S_S_S_S_S_S_S_S_S_S_S_S_S_S_S_S_S_S_S_S_S_S_S_S_S_S_S_S_S_S_S_S_S_S_S_S_S_S_S_S_S_S_S_S_S_S_S_S_S_S_S_S_S_S_S_S_S_S_S_S_S__param_117];
	ld.param.u64 	%rd119, [_Z4racePiS_S_S_S_S_S_S_S_S_S_S_S_S_S_S_S_S_S_S_S_S_S_S_S_S_S_S_S_S_S_S_S_S_S_S_S_S_S_S_S_S_S_S_S_S_S_S_S_S_S_S_S_S_S_S_S_S_S_S_S_S_S_S_S_S_S_S_S_S_S_S_S_S_S_S_S_S_S_S_S_S_S_S_S_S_S_S_S_S_S_S_S_S_S_S_S_S_S_S_S_S_S_S_S_S_S_S_S_S_S_S_S_S_S_S_S_S_S_S_S_S_S_S_S_S_S_S_S_S_S_S_S_S_S_S_S_S_S_S_S_S_S_S_S_S_S_S_S_S_S_S_S_S_S_S_S_S_S_S_S_S_S_S_S_S_S_S_S_S_S_S_S_S_S_S_S_S_S_S_S_S_S_S_S_S_S_S_S_S_S_S_S_S_S_S_S_S_S_S_S_S_S_S_S_S_S_S_S_S_S_S_S_S_S_S_S_S_S_S_S_S_S_S_S_S_S_S_S_S_S_S_S_S_S_S_S_S_S_S_S_S_S_S_S_S_S_S_S_S_S_S_S_S_S_S__param_118];
	ld.param.u64 	%rd120, [_Z4racePiS_S_S_S_S_S_S_S_S_S_S_S_S_S_S_S_S_S_S_S_S_S_S_S_S_S_S_S_S_S_S_S_S_S_S_S_S_S_S_S_S_S_S_S_S_S_S_S_S_S_S_S_S_S_S_S_S_S_S_S_S_S_S_S_S_S_S_S_S_S_S_S_S_S_S_S_S_S_S_S_S_S_S_S_S_S_S_S_S_S_S_S_S_S_S_S_S_S_S_S_S_S_S_S_S_S_S_S_S_S_S_S_S_S_S_S_S_S_S_S_S_S_S_S_S_S_S_S_S_S_S_S_S_S_S_S_S_S_S_S_S_S_S_S_S_S_S_S_S_S_S_S_S_S_S_S_S_S_S_S_S_S_S_S_S_S_S_S_S_S_S_S_S_S_S_S_S_S_S_S_S_S_S_S_S_S_S_S_S_S_S_S_S_S_S_S_S_S_S_S_S_S_S_S_S_S_S_S_S_S_S_S_S_S_S_S_S_S_S_S_S_S_S_S_S_S_S_S_S_S_S_S_S_S_S_S_S_S_S_S_S_S_S_S_S_S_S_S_S_S_S_S_S_S_S__param_119];
	ld.param.u64 	%rd121, [_Z4racePiS_S_S_S_S_S_S_S_S_S_S_S_S_S_S_S_S_S_S_S_S_S_S_S_S_S_S_S_S_S_S_S_S_S_S_S_S_S_S_S_S_S_S_S_S_S_S_S_S_S_S_S_S_S_S_S_S_S_S_S_S_S_S_S_S_S_S_S_S_S_S_S_S_S_S_S_S_S_S_S_S_S_S_S_S_S_S_S_S_S_S_S_S_S_S_S_S_S_S_S_S_S_S_S_S_S_S_S_S_S_S_S_S_S_S_S_S_S_S_S_S_S_S_S_S_S_S_S_S_S_S_S_S_S_S_S_S_S_S_S_S_S_S_S_S_S_S_S_S_S_S_S_S_S_S_S_S_S_S_S_S_S_S_S_S_S_S_S_S_S_S_S_S_S_S_S_S_S_S_S_S_S_S_S_S_S_S_S_S_S_S_S_S_S_S_S_S_S_S_S_S_S_S_S_S_S_S_S_S_S_S_S_S_S_S_S_S_S_S_S_S_S_S_S_S_S_S_S_S_S_S_S_S_S_S_S_S_S_S_S_S_S_S_S_S_S_S_S_S_S_S_S_S_S_S__param_120];
	ld.param.u64 	%rd122, [_Z4racePiS_S_S_S_S_S_S_S_S_S_S_S_S_S_S_S_S_S_S_S_S_S_S_S_S_S_S_S_S_S_S_S_S_S_S_S_S_S_S_S_S_S_S_S_S_S_S_S_S_S_S_S_S_S_S_S_S_S_S_S_S_S_S_S_S_S_S_S_S_S_S_S_S_S_S_S_S_S_S_S_S_S_S_S_S_S_S_S_S_S_S_S_S_S_S_S_S_S_S_S_S_S_S_S_S_S_S_S_S_S_S_S_S_S_S_S_S_S_S_S_S_S_S_S_S_S_S_S_S_S_S_S_S_S_S_S_S_S_S_S_S_S_S_S_S_S_S_S_S_S_S_S_S_S_S_S_S_S_S_S_S_S_S_S_S_S_S_S_S_S_S_S_S_S_S_S_S_S_S_S_S_S_S_S_S_S_S_S_S_S_S_S_S_S_S_S_S_S_S_S_S_S_S_S_S_S_S_S_S_S_S_S_S_S_S_S_S_S_S_S_S_S_S_S_S_S_S_S_S_S_S_S_S_S_S_S_S_S_S_S_S_S_S_S_S_S_S_S_S_S_S_S_S_S_S__param_121];
	ld.param.u64 	%rd123, [_Z4racePiS_S_S_S_S_S_S_S_S_S_S_S_S_S_S_S_S_S_S_S_S_S_S_S_S_S_S_S_S_S_S_S_S_S_S_S_S_S_S_S_S_S_S_S_S_S_S_S_S_S_S_S_S_S_S_S_S_S_S_S_S_S_S_S_S_S_S_S_S_S_S_S_S_S_S_S_S_S_S_S_S_S_S_S_S_S_S_S_S_S_S_S_S_S_S_S_S_S_S_S_S_S_S_S_S_S_S_S_S_S_S_S_S_S_S_S_S_S_S_S_S_S_S_S_S_S_S_S_S_S_S_S_S_S_S_S_S_S_S_S_S_S_S_S_S_S_S_S_S_S_S_S_S_S_S_S_S_S_S_S_S_S_S_S_S_S_S_S_S_S_S_S_S_S_S_S_S_S_S_S_S_S_S_S_S_S_S_S_S_S_S_S_S_S_S_S_S_S_S_S_S_S_S_S_S_S_S_S_S_S_S_S_S_S_S_S_S_S_S_S_S_S_S_S_S_S_S_S_S_S_S_S_S_S_S_S_S_S_S_S_S_S_S_S_S_S_S_S_S_S_S_S_S_S_S__param_122];
	ld.param.u64 	%rd124, [_Z4racePiS_S_S_S_S_S_S_S_S_S_S_S_S_S_S_S_S_S_S_S_S_S_S_S_S_S_S_S_S_S_S_S_S_S_S_S_S_S_S_S_S_S_S_S_S_S_S_S_S_S_S_S_S_S_S_S_S_S_S_S_S_S_S_S_S_S_S_S_S_S_S_S_S_S_S_S_S_S_S_S_S_S_S_S_S_S_S_S_S_S_S_S_S_S_S_S_S_S_S_S_S_S_S_S_S_S_S_S_S_S_S_S_S_S_S_S_S_S_S_S_S_S_S_S_S_S_S_S_S_S_S_S_S_S_S_S_S_S_S_S_S_S_S_S_S_S_S_S_S_S_S_S_S_S_S_S_S_S_S_S_S_S_S_S_S_S_S_S_S_S_S_S_S_S_S_S_S_S_S_S_S_S_S_S_S_S_S_S_S_S_S_S_S_S_S_S_S_S_S_S_S_S_S_S_S_S_S_S_S_S_S_S_S_S_S_S_S_S_S_S_S_S_S_S_S_S_S_S_S_S_S_S_S_S_S_S_S_S_S_S_S_S_S_S_S_S_S_S_S_S_S_S_S_S_S__param_123];
	ld.param.u64 	%rd125, [_Z4racePiS_S_S_S_S_S_S_S_S_S_S_S_S_S_S_S_S_S_S_S_S_S_S_S_S_S_S_S_S_S_S_S_S_S_S_S_S_S_S_S_S_S_S_S_S_S_S_S_S_S_S_S_S_S_S_S_S_S_S_S_S_S_S_S_S_S_S_S_S_S_S_S_S_S_S_S_S_S_S_S_S_S_S_S_S_S_S_S_S_S_S_S_S_S_S_S_S_S_S_S_S_S_S_S_S_S_S_S_S_S_S_S_S_S_S_S_S_S_S_S_S_S_S_S_S_S_S_S_S_S_S_S_S_S_S_S_S_S_S_S_S_S_S_S_S_S_S_S_S_S_S_S_S_S_S_S_S_S_S_S_S_S_S_S_S_S_S_S_S_S_S_S_S_S_S_S_S_S_S_S_S_S_S_S_S_S_S_S_S_S_S_S_S_S_S_S_S_S_S_S_S_S_S_S_S_S_S_S_S_S_S_S_S_S_S_S_S_S_S_S_S_S_S_S_S_S_S_S_S_S_S_S_S_S_S_S_S_S_S_S_S_S_S_S_S_S_S_S_S_S_S_S_S_S_S__param_124];
	ld.param.u64 	%rd126, [_Z4racePiS_S_S_S_S_S_S_S_S_S_S_S_S_S_S_S_S_S_S_S_S_S_S_S_S_S_S_S_S_S_S_S_S_S_S_S_S_S_S_S_S_S_S_S_S_S_S_S_S_S_S_S_S_S_S_S_S_S_S_S_S_S_S_S_S_S_S_S_S_S_S_S_S_S_S_S_S_S_S_S_S_S_S_S_S_S_S_S_S_S_S_S_S_S_S_S_S_S_S_S_S_S_S_S_S_S_S_S_S_S_S_S_S_S_S_S_S_S_S_S_S_S_S_S_S_S_S_S_S_S_S_S_S_S_S_S_S_S_S_S_S_S_S_S_S_S_S_S_S_S_S_S_S_S_S_S_S_S_S_S_S_S_S_S_S_S_S_S_S_S_S_S_S_S_S_S_S_S_S_S_S_S_S_S_S_S_S_S_S_S_S_S_S_S_S_S_S_S_S_S_S_S_S_S_S_S_S_S_S_S_S_S_S_S_S_S_S_S_S_S_S_S_S_S_S_S_S_S_S_S_S_S_S_S_S_S_S_S_S_S_S_S_S_S_S_S_S_S_S_S_S_S_S_S_S__param_125];
	ld.param.u64 	%rd127, [_Z4racePiS_S_S_S_S_S_S_S_S_S_S_S_S_S_S_S_S_S_S_S_S_S_S_S_S_S_S_S_S_S_S_S_S_S_S_S_S_S_S_S_S_S_S_S_S_S_S_S_S_S_S_S_S_S_S_S_S_S_S_S_S_S_S_S_S_S_S_S_S_S_S_S_S_S_S_S_S_S_S_S_S_S_S_S_S_S_S_S_S_S_S_S_S_S_S_S_S_S_S_S_S_S_S_S_S_S_S_S_S_S_S_S_S_S_S_S_S_S_S_S_S_S_S_S_S_S_S_S_S_S_S_S_S_S_S_S_S_S_S_S_S_S_S_S_S_S_S_S_S_S_S_S_S_S_S_S_S_S_S_S_S_S_S_S_S_S_S_S_S_S_S_S_S_S_S_S_S_S_S_S_S_S_S_S_S_S_S_S_S_S_S_S_S_S_S_S_S_S_S_S_S_S_S_S_S_S_S_S_S_S_S_S_S_S_S_S_S_S_S_S_S_S_S_S_S_S_S_S_S_S_S_S_S_S_S_S_S_S_S_S_S_S_S_S_S_S_S_S_S_S_S_S_S_S_S__param_126];
	ld.param.u64 	%rd128, [_Z4racePiS_S_S_S_S_S_S_S_S_S_S_S_S_S_S_S_S_S_S_S_S_S_S_S_S_S_S_S_S_S_S_S_S_S_S_S_S_S_S_S_S_S_S_S_S_S_S_S_S_S_S_S_S_S_S_S_S_S_S_S_S_S_S_S_S_S_S_S_S_S_S_S_S_S_S_S_S_S_S_S_S_S_S_S_S_S_S_S_S_S_S_S_S_S_S_S_S_S_S_S_S_S_S_S_S_S_S_S_S_S_S_S_S_S_S_S_S_S_S_S_S_S_S_S_S_S_S_S_S_S_S_S_S_S_S_S_S_S_S_S_S_S_S_S_S_S_S_S_S_S_S_S_S_S_S_S_S_S_S_S_S_S_S_S_S_S_S_S_S_S_S_S_S_S_S_S_S_S_S_S_S_S_S_S_S_S_S_S_S_S_S_S_S_S_S_S_S_S_S_S_S_S_S_S_S_S_S_S_S_S_S_S_S_S_S_S_S_S_S_S_S_S_S_S_S_S_S_S_S_S_S_S_S_S_S_S_S_S_S_S_S_S_S_S_S_S_S_S_S_S_S_S_S_S_S__param_127];
	ld.param.u64 	%rd129, [_Z4racePiS_S_S_S_S_S_S_S_S_S_S_S_S_S_S_S_S_S_S_S_S_S_S_S_S_S_S_S_S_S_S_S_S_S_S_S_S_S_S_S_S_S_S_S_S_S_S_S_S_S_S_S_S_S_S_S_S_S_S_S_S_S_S_S_S_S_S_S_S_S_S_S_S_S_S_S_S_S_S_S_S_S_S_S_S_S_S_S_S_S_S_S_S_S_S_S_S_S_S_S_S_S_S_S_S_S_S_S_S_S_S_S_S_S_S_S_S_S_S_S_S_S_S_S_S_S_S_S_S_S_S_S_S_S_S_S_S_S_S_S_S_S_S_S_S_S_S_S_S_S_S_S_S_S_S_S_S_S_S_S_S_S_S_S_S_S_S_S_S_S_S_S_S_S_S_S_S_S_S_S_S_S_S_S_S_S_S_S_S_S_S_S_S_S_S_S_S_S_S_S_S_S_S_S_S_S_S_S_S_S_S_S_S_S_S_S_S_S_S_S_S_S_S_S_S_S_S_S_S_S_S_S_S_S_S_S_S_S_S_S_S_S_S_S_S_S_S_S_S_S_S_S_S_S_S__param_128];
	ld.param.u64 	%rd130, [_Z4racePiS_S_S_S_S_S_S_S_S_S_S_S_S_S_S_S_S_S_S_S_S_S_S_S_S_S_S_S_S_S_S_S_S_S_S_S_S_S_S_S_S_S_S_S_S_S_S_S_S_S_S_S_S_S_S_S_S_S_S_S_S_S_S_S_S_S_S_S_S_S_S_S_S_S_S_S_S_S_S_S_S_S_S_S_S_S_S_S_S_S_S_S_S_S_S_S_S_S_S_S_S_S_S_S_S_S_S_S_S_S_S_S_S_S_S_S_S_S_S_S_S_S_S_S_S_S_S_S_S_S_S_S_S_S_S_S_S_S_S_S_S_S_S_S_S_S_S_S_S_S_S_S_S_S_S_S_S_S_S_S_S_S_S_S_S_S_S_S_S_S_S_S_S_S_S_S_S_S_S_S_S_S_S_S_S_S_S_S_S_S_S_S_S_S_S_S_S_S_S_S_S_S_S_S_S_S_S_S_S_S_S_S_S_S_S_S_S_S_S_S_S_S_S_S_S_S_S_S_S_S_S_S_S_S_S_S_S_S_S_S_S_S_S_S_S_S_S_S_S_S_S_S_S_S_S__param_129];
	ld.param.u64 	%rd131, [_Z4racePiS_S_S_S_S_S_S_S_S_S_S_S_S_S_S_S_S_S_S_S_S_S_S_S_S_S_S_S_S_S_S_S_S_S_S_S_S_S_S_S_S_S_S_S_S_S_S_S_S_S_S_S_S_S_S_S_S_S_S_S_S_S_S_S_S_S_S_S_S_S_S_S_S_S_S_S_S_S_S_S_S_S_S_S_S_S_S_S_S_S_S_S_S_S_S_S_S_S_S_S_S_S_S_S_S_S_S_S_S_S_S_S_S_S_S_S_S_S_S_S_S_S_S_S_S_S_S_S_S_S_S_S_S_S_S_S_S_S_S_S_S_S_S_S_S_S_S_S_S_S_S_S_S_S_S_S_S_S_S_S_S_S_S_S_S_S_S_S_S_S_S_S_S_S_S_S_S_S_S_S_S_S_S_S_S_S_S_S_S_S_S_S_S_S_S_S_S_S_S_S_S_S_S_S_S_S_S_S_S_S_S_S_S_S_S_S_S_S_S_S_S_S_S_S_S_S_S_S_S_S_S_S_S_S_S_S_S_S_S_S_S_S_S_S_S_S_S_S_S_S_S_S_S_S_S__param_130];
	ld.param.u64 	%rd132, [_Z4racePiS_S_S_S_S_S_S_S_S_S_S_S_S_S_S_S_S_S_S_S_S_S_S_S_S_S_S_S_S_S_S_S_S_S_S_S_S_S_S_S_S_S_S_S_S_S_S_S_S_S_S_S_S_S_S_S_S_S_S_S_S_S_S_S_S_S_S_S_S_S_S_S_S_S_S_S_S_S_S_S_S_S_S_S_S_S_S_S_S_S_S_S_S_S_S_S_S_S_S_S_S_S_S_S_S_S_S_S_S_S_S_S_S_S_S_S_S_S_S_S_S_S_S_S_S_S_S_S_S_S_S_S_S_S_S_S_S_S_S_S_S_S_S_S_S_S_S_S_S_S_S_S_S_S_S_S_S_S_S_S_S_S_S_S_S_S_S_S_S_S_S_S_S_S_S_S_S_S_S_S_S_S_S_S_S_S_S_S_S_S_S_S_S_S_S_S_S_S_S_S_S_S_S_S_S_S_S_S_S_S_S_S_S_S_S_S_S_S_S_S_S_S_S_S_S_S_S_S_S_S_S_S_S_S_S_S_S_S_S_S_S_S_S_S_S_S_S_S_S_S_S_S_S_S_S__param_131];
	ld.param.u64 	%rd133, [_Z4racePiS_S_S_S_S_S_S_S_S_S_S_S_S_S_S_S_S_S_S_S_S_S_S_S_S_S_S_S_S_S_S_S_S_S_S_S_S_S_S_S_S_S_S_S_S_S_S_S_S_S_S_S_S_S_S_S_S_S_S_S_S_S_S_S_S_S_S_S_S_S_S_S_S_S_S_S_S_S_S_S_S_S_S_S_S_S_S_S_S_S_S_S_S_S_S_S_S_S_S_S_S_S_S_S_S_S_S_S_S_S_S_S_S_S_S_S_S_S_S_S_S_S_S_S_S_S_S_S_S_S_S_S_S_S_S_S_S_S_S_S_S_S_S_S_S_S_S_S_S_S_S_S_S_S_S_S_S_S_S_S_S_S_S_S_S_S_S_S_S_S_S_S_S_S_S_S_S_S_S_S_S_S_S_S_S_S_S_S_S_S_S_S_S_S_S_S_S_S_S_S_S_S_S_S_S_S_S_S_S_S_S_S_S_S_S_S_S_S_S_S_S_S_S_S_S_S_S_S_S_S_S_S_S_S_S_S_S_S_S_S_S_S_S_S_S_S_S_S_S_S_S_S_S_S_S__param_132];
	ld.param.u64 	%rd134, [_Z4racePiS_S_S_S_S_S_S_S_S_S_S_S_S_S_S_S_S_S_S_S_S_S_S_S_S_S_S_S_S_S_S_S_S_S_S_S_S_S_S_S_S_S_S_S_S_S_S_S_S_S_S_S_S_S_S_S_S_S_S_S_S_S_S_S_S_S_S_S_S_S_S_S_S_S_S_S_S_S_S_S_S_S_S_S_S_S_S_S_S_S_S_S_S_S_S_S_S_S_S_S_S_S_S_S_S_S_S_S_S_S_S_S_S_S_S_S_S_S_S_S_S_S_S_S_S_S_S_S_S_S_S_S_S_S_S_S_S_S_S_S_S_S_S_S_S_S_S_S_S_S_S_S_S_S_S_S_S_S_S_S_S_S_S_S_S_S_S_S_S_S_S_S_S_S_S_S_S_S_S_S_S_S_S_S_S_S_S_S_S_S_S_S_S_S_S_S_S_S_S_S_S_S_S_S_S_S_S_S_S_S_S_S_S_S_S_S_S_S_S_S_S_S_S_S_S_S_S_S_S_S_S_S_S_S_S_S_S_S_S_S_S_S_S_S_S_S_S_S_S_S_S_S_S_S_S__param_133];
	ld.param.u64 	%rd135, [_Z4racePiS_S_S_S_S_S_S_S_S_S_S_S_S_S_S_S_S_S_S_S_S_S_S_S_S_S_S_S_S_S_S_S_S_S_S_S_S_S_S_S_S_S_S_S_S_S_S_S_S_S_S_S_S_S_S_S_S_S_S_S_S_S_S_S_S_S_S_S_S_S_S_S_S_S_S_S_S_S_S_S_S_S_S_S_S_S_S_S_S_S_S_S_S_S_S_S_S_S_S_S_S_S_S_S_S_S_S_S_S_S_S_S_S_S_S_S_S_S_S_S_S_S_S_S_S_S_S_S_S_S_S_S_S_S_S_S_S_S_S_S_S_S_S_S_S_S_S_S_S_S_S_S_S_S_S_S_S_S_S_S_S_S_S_S_S_S_S_S_S_S_S_S_S_S_S_S_S_S_S_S_S_S_S_S_S_S_S_S_S_S_S_S_S_S_S_S_S_S_S_S_S_S_S_S_S_S_S_S_S_S_S_S_S_S_S_S_S_S_S_S_S_S_S_S_S_S_S_S_S_S_S_S_S_S_S_S_S_S_S_S_S_S_S_S_S_S_S_S_S_S_S_S_S_S_S__param_134];
	ld.param.u64 	%rd136, [_Z4racePiS_S_S_S_S_S_S_S_S_S_S_S_S_S_S_S_S_S_S_S_S_S_S_S_S_S_S_S_S_S_S_S_S_S_S_S_S_S_S_S_S_S_S_S_S_S_S_S_S_S_S_S_S_S_S_S_S_S_S_S_S_S_S_S_S_S_S_S_S_S_S_S_S_S_S_S_S_S_S_S_S_S_S_S_S_S_S_S_S_S_S_S_S_S_S_S_S_S_S_S_S_S_S_S_S_S_S_S_S_S_S_S_S_S_S_S_S_S_S_S_S_S_S_S_S_S_S_S_S_S_S_S_S_S_S_S_S_S_S_S_S_S_S_S_S_S_S_S_S_S_S_S_S_S_S_S_S_S_S_S_S_S_S_S_S_S_S_S_S_S_S_S_S_S_S_S_S_S_S_S_S_S_S_S_S_S_S_S_S_S_S_S_S_S_S_S_S_S_S_S_S_S_S_S_S_S_S_S_S_S_S_S_S_S_S_S_S_S_S_S_S_S_S_S_S_S_S_S_S_S_S_S_S_S_S_S_S_S_S_S_S_S_S_S_S_S_S_S_S_S_S_S_S_S_S__param_135];
	ld.param.u64 	%rd137, [_Z4racePiS_S_S_S_S_S_S_S_S_S_S_S_S_S_S_S_S_S_S_S_S_S_S_S_S_S_S_S_S_S_S_S_S_S_S_S_S_S_S_S_S_S_S_S_S_S_S_S_S_S_S_S_S_S_S_S_S_S_S_S_S_S_S_S_S_S_S_S_S_S_S_S_S_S_S_S_S_S_S_S_S_S_S_S_S_S_S_S_S_S_S_S_S_S_S_S_S_S_S_S_S_S_S_S_S_S_S_S_S_S_S_S_S_S_S_S_S_S_S_S_S_S_S_S_S_S_S_S_S_S_S_S_S_S_S_S_S_S_S_S_S_S_S_S_S_S_S_S_S_S_S_S_S_S_S_S_S_S_S_S_S_S_S_S_S_S_S_S_S_S_S_S_S_S_S_S_S_S_S_S_S_S_S_S_S_S_S_S_S_S_S_S_S_S_S_S_S_S_S_S_S_S_S_S_S_S_S_S_S_S_S_S_S_S_S_S_S_S_S_S_S_S_S_S_S_S_S_S_S_S_S_S_S_S_S_S_S_S_S_S_S_S_S_S_S_S_S_S_S_S_S_S_S_S_S__param_136];
	ld.param.u64 	%rd138, [_Z4racePiS_S_S_S_S_S_S_S_S_S_S_S_S_S_S_S_S_S_S_S_S_S_S_S_S_S_S_S_S_S_S_S_S_S_S_S_S_S_S_S_S_S_S_S_S_S_S_S_S_S_S_S_S_S_S_S_S_S_S_S_S_S_S_S_S_S_S_S_S_S_S_S_S_S_S_S_S_S_S_S_S_S_S_S_S_S_S_S_S_S_S_S_S_S_S_S_S_S_S_S_S_S_S_S_S_S_S_S_S_S_S_S_S_S_S_S_S_S_S_S_S_S_S_S_S_S_S_S_S_S_S_S_S_S_S_S_S_S_S_S_S_S_S_S_S_S_S_S_S_S_S_S_S_S_S_S_S_S_S_S_S_S_S_S_S_S_S_S_S_S_S_S_S_S_S_S_S_S_S_S_S_S_S_S_S_S_S_S_S_S_S_S_S_S_S_S_S_S_S_S_S_S_S_S_S_S_S_S_S_S_S_S_S_S_S_S_S_S_S_S_S_S_S_S_S_S_S_S_S_S_S_S_S_S_S_S_S_S_S_S_S_S_S_S_S_S_S_S_S_S_S_S_S_S_S__param_137];
	ld.param.u64 	%rd139, [_Z4racePiS_S_S_S_S_S_S_S_S_S_S_S_S_S_S_S_S_S_S_S_S_S_S_S_S_S_S_S_S_S_S_S_S_S_S_S_S_S_S_S_S_S_S_S_S_S_S_S_S_S_S_S_S_S_S_S_S_S_S_S_S_S_S_S_S_S_S_S_S_S_S_S_S_S_S_S_S_S_S_S_S_S_S_S_S_S_S_S_S_S_S_S_S_S_S_S_S_S_S_S_S_S_S_S_S_S_S_S_S_S_S_S_S_S_S_S_S_S_S_S_S_S_S_S_S_S_S_S_S_S_S_S_S_S_S_S_S_S_S_S_S_S_S_S_S_S_S_S_S_S_S_S_S_S_S_S_S_S_S_S_S_S_S_S_S_S_S_S_S_S_S_S_S_S_S_S_S_S_S_S_S_S_S_S_S_S_S_S_S_S_S_S_S_S_S_S_S_S_S_S_S_S_S_S_S_S_S_S_S_S_S_S_S_S_S_S_S_S_S_S_S_S_S_S_S_S_S_S_S_S_S_S_S_S_S_S_S_S_S_S_S_S_S_S_S_S_S_S_S_S_S_S_S_S_S__param_138];
	ld.param.u64 	%rd140, [_Z4racePiS_S_S_S_S_S_S_S_S_S_S_S_S_S_S_S_S_S_S_S_S_S_S_S_S_S_S_S_S_S_S_S_S_S_S_S_S_S_S_S_S_S_S_S_S_S_S_S_S_S_S_S_S_S_S_S_S_S_S_S_S_S_S_S_S_S_S_S_S_S_S_S_S_S_S_S_S_S_S_S_S_S_S_S_S_S_S_S_S_S_S_S_S_S_S_S_S_S_S_S_S_S_S_S_S_S_S_S_S_S_S_S_S_S_S_S_S_S_S_S_S_S_S_S_S_S_S_S_S_S_S_S_S_S_S_S_S_S_S_S_S_S_S_S_S_S_S_S_S_S_S_S_S_S_S_S_S_S_S_S_S_S_S_S_S_S_S_S_S_S_S_S_S_S_S_S_S_S_S_S_S_S_S_S_S_S_S_S_S_S_S_S_S_S_S_S_S_S_S_S_S_S_S_S_S_S_S_S_S_S_S_S_S_S_S_S_S_S_S_S_S_S_S_S_S_S_S_S_S_S_S_S_S_S_S_S_S_S_S_S_S_S_S_S_S_S_S_S_S_S_S_S_S_S_S__param_139];
	ld.param.u64 	%rd141, [_Z4racePiS_S_S_S_S_S_S_S_S_S_S_S_S_S_S_S_S_S_S_S_S_S_S_S_S_S_S_S_S_S_S_S_S_S_S_S_S_S_S_S_S_S_S_S_S_S_S_S_S_S_S_S_S_S_S_S_S_S_S_S_S_S_S_S_S_S_S_S_S_S_S_S_S_S_S_S_S_S_S_S_S_S_S_S_S_S_S_S_S_S_S_S_S_S_S_S_S_S_S_S_S_S_S_S_S_S_S_S_S_S_S_S_S_S_S_S_S_S_S_S_S_S_S_S_S_S_S_S_S_S_S_S_S_S_S_S_S_S_S_S_S_S_S_S_S_S_S_S_S_S_S_S_S_S_S_S_S_S_S_S_S_S_S_S_S_S_S_S_S_S_S_S_S_S_S_S_S_S_S_S_S_S_S_S_S_S_S_S_S_S_S_S_S_S_S_S_S_S_S_S_S_S_S_S_S_S_S_S_S_S_S_S_S_S_S_S_S_S_S_S_S_S_S_S_S_S_S_S_S_S_S_S_S_S_S_S_S_S_S_S_S_S_S_S_S_S_S_S_S_S_S_S_S_S_S__param_140];
	ld.param.u64 	%rd142, [_Z4racePiS_S_S_S_S_S_S_S_S_S_S_S_S_S_S_S_S_S_S_S_S_S_S_S_S_S_S_S_S_S_S_S_S_S_S_S_S_S_S_S_S_S_S_S_S_S_S_S_S_S_S_S_S_S_S_S_S_S_S_S_S_S_S_S_S_S_S_S_S_S_S_S_S_S_S_S_S_S_S_S_S_S_S_S_S_S_S_S_S_S_S_S_S_S_S_S_S_S_S_S_S_S_S_S_S_S_S_S_S_S_S_S_S_S_S_S_S_S_S_S_S_S_S_S_S_S_S_S_S_S_S_S_S_S_S_S_S_S_S_S_S_S_S_S_S_S_S_S_S_S_S_S_S_S_S_S_S_S_S_S_S_S_S_S_S_S_S_S_S_S_S_S_S_S_S_S_S_S_S_S_S_S_S_S_S_S_S_S_S_S_S_S_S_S_S_S_S_S_S_S_S_S_S_S_S_S_S_S_S_S_S_S_S_S_S_S_S_S_S_S_S_S_S_S_S_S_S_S_S_S_S_S_S_S_S_S_S_S_S_S_S_S_S_S_S_S_S_S_S_S_S_S_S_S_S__param_141];
	ld.param.u64 	%rd143, [_Z4racePiS_S_S_S_S_S_S_S_S_S_S_S_S_S_S_S_S_S_S_S_S_S_S_S_S_S_S_S_S_S_S_S_S_S_S_S_S_S_S_S_S_S_S_S_S_S_S_S_S_S_S_S_S_S_S_S_S_S_S_S_S_S_S_S_S_S_S_S_S_S_S_S_S_S_S_S_S_S_S_S_S_S_S_S_S_S_S_S_S_S_S_S_S_S_S_S_S_S_S_S_S_S_S_S_S_S_S_S_S_S_S_S_S_S_S_S_S_S_S_S_S_S_S_S_S_S_S_S_S_S_S_S_S_S_S_S_S_S_S_S_S_S_S_S_S_S_S_S_S_S_S_S_S_S_S_S_S_S_S_S_S_S_S_S_S_S_S_S_S_S_S_S_S_S_S_S_S_S_S_S_S_S_S_S_S_S_S_S_S_S_S_S_S_S_S_S_S_S_S_S_S_S_S_S_S_S_S_S_S_S_S_S_S_S_S_S_S_S_S_S_S_S_S_S_S_S_S_S_S_S_S_S_S_S_S_S_S_S_S_S_S_S_S_S_S_S_S_S_S_S_S_S_S_S_S__param_142];
	ld.param.u64 	%rd144, [_Z4racePiS_S_S_S_S_S_S_S_S_S_S_S_S_S_S_S_S_S_S_S_S_S_S_S_S_S_S_S_S_S_S_S_S_S_S_S_S_S_S_S_S_S_S_S_S_S_S_S_S_S_S_S_S_S_S_S_S_S_S_S_S_S_S_S_S_S_S_S_S_S_S_S_S_S_S_S_S_S_S_S_S_S_S_S_S_S_S_S_S_S_S_S_S_S_S_S_S_S_S_S_S_S_S_S_S_S_S_S_S_S_S_S_S_S_S_S_S_S_S_S_S_S_S_S_S_S_S_S_S_S_S_S_S_S_S_S_S_S_S_S_S_S_S_S_S_S_S_S_S_S_S_S_S_S_S_S_S_S_S_S_S_S_S_S_S_S_S_S_S_S_S_S_S_S_S_S_S_S_S_S_S_S_S_S_S_S_S_S_S_S_S_S_S_S_S_S_S_S_S_S_S_S_S_S_S_S_S_S_S_S_S_S_S_S_S_S_S_S_S_S_S_S_S_S_S_S_S_S_S_S_S_S_S_S_S_S_S_S_S_S_S_S_S_S_S_S_S_S_S_S_S_S_S_S_S__param_143];
	ld.param.u64 	%rd145, [_Z4racePiS_S_S_S_S_S_S_S_S_S_S_S_S_S_S_S_S_S_S_S_S_S_S_S_S_S_S_S_S_S_S_S_S_S_S_S_S_S_S_S_S_S_S_S_S_S_S_S_S_S_S_S_S_S_S_S_S_S_S_S_S_S_S_S_S_S_S_S_S_S_S_S_S_S_S_S_S_S_S_S_S_S_S_S_S_S_S_S_S_S_S_S_S_S_S_S_S_S_S_S_S_S_S_S_S_S_S_S_S_S_S_S_S_S_S_S_S_S_S_S_S_S_S_S_S_S_S_S_S_S_S_S_S_S_S_S_S_S_S_S_S_S_S_S_S_S_S_S_S_S_S_S_S_S_S_S_S_S_S_S_S_S_S_S_S_S_S_S_S_S_S_S_S_S_S_S_S_S_S_S_S_S_S_S_S_S_S_S_S_S_S_S_S_S_S_S_S_S_S_S_S_S_S_S_S_S_S_S_S_S_S_S_S_S_S_S_S_S_S_S_S_S_S_S_S_S_S_S_S_S_S_S_S_S_S_S_S_S_S_S_S_S_S_S_S_S_S_S_S_S_S_S_S_S_S__param_144];
	ld.param.u64 	%rd146, [_Z4racePiS_S_S_S_S_S_S_S_S_S_S_S_S_S_S_S_S_S_S_S_S_S_S_S_S_S_S_S_S_S_S_S_S_S_S_S_S_S_S_S_S_S_S_S_S_S_S_S_S_S_S_S_S_S_S_S_S_S_S_S_S_S_S_S_S_S_S_S_S_S_S_S_S_S_S_S_S_S_S_S_S_S_S_S_S_S_S_S_S_S_S_S_S_S_S_S_S_S_S_S_S_S_S_S_S_S_S_S_S_S_S_S_S_S_S_S_S_S_S_S_S_S_S_S_S_S_S_S_S_S_S_S_S_S_S_S_S_S_S_S_S_S_S_S_S_S_S_S_S_S_S_S_S_S_S_S_S_S_S_S_S_S_S_S_S_S_S_S_S_S_S_S_S_S_S_S_S_S_S_S_S_S_S_S_S_S_S_S_S_S_S_S_S_S_S_S_S_S_S_S_S_S_S_S_S_S_S_S_S_S_S_S_S_S_S_S_S_S_S_S_S_S_S_S_S_S_S_S_S_S_S_S_S_S_S_S_S_S_S_S_S_S_S_S_S_S_S_S_S_S_S_S_S_S_S__param_145];
	ld.param.u64 	%rd147, [_Z4racePiS_S_S_S_S_S_S_S_S_S_S_S_S_S_S_S_S_S_S_S_S_S_S_S_S_S_S_S_S_S_S_S_S_S_S_S_S_S_S_S_S_S_S_S_S_S_S_S_S_S_S_S_S_S_S_S_S_S_S_S_S_S_S_S_S_S_S_S_S_S_S_S_S_S_S_S_S_S_S_S_S_S_S_S_S_S_S_S_S_S_S_S_S_S_S_S_S_S_S_S_S_S_S_S_S_S_S_S_S_S_S_S_S_S_S_S_S_S_S_S_S_S_S_S_S_S_S_S_S_S_S_S_S_S_S_S_S_S_S_S_S_S_S_S_S_S_S_S_S_S_S_S_S_S_S_S_S_S_S_S_S_S_S_S_S_S_S_S_S_S_S_S_S_S_S_S_S_S_S_S_S_S_S_S_S_S_S_S_S_S_S_S_S_S_S_S_S_S_S_S_S_S_S_S_S_S_S_S_S_S_S_S_S_S_S_S_S_S_S_S_S_S_S_S_S_S_S_S_S_S_S_S_S_S_S_S_S_S_S_S_S_S_S_S_S_S_S_S_S_S_S_S_S_S_S__param_146];
	ld.param.u64 	%rd148, [_Z4racePiS_S_S_S_S_S_S_S_S_S_S_S_S_S_S_S_S_S_S_S_S_S_S_S_S_S_S_S_S_S_S_S_S_S_S_S_S_S_S_S_S_S_S_S_S_S_S_S_S_S_S_S_S_S_S_S_S_S_S_S_S_S_S_S_S_S_S_S_S_S_S_S_S_S_S_S_S_S_S_S_S_S_S_S_S_S_S_S_S_S_S_S_S_S_S_S_S_S_S_S_S_S_S_S_S_S_S_S_S_S_S_S_S_S_S_S_S_S_S_S_S_S_S_S_S_S_S_S_S_S_S_S_S_S_S_S_S_S_S_S_S_S_S_S_S_S_S_S_S_S_S_S_S_S_S_S_S_S_S_S_S_S_S_S_S_S_S_S_S_S_S_S_S_S_S_S_S_S_S_S_S_S_S_S_S_S_S_S_S_S_S_S_S_S_S_S_S_S_S_S_S_S_S_S_S_S_S_S_S_S_S_S_S_S_S_S_S_S_S_S_S_S_S_S_S_S_S_S_S_S_S_S_S_S_S_S_S_S_S_S_S_S_S_S_S_S_S_S_S_S_S_S_S_S_S__param_147];
	ld.param.u64 	%rd149, [_Z4racePiS_S_S_S_S_S_S_S_S_S_S_S_S_S_S_S_S_S_S_S_S_S_S_S_S_S_S_S_S_S_S_S_S_S_S_S_S_S_S_S_S_S_S_S_S_S_S_S_S_S_S_S_S_S_S_S_S_S_S_S_S_S_S_S_S_S_S_S_S_S_S_S_S_S_S_S_S_S_S_S_S_S_S_S_S_S_S_S_S_S_S_S_S_S_S_S_S_S_S_S_S_S_S_S_S_S_S_S_S_S_S_S_S_S_S_S_S_S_S_S_S_S_S_S_S_S_S_S_S_S_S_S_S_S_S_S_S_S_S_S_S_S_S_S_S_S_S_S_S_S_S_S_S_S_S_S_S_S_S_S_S_S_S_S_S_S_S_S_S_S_S_S_S_S_S_S_S_S_S_S_S_S_S_S_S_S_S_S_S_S_S_S_S_S_S_S_S_S_S_S_S_S_S_S_S_S_S_S_S_S_S_S_S_S_S_S_S_S_S_S_S_S_S_S_S_S_S_S_S_S_S_S_S_S_S_S_S_S_S_S_S_S_S_S_S_S_S_S_S_S_S_S_S_S_S__param_148];
	ld.param.u64 	%rd150, [_Z4racePiS_S_S_S_S_S_S_S_S_S_S_S_S_S_S_S_S_S_S_S_S_S_S_S_S_S_S_S_S_S_S_S_S_S_S_S_S_S_S_S_S_S_S_S_S_S_S_S_S_S_S_S_S_S_S_S_S_S_S_S_S_S_S_S_S_S_S_S_S_S_S_S_S_S_S_S_S_S_S_S_S_S_S_S_S_S_S_S_S_S_S_S_S_S_S_S_S_S_S_S_S_S_S_S_S_S_S_S_S_S_S_S_S_S_S_S_S_S_S_S_S_S_S_S_S_S_S_S_S_S_S_S_S_S_S_S_S_S_S_S_S_S_S_S_S_S_S_S_S_S_S_S_S_S_S_S_S_S_S_S_S_S_S_S_S_S_S_S_S_S_S_S_S_S_S_S_S_S_S_S_S_S_S_S_S_S_S_S_S_S_S_S_S_S_S_S_S_S_S_S_S_S_S_S_S_S_S_S_S_S_S_S_S_S_S_S_S_S_S_S_S_S_S_S_S_S_S_S_S_S_S_S_S_S_S_S_S_S_S_S_S_S_S_S_S_S_S_S_S_S_S_S_S_S_S__param_149];
	ld.param.u64 	%rd151, [_Z4racePiS_S_S_S_S_S_S_S_S_S_S_S_S_S_S_S_S_S_S_S_S_S_S_S_S_S_S_S_S_S_S_S_S_S_S_S_S_S_S_S_S_S_S_S_S_S_S_S_S_S_S_S_S_S_S_S_S_S_S_S_S_S_S_S_S_S_S_S_S_S_S_S_S_S_S_S_S_S_S_S_S_S_S_S_S_S_S_S_S_S_S_S_S_S_S_S_S_S_S_S_S_S_S_S_S_S_S_S_S_S_S_S_S_S_S_S_S_S_S_S_S_S_S_S_S_S_S_S_S_S_S_S_S_S_S_S_S_S_S_S_S_S_S_S_S_S_S_S_S_S_S_S_S_S_S_S_S_S_S_S_S_S_S_S_S_S_S_S_S_S_S_S_S_S_S_S_S_S_S_S_S_S_S_S_S_S_S_S_S_S_S_S_S_S_S_S_S_S_S_S_S_S_S_S_S_S_S_S_S_S_S_S_S_S_S_S_S_S_S_S_S_S_S_S_S_S_S_S_S_S_S_S_S_S_S_S_S_S_S_S_S_S_S_S_S_S_S_S_S_S_S_S_S_S_S__param_150];
	ld.param.u64 	%rd152, [_Z4racePiS_S_S_S_S_S_S_S_S_S_S_S_S_S_S_S_S_S_S_S_S_S_S_S_S_S_S_S_S_S_S_S_S_S_S_S_S_S_S_S_S_S_S_S_S_S_S_S_S_S_S_S_S_S_S_S_S_S_S_S_S_S_S_S_S_S_S_S_S_S_S_S_S_S_S_S_S_S_S_S_S_S_S_S_S_S_S_S_S_S_S_S_S_S_S_S_S_S_S_S_S_S_S_S_S_S_S_S_S_S_S_S_S_S_S_S_S_S_S_S_S_S_S_S_S_S_S_S_S_S_S_S_S_S_S_S_S_S_S_S_S_S_S_S_S_S_S_S_S_S_S_S_S_S_S_S_S_S_S_S_S_S_S_S_S_S_S_S_S_S_S_S_S_S_S_S_S_S_S_S_S_S_S_S_S_S_S_S_S_S_S_S_S_S_S_S_S_S_S_S_S_S_S_S_S_S_S_S_S_S_S_S_S_S_S_S_S_S_S_S_S_S_S_S_S_S_S_S_S_S_S_S_S_S_S_S_S_S_S_S_S_S_S_S_S_S_S_S_S_S_S_S_S_S_S__param_151];
	ld.param.u64 	%rd153, [_Z4racePiS_S_S_S_S_S_S_S_S_S_S_S_S_S_S_S_S_S_S_S_S_S_S_S_S_S_S_S_S_S_S_S_S_S_S_S_S_S_S_S_S_S_S_S_S_S_S_S_S_S_S_S_S_S_S_S_S_S_S_S_S_S_S_S_S_S_S_S_S_S_S_S_S_S_S_S_S_S_S_S_S_S_S_S_S_S_S_S_S_S_S_S_S_S_S_S_S_S_S_S_S_S_S_S_S_S_S_S_S_S_S_S_S_S_S_S_S_S_S_S_S_S_S_S_S_S_S_S_S_S_S_S_S_S_S_S_S_S_S_S_S_S_S_S_S_S_S_S_S_S_S_S_S_S_S_S_S_S_S_S_S_S_S_S_S_S_S_S_S_S_S_S_S_S_S_S_S_S_S_S_S_S_S_S_S_S_S_S_S_S_S_S_S_S_S_S_S_S_S_S_S_S_S_S_S_S_S_S_S_S_S_S_S_S_S_S_S_S_S_S_S_S_S_S_S_S_S_S_S_S_S_S_S_S_S_S_S_S_S_S_S_S_S_S_S_S_S_S_S_S_S_S_S_S_S__param_152];
	ld.param.u64 	%rd154, [_Z4racePiS_S_S_S_S_S_S_S_S_S_S_S_S_S_S_S_S_S_S_S_S_S_S_S_S_S_S_S_S_S_S_S_S_S_S_S_S_S_S_S_S_S_S_S_S_S_S_S_S_S_S_S_S_S_S_S_S_S_S_S_S_S_S_S_S_S_S_S_S_S_S_S_S_S_S_S_S_S_S_S_S_S_S_S_S_S_S_S_S_S_S_S_S_S_S_S_S_S_S_S_S_S_S_S_S_S_S_S_S_S_S_S_S_S_S_S_S_S_S_S_S_S_S_S_S_S_S_S_S_S_S_S_S_S_S_S_S_S_S_S_S_S_S_S_S_S_S_S_S_S_S_S_S_S_S_S_S_S_S_S_S_S_S_S_S_S_S_S_S_S_S_S_S_S_S_S_S_S_S_S_S_S_S_S_S_S_S_S_S_S_S_S_S_S_S_S_S_S_S_S_S_S_S_S_S_S_S_S_S_S_S_S_S_S_S_S_S_S_S_S_S_S_S_S_S_S_S_S_S_S_S_S_S_S_S_S_S_S_S_S_S_S_S_S_S_S_S_S_S_S_S_S_S_S_S__param_153];
	ld.param.u64 	%rd155, [_Z4racePiS_S_S_S_S_S_S_S_S_S_S_S_S_S_S_S_S_S_S_S_S_S_S_S_S_S_S_S_S_S_S_S_S_S_S_S_S_S_S_S_S_S_S_S_S_S_S_S_S_S_S_S_S_S_S_S_S_S_S_S_S_S_S_S_S_S_S_S_S_S_S_S_S_S_S_S_S_S_S_S_S_S_S_S_S_S_S_S_S_S_S_S_S_S_S_S_S_S_S_S_S_S_S_S_S_S_S_S_S_S_S_S_S_S_S_S_S_S_S_S_S_S_S_S_S_S_S_S_S_S_S_S_S_S_S_S_S_S_S_S_S_S_S_S_S_S_S_S_S_S_S_S_S_S_S_S_S_S_S_S_S_S_S_S_S_S_S_S_S_S_S_S_S_S_S_S_S_S_S_S_S_S_S_S_S_S_S_S_S_S_S_S_S_S_S_S_S_S_S_S_S_S_S_S_S_S_S_S_S_S_S_S_S_S_S_S_S_S_S_S_S_S_S_S_S_S_S_S_S_S_S_S_S_S_S_S_S_S_S_S_S_S_S_S_S_S_S_S_S_S_S_S_S_S_S__param_154];
	ld.param.u64 	%rd156, [_Z4racePiS_S_S_S_S_S_S_S_S_S_S_S_S_S_S_S_S_S_S_S_S_S_S_S_S_S_S_S_S_S_S_S_S_S_S_S_S_S_S_S_S_S_S_S_S_S_S_S_S_S_S_S_S_S_S_S_S_S_S_S_S_S_S_S_S_S_S_S_S_S_S_S_S_S_S_S_S_S_S_S_S_S_S_S_S_S_S_S_S_S_S_S_S_S_S_S_S_S_S_S_S_S_S_S_S_S_S_S_S_S_S_S_S_S_S_S_S_S_S_S_S_S_S_S_S_S_S_S_S_S_S_S_S_S_S_S_S_S_S_S_S_S_S_S_S_S_S_S_S_S_S_S_S_S_S_S_S_S_S_S_S_S_S_S_S_S_S_S_S_S_S_S_S_S_S_S_S_S_S_S_S_S_S_S_S_S_S_S_S_S_S_S_S_S_S_S_S_S_S_S_S_S_S_S_S_S_S_S_S_S_S_S_S_S_S_S_S_S_S_S_S_S_S_S_S_S_S_S_S_S_S_S_S_S_S_S_S_S_S_S_S_S_S_S_S_S_S_S_S_S_S_S_S_S_S__param_155];
	ld.param.u64 	%rd157, [_Z4racePiS_S_S_S_S_S_S_S_S_S_S_S_S_S_S_S_S_S_S_S_S_S_S_S_S_S_S_S_S_S_S_S_S_S_S_S_S_S_S_S_S_S_S_S_S_S_S_S_S_S_S_S_S_S_S_S_S_S_S_S_S_S_S_S_S_S_S_S_S_S_S_S_S_S_S_S_S_S_S_S_S_S_S_S_S_S_S_S_S_S_S_S_S_S_S_S_S_S_S_S_S_S_S_S_S_S_S_S_S_S_S_S_S_S_S_S_S_S_S_S_S_S_S_S_S_S_S_S_S_S_S_S_S_S_S_S_S_S_S_S_S_S_S_S_S_S_S_S_S_S_S_S_S_S_S_S_S_S_S_S_S_S_S_S_S_S_S_S_S_S_S_S_S_S_S_S_S_S_S_S_S_S_S_S_S_S_S_S_S_S_S_S_S_S_S_S_S_S_S_S_S_S_S_S_S_S_S_S_S_S_S_S_S_S_S_S_S_S_S_S_S_S_S_S_S_S_S_S_S_S_S_S_S_S_S_S_S_S_S_S_S_S_S_S_S_S_S_S_S_S_S_S_S_S_S__param_156];
	ld.param.u64 	%rd158, [_Z4racePiS_S_S_S_S_S_S_S_S_S_S_S_S_S_S_S_S_S_S_S_S_S_S_S_S_S_S_S_S_S_S_S_S_S_S_S_S_S_S_S_S_S_S_S_S_S_S_S_S_S_S_S_S_S_S_S_S_S_S_S_S_S_S_S_S_S_S_S_S_S_S_S_S_S_S_S_S_S_S_S_S_S_S_S_S_S_S_S_S_S_S_S_S_S_S_S_S_S_S_S_S_S_S_S_S_S_S_S_S_S_S_S_S_S_S_S_S_S_S_S_S_S_S_S_S_S_S_S_S_S_S_S_S_S_S_S_S_S_S_S_S_S_S_S_S_S_S_S_S_S_S_S_S_S_S_S_S_S_S_S_S_S_S_S_S_S_S_S_S_S_S_S_S_S_S_S_S_S_S_S_S_S_S_S_S_S_S_S_S_S_S_S_S_S_S_S_S_S_S_S_S_S_S_S_S_S_S_S_S_S_S_S_S_S_S_S_S_S_S_S_S_S_S_S_S_S_S_S_S_S_S_S_S_S_S_S_S_S_S_S_S_S_S_S_S_S_S_S_S_S_S_S_S_S_S__param_157];
	ld.param.u64 	%rd159, [_Z4racePiS_S_S_S_S_S_S_S_S_S_S_S_S_S_S_S_S_S_S_S_S_S_S_S_S_S_S_S_S_S_S_S_S_S_S_S_S_S_S_S_S_S_S_S_S_S_S_S_S_S_S_S_S_S_S_S_S_S_S_S_S_S_S_S_S_S_S_S_S_S_S_S_S_S_S_S_S_S_S_S_S_S_S_S_S_S_S_S_S_S_S_S_S_S_S_S_S_S_S_S_S_S_S_S_S_S_S_S_S_S_S_S_S_S_S_S_S_S_S_S_S_S_S_S_S_S_S_S_S_S_S_S_S_S_S_S_S_S_S_S_S_S_S_S_S_S_S_S_S_S_S_S_S_S_S_S_S_S_S_S_S_S_S_S_S_S_S_S_S_S_S_S_S_S_S_S_S_S_S_S_S_S_S_S_S_S_S_S_S_S_S_S_S_S_S_S_S_S_S_S_S_S_S_S_S_S_S_S_S_S_S_S_S_S_S_S_S_S_S_S_S_S_S_S_S_S_S_S_S_S_S_S_S_S_S_S_S_S_S_S_S_S_S_S_S_S_S_S_S_S_S_S_S_S_S__param_158];
	ld.param.u64 	%rd160, [_Z4racePiS_S_S_S_S_S_S_S_S_S_S_S_S_S_S_S_S_S_S_S_S_S_S_S_S_S_S_S_S_S_S_S_S_S_S_S_S_S_S_S_S_S_S_S_S_S_S_S_S_S_S_S_S_S_S_S_S_S_S_S_S_S_S_S_S_S_S_S_S_S_S_S_S_S_S_S_S_S_S_S_S_S_S_S_S_S_S_S_S_S_S_S_S_S_S_S_S_S_S_S_S_S_S_S_S_S_S_S_S_S_S_S_S_S_S_S_S_S_S_S_S_S_S_S_S_S_S_S_S_S_S_S_S_S_S_S_S_S_S_S_S_S_S_S_S_S_S_S_S_S_S_S_S_S_S_S_S_S_S_S_S_S_S_S_S_S_S_S_S_S_S_S_S_S_S_S_S_S_S_S_S_S_S_S_S_S_S_S_S_S_S_S_S_S_S_S_S_S_S_S_S_S_S_S_S_S_S_S_S_S_S_S_S_S_S_S_S_S_S_S_S_S_S_S_S_S_S_S_S_S_S_S_S_S_S_S_S_S_S_S_S_S_S_S_S_S_S_S_S_S_S_S_S_S_S__param_159];
	ld.param.u64 	%rd161, [_Z4racePiS_S_S_S_S_S_S_S_S_S_S_S_S_S_S_S_S_S_S_S_S_S_S_S_S_S_S_S_S_S_S_S_S_S_S_S_S_S_S_S_S_S_S_S_S_S_S_S_S_S_S_S_S_S_S_S_S_S_S_S_S_S_S_S_S_S_S_S_S_S_S_S_S_S_S_S_S_S_S_S_S_S_S_S_S_S_S_S_S_S_S_S_S_S_S_S_S_S_S_S_S_S_S_S_S_S_S_S_S_S_S_S_S_S_S_S_S_S_S_S_S_S_S_S_S_S_S_S_S_S_S_S_S_S_S_S_S_S_S_S_S_S_S_S_S_S_S_S_S_S_S_S_S_S_S_S_S_S_S_S_S_S_S_S_S_S_S_S_S_S_S_S_S_S_S_S_S_S_S_S_S_S_S_S_S_S_S_S_S_S_S_S_S_S_S_S_S_S_S_S_S_S_S_S_S_S_S_S_S_S_S_S_S_S_S_S_S_S_S_S_S_S_S_S_S_S_S_S_S_S_S_S_S_S_S_S_S_S_S_S_S_S_S_S_S_S_S_S_S_S_S_S_S_S_S__param_160];
	ld.param.u64 	%rd162, [_Z4racePiS_S_S_S_S_S_S_S_S_S_S_S_S_S_S_S_S_S_S_S_S_S_S_S_S_S_S_S_S_S_S_S_S_S_S_S_S_S_S_S_S_S_S_S_S_S_S_S_S_S_S_S_S_S_S_S_S_S_S_S_S_S_S_S_S_S_S_S_S_S_S_S_S_S_S_S_S_S_S_S_S_S_S_S_S_S_S_S_S_S_S_S_S_S_S_S_S_S_S_S_S_S_S_S_S_S_S_S_S_S_S_S_S_S_S_S_S_S_S_S_S_S_S_S_S_S_S_S_S_S_S_S_S_S_S_S_S_S_S_S_S_S_S_S_S_S_S_S_S_S_S_S_S_S_S_S_S_S_S_S_S_S_S_S_S_S_S_S_S_S_S_S_S_S_S_S_S_S_S_S_S_S_S_S_S_S_S_S_S_S_S_S_S_S_S_S_S_S_S_S_S_S_S_S_S_S_S_S_S_S_S_S_S_S_S_S_S_S_S_S_S_S_S_S_S_S_S_S_S_S_S_S_S_S_S_S_S_S_S_S_S_S_S_S_S_S_S_S_S_S_S_S_S_S_S__param_161];
	ld.param.u64 	%rd163, [_Z4racePiS_S_S_S_S_S_S_S_S_S_S_S_S_S_S_S_S_S_S_S_S_S_S_S_S_S_S_S_S_S_S_S_S_S_S_S_S_S_S_S_S_S_S_S_S_S_S_S_S_S_S_S_S_S_S_S_S_S_S_S_S_S_S_S_S_S_S_S_S_S_S_S_S_S_S_S_S_S_S_S_S_S_S_S_S_S_S_S_S_S_S_S_S_S_S_S_S_S_S_S_S_S_S_S_S_S_S_S_S_S_S_S_S_S_S_S_S_S_S_S_S_S_S_S_S_S_S_S_S_S_S_S_S_S_S_S_S_S_S_S_S_S_S_S_S_S_S_S_S_S_S_S_S_S_S_S_S_S_S_S_S_S_S_S_S_S_S_S_S_S_S_S_S_S_S_S_S_S_S_S_S_S_S_S_S_S_S_S_S_S_S_S_S_S_S_S_S_S_S_S_S_S_S_S_S_S_S_S_S_S_S_S_S_S_S_S_S_S_S_S_S_S_S_S_S_S_S_S_S_S_S_S_S_S_S_S_S_S_S_S_S_S_S_S_S_S_S_S_S_S_S_S_S_S_S__param_162];
	ld.param.u64 	%rd164, [_Z4racePiS_S_S_S_S_S_S_S_S_S_S_S_S_S_S_S_S_S_S_S_S_S_S_S_S_S_S_S_S_S_S_S_S_S_S_S_S_S_S_S_S_S_S_S_S_S_S_S_S_S_S_S_S_S_S_S_S_S_S_S_S_S_S_S_S_S_S_S_S_S_S_S_S_S_S_S_S_S_S_S_S_S_S_S_S_S_S_S_S_S_S_S_S_S_S_S_S_S_S_S_S_S_S_S_S_S_S_S_S_S_S_S_S_S_S_S_S_S_S_S_S_S_S_S_S_S_S_S_S_S_S_S_S_S_S_S_S_S_S_S_S_S_S_S_S_S_S_S_S_S_S_S_S_S_S_S_S_S_S_S_S_S_S_S_S_S_S_S_S_S_S_S_S_S_S_S_S_S_S_S_S_S_S_S_S_S_S_S_S_S_S_S_S_S_S_S_S_S_S_S_S_S_S_S_S_S_S_S_S_S_S_S_S_S_S_S_S_S_S_S_S_S_S_S_S_S_S_S_S_S_S_S_S_S_S_S_S_S_S_S_S_S_S_S_S_S_S_S_S_S_S_S_S_S_S__param_163];
	ld.param.u64 	%rd165, [_Z4racePiS_S_S_S_S_S_S_S_S_S_S_S_S_S_S_S_S_S_S_S_S_S_S_S_S_S_S_S_S_S_S_S_S_S_S_S_S_S_S_S_S_S_S_S_S_S_S_S_S_S_S_S_S_S_S_S_S_S_S_S_S_S_S_S_S_S_S_S_S_S_S_S_S_S_S_S_S_S_S_S_S_S_S_S_S_S_S_S_S_S_S_S_S_S_S_S_S_S_S_S_S_S_S_S_S_S_S_S_S_S_S_S_S_S_S_S_S_S_S_S_S_S_S_S_S_S_S_S_S_S_S_S_S_S_S_S_S_S_S_S_S_S_S_S_S_S_S_S_S_S_S_S_S_S_S_S_S_S_S_S_S_S_S_S_S_S_S_S_S_S_S_S_S_S_S_S_S_S_S_S_S_S_S_S_S_S_S_S_S_S_S_S_S_S_S_S_S_S_S_S_S_S_S_S_S_S_S_S_S_S_S_S_S_S_S_S_S_S_S_S_S_S_S_S_S_S_S_S_S_S_S_S_S_S_S_S_S_S_S_S_S_S_S_S_S_S_S_S_S_S_S_S_S_S_S__param_164];
	ld.param.u64 	%rd166, [_Z4racePiS_S_S_S_S_S_S_S_S_S_S_S_S_S_S_S_S_S_S_S_S_S_S_S_S_S_S_S_S_S_S_S_S_S_S_S_S_S_S_S_S_S_S_S_S_S_S_S_S_S_S_S_S_S_S_S_S_S_S_S_S_S_S_S_S_S_S_S_S_S_S_S_S_S_S_S_S_S_S_S_S_S_S_S_S_S_S_S_S_S_S_S_S_S_S_S_S_S_S_S_S_S_S_S_S_S_S_S_S_S_S_S_S_S_S_S_S_S_S_S_S_S_S_S_S_S_S_S_S_S_S_S_S_S_S_S_S_S_S_S_S_S_S_S_S_S_S_S_S_S_S_S_S_S_S_S_S_S_S_S_S_S_S_S_S_S_S_S_S_S_S_S_S_S_S_S_S_S_S_S_S_S_S_S_S_S_S_S_S_S_S_S_S_S_S_S_S_S_S_S_S_S_S_S_S_S_S_S_S_S_S_S_S_S_S_S_S_S_S_S_S_S_S_S_S_S_S_S_S_S_S_S_S_S_S_S_S_S_S_S_S_S_S_S_S_S_S_S_S_S_S_S_S_S_S__param_165];
	ld.param.u64 	%rd167, [_Z4racePiS_S_S_S_S_S_S_S_S_S_S_S_S_S_S_S_S_S_S_S_S_S_S_S_S_S_S_S_S_S_S_S_S_S_S_S_S_S_S_S_S_S_S_S_S_S_S_S_S_S_S_S_S_S_S_S_S_S_S_S_S_S_S_S_S_S_S_S_S_S_S_S_S_S_S_S_S_S_S_S_S_S_S_S_S_S_S_S_S_S_S_S_S_S_S_S_S_S_S_S_S_S_S_S_S_S_S_S_S_S_S_S_S_S_S_S_S_S_S_S_S_S_S_S_S_S_S_S_S_S_S_S_S_S_S_S_S_S_S_S_S_S_S_S_S_S_S_S_S_S_S_S_S_S_S_S_S_S_S_S_S_S_S_S_S_S_S_S_S_S_S_S_S_S_S_S_S_S_S_S_S_S_S_S_S_S_S_S_S_S_S_S_S_S_S_S_S_S_S_S_S_S_S_S_S_S_S_S_S_S_S_S_S_S_S_S_S_S_S_S_S_S_S_S_S_S_S_S_S_S_S_S_S_S_S_S_S_S_S_S_S_S_S_S_S_S_S_S_S_S_S_S_S_S_S__param_166];
	ld.param.u64 	%rd168, [_Z4racePiS_S_S_S_S_S_S_S_S_S_S_S_S_S_S_S_S_S_S_S_S_S_S_S_S_S_S_S_S_S_S_S_S_S_S_S_S_S_S_S_S_S_S_S_S_S_S_S_S_S_S_S_S_S_S_S_S_S_S_S_S_S_S_S_S_S_S_S_S_S_S_S_S_S_S_S_S_S_S_S_S_S_S_S_S_S_S_S_S_S_S_S_S_S_S_S_S_S_S_S_S_S_S_S_S_S_S_S_S_S_S_S_S_S_S_S_S_S_S_S_S_S_S_S_S_S_S_S_S_S_S_S_S_S_S_S_S_S_S_S_S_S_S_S_S_S_S_S_S_S_S_S_S_S_S_S_S_S_S_S_S_S_S_S_S_S_S_S_S_S_S_S_S_S_S_S_S_S_S_S_S_S_S_S_S_S_S_S_S_S_S_S_S_S_S_S_S_S_S_S_S_S_S_S_S_S_S_S_S_S_S_S_S_S_S_S_S_S_S_S_S_S_S_S_S_S_S_S_S_S_S_S_S_S_S_S_S_S_S_S_S_S_S_S_S_S_S_S_S_S_S_S_S_S_S__param_167];
	ld.param.u64 	%rd169, [_Z4racePiS_S_S_S_S_S_S_S_S_S_S_S_S_S_S_S_S_S_S_S_S_S_S_S_S_S_S_S_S_S_S_S_S_S_S_S_S_S_S_S_S_S_S_S_S_S_S_S_S_S_S_S_S_S_S_S_S_S_S_S_S_S_S_S_S_S_S_S_S_S_S_S_S_S_S_S_S_S_S_S_S_S_S_S_S_S_S_S_S_S_S_S_S_S_S_S_S_S_S_S_S_S_S_S_S_S_S_S_S_S_S_S_S_S_S_S_S_S_S_S_S_S_S_S_S_S_S_S_S_S_S_S_S_S_S_S_S_S_S_S_S_S_S_S_S_S_S_S_S_S_S_S_S_S_S_S_S_S_S_S_S_S_S_S_S_S_S_S_S_S_S_S_S_S_S_S_S_S_S_S_S_S_S_S_S_S_S_S_S_S_S_S_S_S_S_S_S_S_S_S_S_S_S_S_S_S_S_S_S_S_S_S_S_S_S_S_S_S_S_S_S_S_S_S_S_S_S_S_S_S_S_S_S_S_S_S_S_S_S_S_S_S_S_S_S_S_S_S_S_S_S_S_S_S_S__param_168];
	ld.param.u64 	%rd170, [_Z4racePiS_S_S_S_S_S_S_S_S_S_S_S_S_S_S_S_S_S_S_S_S_S_S_S_S_S_S_S_S_S_S_S_S_S_S_S_S_S_S_S_S_S_S_S_S_S_S_S_S_S_S_S_S_S_S_S_S_S_S_S_S_S_S_S_S_S_S_S_S_S_S_S_S_S_S_S_S_S_S_S_S_S_S_S_S_S_S_S_S_S_S_S_S_S_S_S_S_S_S_S_S_S_S_S_S_S_S_S_S_S_S_S_S_S_S_S_S_S_S_S_S_S_S_S_S_S_S_S_S_S_S_S_S_S_S_S_S_S_S_S_S_S_S_S_S_S_S_S_S_S_S_S_S_S_S_S_S_S_S_S_S_S_S_S_S_S_S_S_S_S_S_S_S_S_S_S_S_S_S_S_S_S_S_S_S_S_S_S_S_S_S_S_S_S_S_S_S_S_S_S_S_S_S_S_S_S_S_S_S_S_S_S_S_S_S_S_S_S_S_S_S_S_S_S_S_S_S_S_S_S_S_S_S_S_S_S_S_S_S_S_S_S_S_S_S_S_S_S_S_S_S_S_S_S_S__param_169];
	ld.param.u64 	%rd171, [_Z4racePiS_S_S_S_S_S_S_S_S_S_S_S_S_S_S_S_S_S_S_S_S_S_S_S_S_S_S_S_S_S_S_S_S_S_S_S_S_S_S_S_S_S_S_S_S_S_S_S_S_S_S_S_S_S_S_S_S_S_S_S_S_S_S_S_S_S_S_S_S_S_S_S_S_S_S_S_S_S_S_S_S_S_S_S_S_S_S_S_S_S_S_S_S_S_S_S_S_S_S_S_S_S_S_S_S_S_S_S_S_S_S_S_S_S_S_S_S_S_S_S_S_S_S_S_S_S_S_S_S_S_S_S_S_S_S_S_S_S_S_S_S_S_S_S_S_S_S_S_S_S_S_S_S_S_S_S_S_S_S_S_S_S_S_S_S_S_S_S_S_S_S_S_S_S_S_S_S_S_S_S_S_S_S_S_S_S_S_S_S_S_S_S_S_S_S_S_S_S_S_S_S_S_S_S_S_S_S_S_S_S_S_S_S_S_S_S_S_S_S_S_S_S_S_S_S_S_S_S_S_S_S_S_S_S_S_S_S_S_S_S_S_S_S_S_S_S_S_S_S_S_S_S_S_S_S__param_170];
	ld.param.u64 	%rd172, [_Z4racePiS_S_S_S_S_S_S_S_S_S_S_S_S_S_S_S_S_S_S_S_S_S_S_S_S_S_S_S_S_S_S_S_S_S_S_S_S_S_S_S_S_S_S_S_S_S_S_S_S_S_S_S_S_S_S_S_S_S_S_S_S_S_S_S_S_S_S_S_S_S_S_S_S_S_S_S_S_S_S_S_S_S_S_S_S_S_S_S_S_S_S_S_S_S_S_S_S_S_S_S_S_S_S_S_S_S_S_S_S_S_S_S_S_S_S_S_S_S_S_S_S_S_S_S_S_S_S_S_S_S_S_S_S_S_S_S_S_S_S_S_S_S_S_S_S_S_S_S_S_S_S_S_S_S_S_S_S_S_S_S_S_S_S_S_S_S_S_S_S_S_S_S_S_S_S_S_S_S_S_S_S_S_S_S_S_S_S_S_S_S_S_S_S_S_S_S_S_S_S_S_S_S_S_S_S_S_S_S_S_S_S_S_S_S_S_S_S_S_S_S_S_S_S_S_S_S_S_S_S_S_S_S_S_S_S_S_S_S_S_S_S_S_S_S_S_S_S_S_S_S_S_S_S_S_S__param_171];
	ld.param.u64 	%rd173, [_Z4racePiS_S_S_S_S_S_S_S_S_S_S_S_S_S_S_S_S_S_S_S_S_S_S_S_S_S_S_S_S_S_S_S_S_S_S_S_S_S_S_S_S_S_S_S_S_S_S_S_S_S_S_S_S_S_S_S_S_S_S_S_S_S_S_S_S_S_S_S_S_S_S_S_S_S_S_S_S_S_S_S_S_S_S_S_S_S_S_S_S_S_S_S_S_S_S_S_S_S_S_S_S_S_S_S_S_S_S_S_S_S_S_S_S_S_S_S_S_S_S_S_S_S_S_S_S_S_S_S_S_S_S_S_S_S_S_S_S_S_S_S_S_S_S_S_S_S_S_S_S_S_S_S_S_S_S_S_S_S_S_S_S_S_S_S_S_S_S_S_S_S_S_S_S_S_S_S_S_S_S_S_S_S_S_S_S_S_S_S_S_S_S_S_S_S_S_S_S_S_S_S_S_S_S_S_S_S_S_S_S_S_S_S_S_S_S_S_S_S_S_S_S_S_S_S_S_S_S_S_S_S_S_S_S_S_S_S_S_S_S_S_S_S_S_S_S_S_S_S_S_S_S_S_S_S_S__param_172];
	ld.param.u64 	%rd174, [_Z4racePiS_S_S_S_S_S_S_S_S_S_S_S_S_S_S_S_S_S_S_S_S_S_S_S_S_S_S_S_S_S_S_S_S_S_S_S_S_S_S_S_S_S_S_S_S_S_S_S_S_S_S_S_S_S_S_S_S_S_S_S_S_S_S_S_S_S_S_S_S_S_S_S_S_S_S_S_S_S_S_S_S_S_S_S_S_S_S_S_S_S_S_S_S_S_S_S_S_S_S_S_S_S_S_S_S_S_S_S_S_S_S_S_S_S_S_S_S_S_S_S_S_S_S_S_S_S_S_S_S_S_S_S_S_S_S_S_S_S_S_S_S_S_S_S_S_S_S_S_S_S_S_S_S_S_S_S_S_S_S_S_S_S_S_S_S_S_S_S_S_S_S_S_S_S_S_S_S_S_S_S_S_S_S_S_S_S_S_S_S_S_S_S_S_S_S_S_S_S_S_S_S_S_S_S_S_S_S_S_S_S_S_S_S_S_S_S_S_S_S_S_S_S_S_S_S_S_S_S_S_S_S_S_S_S_S_S_S_S_S_S_S_S_S_S_S_S_S_S_S_S_S_S_S_S_S__param_173];
	ld.param.u64 	%rd175, [_Z4racePiS_S_S_S_S_S_S_S_S_S_S_S_S_S_S_S_S_S_S_S_S_S_S_S_S_S_S_S_S_S_S_S_S_S_S_S_S_S_S_S_S_S_S_S_S_S_S_S_S_S_S_S_S_S_S_S_S_S_S_S_S_S_S_S_S_S_S_S_S_S_S_S_S_S_S_S_S_S_S_S_S_S_S_S_S_S_S_S_S_S_S_S_S_S_S_S_S_S_S_S_S_S_S_S_S_S_S_S_S_S_S_S_S_S_S_S_S_S_S_S_S_S_S_S_S_S_S_S_S_S_S_S_S_S_S_S_S_S_S_S_S_S_S_S_S_S_S_S_S_S_S_S_S_S_S_S_S_S_S_S_S_S_S_S_S_S_S_S_S_S_S_S_S_S_S_S_S_S_S_S_S_S_S_S_S_S_S_S_S_S_S_S_S_S_S_S_S_S_S_S_S_S_S_S_S_S_S_S_S_S_S_S_S_S_S_S_S_S_S_S_S_S_S_S_S_S_S_S_S_S_S_S_S_S_S_S_S_S_S_S_S_S_S_S_S_S_S_S_S_S_S_S_S_S_S__param_174];
	ld.param.u64 	%rd176, [_Z4racePiS_S_S_S_S_S_S_S_S_S_S_S_S_S_S_S_S_S_S_S_S_S_S_S_S_S_S_S_S_S_S_S_S_S_S_S_S_S_S_S_S_S_S_S_S_S_S_S_S_S_S_S_S_S_S_S_S_S_S_S_S_S_S_S_S_S_S_S_S_S_S_S_S_S_S_S_S_S_S_S_S_S_S_S_S_S_S_S_S_S_S_S_S_S_S_S_S_S_S_S_S_S_S_S_S_S_S_S_S_S_S_S_S_S_S_S_S_S_S_S_S_S_S_S_S_S_S_S_S_S_S_S_S_S_S_S_S_S_S_S_S_S_S_S_S_S_S_S_S_S_S_S_S_S_S_S_S_S_S_S_S_S_S_S_S_S_S_S_S_S_S_S_S_S_S_S_S_S_S_S_S_S_S_S_S_S_S_S_S_S_S_S_S_S_S_S_S_S_S_S_S_S_S_S_S_S_S_S_S_S_S_S_S_S_S_S_S_S_S_S_S_S_S_S_S_S_S_S_S_S_S_S_S_S_S_S_S_S_S_S_S_S_S_S_S_S_S_S_S_S_S_S_S_S_S__param_175];
	ld.param.u64 	%rd177, [_Z4racePiS_S_S_S_S_S_S_S_S_S_S_S_S_S_S_S_S_S_S_S_S_S_S_S_S_S_S_S_S_S_S_S_S_S_S_S_S_S_S_S_S_S_S_S_S_S_S_S_S_S_S_S_S_S_S_S_S_S_S_S_S_S_S_S_S_S_S_S_S_S_S_S_S_S_S_S_S_S_S_S_S_S_S_S_S_S_S_S_S_S_S_S_S_S_S_S_S_S_S_S_S_S_S_S_S_S_S_S_S_S_S_S_S_S_S_S_S_S_S_S_S_S_S_S_S_S_S_S_S_S_S_S_S_S_S_S_S_S_S_S_S_S_S_S_S_S_S_S_S_S_S_S_S_S_S_S_S_S_S_S_S_S_S_S_S_S_S_S_S_S_S_S_S_S_S_S_S_S_S_S_S_S_S_S_S_S_S_S_S_S_S_S_S_S_S_S_S_S_S_S_S_S_S_S_S_S_S_S_S_S_S_S_S_S_S_S_S_S_S_S_S_S_S_S_S_S_S_S_S_S_S_S_S_S_S_S_S_S_S_S_S_S_S_S_S_S_S_S_S_S_S_S_S_S_S__param_176];
	ld.param.u64 	%rd178, [_Z4racePiS_S_S_S_S_S_S_S_S_S_S_S_S_S_S_S_S_S_S_S_S_S_S_S_S_S_S_S_S_S_S_S_S_S_S_S_S_S_S_S_S_S_S_S_S_S_S_S_S_S_S_S_S_S_S_S_S_S_S_S_S_S_S_S_S_S_S_S_S_S_S_S_S_S_S_S_S_S_S_S_S_S_S_S_S_S_S_S_S_S_S_S_S_S_S_S_S_S_S_S_S_S_S_S_S_S_S_S_S_S_S_S_S_S_S_S_S_S_S_S_S_S_S_S_S_S_S_S_S_S_S_S_S_S_S_S_S_S_S_S_S_S_S_S_S_S_S_S_S_S_S_S_S_S_S_S_S_S_S_S_S_S_S_S_S_S_S_S_S_S_S_S_S_S_S_S_S_S_S_S_S_S_S_S_S_S_S_S_S_S_S_S_S_S_S_S_S_S_S_S_S_S_S_S_S_S_S_S_S_S_S_S_S_S_S_S_S_S_S_S_S_S_S_S_S_S_S_S_S_S_S_S_S_S_S_S_S_S_S_S_S_S_S_S_S_S_S_S_S_S_S_S_S_S_S__param_177];
	ld.param.u64 	%rd179, [_Z4racePiS_S_S_S_S_S_S_S_S_S_S_S_S_S_S_S_S_S_S_S_S_S_S_S_S_S_S_S_S_S_S_S_S_S_S_S_S_S_S_S_S_S_S_S_S_S_S_S_S_S_S_S_S_S_S_S_S_S_S_S_S_S_S_S_S_S_S_S_S_S_S_S_S_S_S_S_S_S_S_S_S_S_S_S_S_S_S_S_S_S_S_S_S_S_S_S_S_S_S_S_S_S_S_S_S_S_S_S_S_S_S_S_S_S_S_S_S_S_S_S_S_S_S_S_S_S_S_S_S_S_S_S_S_S_S_S_S_S_S_S_S_S_S_S_S_S_S_S_S_S_S_S_S_S_S_S_S_S_S_S_S_S_S_S_S_S_S_S_S_S_S_S_S_S_S_S_S_S_S_S_S_S_S_S_S_S_S_S_S_S_S_S_S_S_S_S_S_S_S_S_S_S_S_S_S_S_S_S_S_S_S_S_S_S_S_S_S_S_S_S_S_S_S_S_S_S_S_S_S_S_S_S_S_S_S_S_S_S_S_S_S_S_S_S_S_S_S_S_S_S_S_S_S_S_S__param_178];
	ld.param.u64 	%rd180, [_Z4racePiS_S_S_S_S_S_S_S_S_S_S_S_S_S_S_S_S_S_S_S_S_S_S_S_S_S_S_S_S_S_S_S_S_S_S_S_S_S_S_S_S_S_S_S_S_S_S_S_S_S_S_S_S_S_S_S_S_S_S_S_S_S_S_S_S_S_S_S_S_S_S_S_S_S_S_S_S_S_S_S_S_S_S_S_S_S_S_S_S_S_S_S_S_S_S_S_S_S_S_S_S_S_S_S_S_S_S_S_S_S_S_S_S_S_S_S_S_S_S_S_S_S_S_S_S_S_S_S_S_S_S_S_S_S_S_S_S_S_S_S_S_S_S_S_S_S_S_S_S_S_S_S_S_S_S_S_S_S_S_S_S_S_S_S_S_S_S_S_S_S_S_S_S_S_S_S_S_S_S_S_S_S_S_S_S_S_S_S_S_S_S_S_S_S_S_S_S_S_S_S_S_S_S_S_S_S_S_S_S_S_S_S_S_S_S_S_S_S_S_S_S_S_S_S_S_S_S_S_S_S_S_S_S_S_S_S_S_S_S_S_S_S_S_S_S_S_S_S_S_S_S_S_S_S_S__param_179];
	ld.param.u64 	%rd181, [_Z4racePiS_S_S_S_S_S_S_S_S_S_S_S_S_S_S_S_S_S_S_S_S_S_S_S_S_S_S_S_S_S_S_S_S_S_S_S_S_S_S_S_S_S_S_S_S_S_S_S_S_S_S_S_S_S_S_S_S_S_S_S_S_S_S_S_S_S_S_S_S_S_S_S_S_S_S_S_S_S_S_S_S_S_S_S_S_S_S_S_S_S_S_S_S_S_S_S_S_S_S_S_S_S_S_S_S_S_S_S_S_S_S_S_S_S_S_S_S_S_S_S_S_S_S_S_S_S_S_S_S_S_S_S_S_S_S_S_S_S_S_S_S_S_S_S_S_S_S_S_S_S_S_S_S_S_S_S_S_S_S_S_S_S_S_S_S_S_S_S_S_S_S_S_S_S_S_S_S_S_S_S_S_S_S_S_S_S_S_S_S_S_S_S_S_S_S_S_S_S_S_S_S_S_S_S_S_S_S_S_S_S_S_S_S_S_S_S_S_S_S_S_S_S_S_S_S_S_S_S_S_S_S_S_S_S_S_S_S_S_S_S_S_S_S_S_S_S_S_S_S_S_S_S_S_S_S__param_180];
	ld.param.u64 	%rd182, [_Z4racePiS_S_S_S_S_S_S_S_S_S_S_S_S_S_S_S_S_S_S_S_S_S_S_S_S_S_S_S_S_S_S_S_S_S_S_S_S_S_S_S_S_S_S_S_S_S_S_S_S_S_S_S_S_S_S_S_S_S_S_S_S_S_S_S_S_S_S_S_S_S_S_S_S_S_S_S_S_S_S_S_S_S_S_S_S_S_S_S_S_S_S_S_S_S_S_S_S_S_S_S_S_S_S_S_S_S_S_S_S_S_S_S_S_S_S_S_S_S_S_S_S_S_S_S_S_S_S_S_S_S_S_S_S_S_S_S_S_S_S_S_S_S_S_S_S_S_S_S_S_S_S_S_S_S_S_S_S_S_S_S_S_S_S_S_S_S_S_S_S_S_S_S_S_S_S_S_S_S_S_S_S_S_S_S_S_S_S_S_S_S_S_S_S_S_S_S_S_S_S_S_S_S_S_S_S_S_S_S_S_S_S_S_S_S_S_S_S_S_S_S_S_S_S_S_S_S_S_S_S_S_S_S_S_S_S_S_S_S_S_S_S_S_S_S_S_S_S_S_S_S_S_S_S_S_S__param_181];
	ld.param.u64 	%rd183, [_Z4racePiS_S_S_S_S_S_S_S_S_S_S_S_S_S_S_S_S_S_S_S_S_S_S_S_S_S_S_S_S_S_S_S_S_S_S_S_S_S_S_S_S_S_S_S_S_S_S_S_S_S_S_S_S_S_S_S_S_S_S_S_S_S_S_S_S_S_S_S_S_S_S_S_S_S_S_S_S_S_S_S_S_S_S_S_S_S_S_S_S_S_S_S_S_S_S_S_S_S_S_S_S_S_S_S_S_S_S_S_S_S_S_S_S_S_S_S_S_S_S_S_S_S_S_S_S_S_S_S_S_S_S_S_S_S_S_S_S_S_S_S_S_S_S_S_S_S_S_S_S_S_S_S_S_S_S_S_S_S_S_S_S_S_S_S_S_S_S_S_S_S_S_S_S_S_S_S_S_S_S_S_S_S_S_S_S_S_S_S_S_S_S_S_S_S_S_S_S_S_S_S_S_S_S_S_S_S_S_S_S_S_S_S_S_S_S_S_S_S_S_S_S_S_S_S_S_S_S_S_S_S_S_S_S_S_S_S_S_S_S_S_S_S_S_S_S_S_S_S_S_S_S_S_S_S_S__param_182];
	ld.param.u64 	%rd184, [_Z4racePiS_S_S_S_S_S_S_S_S_S_S_S_S_S_S_S_S_S_S_S_S_S_S_S_S_S_S_S_S_S_S_S_S_S_S_S_S_S_S_S_S_S_S_S_S_S_S_S_S_S_S_S_S_S_S_S_S_S_S_S_S_S_S_S_S_S_S_S_S_S_S_S_S_S_S_S_S_S_S_S_S_S_S_S_S_S_S_S_S_S_S_S_S_S_S_S_S_S_S_S_S_S_S_S_S_S_S_S_S_S_S_S_S_S_S_S_S_S_S_S_S_S_S_S_S_S_S_S_S_S_S_S_S_S_S_S_S_S_S_S_S_S_S_S_S_S_S_S_S_S_S_S_S_S_S_S_S_S_S_S_S_S_S_S_S_S_S_S_S_S_S_S_S_S_S_S_S_S_S_S_S_S_S_S_S_S_S_S_S_S_S_S_S_S_S_S_S_S_S_S_S_S_S_S_S_S_S_S_S_S_S_S_S_S_S_S_S_S_S_S_S_S_S_S_S_S_S_S_S_S_S_S_S_S_S_S_S_S_S_S_S_S_S_S_S_S_S_S_S_S_S_S_S_S_S__param_183];
	ld.param.u64 	%rd185, [_Z4racePiS_S_S_S_S_S_S_S_S_S_S_S_S_S_S_S_S_S_S_S_S_S_S_S_S_S_S_S_S_S_S_S_S_S_S_S_S_S_S_S_S_S_S_S_S_S_S_S_S_S_S_S_S_S_S_S_S_S_S_S_S_S_S_S_S_S_S_S_S_S_S_S_S_S_S_S_S_S_S_S_S_S_S_S_S_S_S_S_S_S_S_S_S_S_S_S_S_S_S_S_S_S_S_S_S_S_S_S_S_S_S_S_S_S_S_S_S_S_S_S_S_S_S_S_S_S_S_S_S_S_S_S_S_S_S_S_S_S_S_S_S_S_S_S_S_S_S_S_S_S_S_S_S_S_S_S_S_S_S_S_S_S_S_S_S_S_S_S_S_S_S_S_S_S_S_S_S_S_S_S_S_S_S_S_S_S_S_S_S_S_S_S_S_S_S_S_S_S_S_S_S_S_S_S_S_S_S_S_S_S_S_S_S_S_S_S_S_S_S_S_S_S_S_S_S_S_S_S_S_S_S_S_S_S_S_S_S_S_S_S_S_S_S_S_S_S_S_S_S_S_S_S_S_S_S__param_184];
	ld.param.u64 	%rd186, [_Z4racePiS_S_S_S_S_S_S_S_S_S_S_S_S_S_S_S_S_S_S_S_S_S_S_S_S_S_S_S_S_S_S_S_S_S_S_S_S_S_S_S_S_S_S_S_S_S_S_S_S_S_S_S_S_S_S_S_S_S_S_S_S_S_S_S_S_S_S_S_S_S_S_S_S_S_S_S_S_S_S_S_S_S_S_S_S_S_S_S_S_S_S_S_S_S_S_S_S_S_S_S_S_S_S_S_S_S_S_S_S_S_S_S_S_S_S_S_S_S_S_S_S_S_S_S_S_S_S_S_S_S_S_S_S_S_S_S_S_S_S_S_S_S_S_S_S_S_S_S_S_S_S_S_S_S_S_S_S_S_S_S_S_S_S_S_S_S_S_S_S_S_S_S_S_S_S_S_S_S_S_S_S_S_S_S_S_S_S_S_S_S_S_S_S_S_S_S_S_S_S_S_S_S_S_S_S_S_S_S_S_S_S_S_S_S_S_S_S_S_S_S_S_S_S_S_S_S_S_S_S_S_S_S_S_S_S_S_S_S_S_S_S_S_S_S_S_S_S_S_S_S_S_S_S_S_S__param_185];
	ld.param.u64 	%rd187, [_Z4racePiS_S_S_S_S_S_S_S_S_S_S_S_S_S_S_S_S_S_S_S_S_S_S_S_S_S_S_S_S_S_S_S_S_S_S_S_S_S_S_S_S_S_S_S_S_S_S_S_S_S_S_S_S_S_S_S_S_S_S_S_S_S_S_S_S_S_S_S_S_S_S_S_S_S_S_S_S_S_S_S_S_S_S_S_S_S_S_S_S_S_S_S_S_S_S_S_S_S_S_S_S_S_S_S_S_S_S_S_S_S_S_S_S_S_S_S_S_S_S_S_S_S_S_S_S_S_S_S_S_S_S_S_S_S_S_S_S_S_S_S_S_S_S_S_S_S_S_S_S_S_S_S_S_S_S_S_S_S_S_S_S_S_S_S_S_S_S_S_S_S_S_S_S_S_S_S_S_S_S_S_S_S_S_S_S_S_S_S_S_S_S_S_S_S_S_S_S_S_S_S_S_S_S_S_S_S_S_S_S_S_S_S_S_S_S_S_S_S_S_S_S_S_S_S_S_S_S_S_S_S_S_S_S_S_S_S_S_S_S_S_S_S_S_S_S_S_S_S_S_S_S_S_S_S_S__param_186];
	ld.param.u64 	%rd188, [_Z4racePiS_S_S_S_S_S_S_S_S_S_S_S_S_S_S_S_S_S_S_S_S_S_S_S_S_S_S_S_S_S_S_S_S_S_S_S_S_S_S_S_S_S_S_S_S_S_S_S_S_S_S_S_S_S_S_S_S_S_S_S_S_S_S_S_S_S_S_S_S_S_S_S_S_S_S_S_S_S_S_S_S_S_S_S_S_S_S_S_S_S_S_S_S_S_S_S_S_S_S_S_S_S_S_S_S_S_S_S_S_S_S_S_S_S_S_S_S_S_S_S_S_S_S_S_S_S_S_S_S_S_S_S_S_S_S_S_S_S_S_S_S_S_S_S_S_S_S_S_S_S_S_S_S_S_S_S_S_S_S_S_S_S_S_S_S_S_S_S_S_S_S_S_S_S_S_S_S_S_S_S_S_S_S_S_S_S_S_S_S_S_S_S_S_S_S_S_S_S_S_S_S_S_S_S_S_S_S_S_S_S_S_S_S_S_S_S_S_S_S_S_S_S_S_S_S_S_S_S_S_S_S_S_S_S_S_S_S_S_S_S_S_S_S_S_S_S_S_S_S_S_S_S_S_S_S__param_187];
	ld.param.u64 	%rd189, [_Z4racePiS_S_S_S_S_S_S_S_S_S_S_S_S_S_S_S_S_S_S_S_S_S_S_S_S_S_S_S_S_S_S_S_S_S_S_S_S_S_S_S_S_S_S_S_S_S_S_S_S_S_S_S_S_S_S_S_S_S_S_S_S_S_S_S_S_S_S_S_S_S_S_S_S_S_S_S_S_S_S_S_S_S_S_S_S_S_S_S_S_S_S_S_S_S_S_S_S_S_S_S_S_S_S_S_S_S_S_S_S_S_S_S_S_S_S_S_S_S_S_S_S_S_S_S_S_S_S_S_S_S_S_S_S_S_S_S_S_S_S_S_S_S_S_S_S_S_S_S_S_S_S_S_S_S_S_S_S_S_S_S_S_S_S_S_S_S_S_S_S_S_S_S_S_S_S_S_S_S_S_S_S_S_S_S_S_S_S_S_S_S_S_S_S_S_S_S_S_S_S_S_S_S_S_S_S_S_S_S_S_S_S_S_S_S_S_S_S_S_S_S_S_S_S_S_S_S_S_S_S_S_S_S_S_S_S_S_S_S_S_S_S_S_S_S_S_S_S_S_S_S_S_S_S_S_S__param_188];
	ld.param.u64 	%rd190, [_Z4racePiS_S_S_S_S_S_S_S_S_S_S_S_S_S_S_S_S_S_S_S_S_S_S_S_S_S_S_S_S_S_S_S_S_S_S_S_S_S_S_S_S_S_S_S_S_S_S_S_S_S_S_S_S_S_S_S_S_S_S_S_S_S_S_S_S_S_S_S_S_S_S_S_S_S_S_S_S_S_S_S_S_S_S_S_S_S_S_S_S_S_S_S_S_S_S_S_S_S_S_S_S_S_S_S_S_S_S_S_S_S_S_S_S_S_S_S_S_S_S_S_S_S_S_S_S_S_S_S_S_S_S_S_S_S_S_S_S_S_S_S_S_S_S_S_S_S_S_S_S_S_S_S_S_S_S_S_S_S_S_S_S_S_S_S_S_S_S_S_S_S_S_S_S_S_S_S_S_S_S_S_S_S_S_S_S_S_S_S_S_S_S_S_S_S_S_S_S_S_S_S_S_S_S_S_S_S_S_S_S_S_S_S_S_S_S_S_S_S_S_S_S_S_S_S_S_S_S_S_S_S_S_S_S_S_S_S_S_S_S_S_S_S_S_S_S_S_S_S_S_S_S_S_S_S_S__param_189];
	ld.param.u64 	%rd191, [_Z4racePiS_S_S_S_S_S_S_S_S_S_S_S_S_S_S_S_S_S_S_S_S_S_S_S_S_S_S_S_S_S_S_S_S_S_S_S_S_S_S_S_S_S_S_S_S_S_S_S_S_S_S_S_S_S_S_S_S_S_S_S_S_S_S_S_S_S_S_S_S_S_S_S_S_S_S_S_S_S_S_S_S_S_S_S_S_S_S_S_S_S_S_S_S_S_S_S_S_S_S_S_S_S_S_S_S_S_S_S_S_S_S_S_S_S_S_S_S_S_S_S_S_S_S_S_S_S_S_S_S_S_S_S_S_S_S_S_S_S_S_S_S_S_S_S_S_S_S_S_S_S_S_S_S_S_S_S_S_S_S_S_S_S_S_S_S_S_S_S_S_S_S_S_S_S_S_S_S_S_S_S_S_S_S_S_S_S_S_S_S_S_S_S_S_S_S_S_S_S_S_S_S_S_S_S_S_S_S_S_S_S_S_S_S_S_S_S_S_S_S_S_S_S_S_S_S_S_S_S_S_S_S_S_S_S_S_S_S_S_S_S_S_S_S_S_S_S_S_S_S_S_S_S_S_S_S__param_190];
	ld.param.u64 	%rd192, [_Z4racePiS_S_S_S_S_S_S_S_S_S_S_S_S_S_S_S_S_S_S_S_S_S_S_S_S_S_S_S_S_S_S_S_S_S_S_S_S_S_S_S_S_S_S_S_S_S_S_S_S_S_S_S_S_S_S_S_S_S_S_S_S_S_S_S_S_S_S_S_S_S_S_S_S_S_S_S_S_S_S_S_S_S_S_S_S_S_S_S_S_S_S_S_S_S_S_S_S_S_S_S_S_S_S_S_S_S_S_S_S_S_S_S_S_S_S_S_S_S_S_S_S_S_S_S_S_S_S_S_S_S_S_S_S_S_S_S_S_S_S_S_S_S_S_S_S_S_S_S_S_S_S_S_S_S_S_S_S_S_S_S_S_S_S_S_S_S_S_S_S_S_S_S_S_S_S_S_S_S_S_S_S_S_S_S_S_S_S_S_S_S_S_S_S_S_S_S_S_S_S_S_S_S_S_S_S_S_S_S_S_S_S_S_S_S_S_S_S_S_S_S_S_S_S_S_S_S_S_S_S_S_S_S_S_S_S_S_S_S_S_S_S_S_S_S_S_S_S_S_S_S_S_S_S_S_S__param_191];
	ld.param.u64 	%rd193, [_Z4racePiS_S_S_S_S_S_S_S_S_S_S_S_S_S_S_S_S_S_S_S_S_S_S_S_S_S_S_S_S_S_S_S_S_S_S_S_S_S_S_S_S_S_S_S_S_S_S_S_S_S_S_S_S_S_S_S_S_S_S_S_S_S_S_S_S_S_S_S_S_S_S_S_S_S_S_S_S_S_S_S_S_S_S_S_S_S_S_S_S_S_S_S_S_S_S_S_S_S_S_S_S_S_S_S_S_S_S_S_S_S_S_S_S_S_S_S_S_S_S_S_S_S_S_S_S_S_S_S_S_S_S_S_S_S_S_S_S_S_S_S_S_S_S_S_S_S_S_S_S_S_S_S_S_S_S_S_S_S_S_S_S_S_S_S_S_S_S_S_S_S_S_S_S_S_S_S_S_S_S_S_S_S_S_S_S_S_S_S_S_S_S_S_S_S_S_S_S_S_S_S_S_S_S_S_S_S_S_S_S_S_S_S_S_S_S_S_S_S_S_S_S_S_S_S_S_S_S_S_S_S_S_S_S_S_S_S_S_S_S_S_S_S_S_S_S_S_S_S_S_S_S_S_S_S_S__param_192];
	ld.param.u64 	%rd194, [_Z4racePiS_S_S_S_S_S_S_S_S_S_S_S_S_S_S_S_S_S_S_S_S_S_S_S_S_S_S_S_S_S_S_S_S_S_S_S_S_S_S_S_S_S_S_S_S_S_S_S_S_S_S_S_S_S_S_S_S_S_S_S_S_S_S_S_S_S_S_S_S_S_S_S_S_S_S_S_S_S_S_S_S_S_S_S_S_S_S_S_S_S_S_S_S_S_S_S_S_S_S_S_S_S_S_S_S_S_S_S_S_S_S_S_S_S_S_S_S_S_S_S_S_S_S_S_S_S_S_S_S_S_S_S_S_S_S_S_S_S_S_S_S_S_S_S_S_S_S_S_S_S_S_S_S_S_S_S_S_S_S_S_S_S_S_S_S_S_S_S_S_S_S_S_S_S_S_S_S_S_S_S_S_S_S_S_S_S_S_S_S_S_S_S_S_S_S_S_S_S_S_S_S_S_S_S_S_S_S_S_S_S_S_S_S_S_S_S_S_S_S_S_S_S_S_S_S_S_S_S_S_S_S_S_S_S_S_S_S_S_S_S_S_S_S_S_S_S_S_S_S_S_S_S_S_S_S__param_193];
	ld.param.u64 	%rd195, [_Z4racePiS_S_S_S_S_S_S_S_S_S_S_S_S_S_S_S_S_S_S_S_S_S_S_S_S_S_S_S_S_S_S_S_S_S_S_S_S_S_S_S_S_S_S_S_S_S_S_S_S_S_S_S_S_S_S_S_S_S_S_S_S_S_S_S_S_S_S_S_S_S_S_S_S_S_S_S_S_S_S_S_S_S_S_S_S_S_S_S_S_S_S_S_S_S_S_S_S_S_S_S_S_S_S_S_S_S_S_S_S_S_S_S_S_S_S_S_S_S_S_S_S_S_S_S_S_S_S_S_S_S_S_S_S_S_S_S_S_S_S_S_S_S_S_S_S_S_S_S_S_S_S_S_S_S_S_S_S_S_S_S_S_S_S_S_S_S_S_S_S_S_S_S_S_S_S_S_S_S_S_S_S_S_S_S_S_S_S_S_S_S_S_S_S_S_S_S_S_S_S_S_S_S_S_S_S_S_S_S_S_S_S_S_S_S_S_S_S_S_S_S_S_S_S_S_S_S_S_S_S_S_S_S_S_S_S_S_S_S_S_S_S_S_S_S_S_S_S_S_S_S_S_S_S_S_S__param_194];
	ld.param.u64 	%rd196, [_Z4racePiS_S_S_S_S_S_S_S_S_S_S_S_S_S_S_S_S_S_S_S_S_S_S_S_S_S_S_S_S_S_S_S_S_S_S_S_S_S_S_S_S_S_S_S_S_S_S_S_S_S_S_S_S_S_S_S_S_S_S_S_S_S_S_S_S_S_S_S_S_S_S_S_S_S_S_S_S_S_S_S_S_S_S_S_S_S_S_S_S_S_S_S_S_S_S_S_S_S_S_S_S_S_S_S_S_S_S_S_S_S_S_S_S_S_S_S_S_S_S_S_S_S_S_S_S_S_S_S_S_S_S_S_S_S_S_S_S_S_S_S_S_S_S_S_S_S_S_S_S_S_S_S_S_S_S_S_S_S_S_S_S_S_S_S_S_S_S_S_S_S_S_S_S_S_S_S_S_S_S_S_S_S_S_S_S_S_S_S_S_S_S_S_S_S_S_S_S_S_S_S_S_S_S_S_S_S_S_S_S_S_S_S_S_S_S_S_S_S_S_S_S_S_S_S_S_S_S_S_S_S_S_S_S_S_S_S_S_S_S_S_S_S_S_S_S_S_S_S_S_S_S_S_S_S_S__param_195];
	ld.param.u64 	%rd197, [_Z4racePiS_S_S_S_S_S_S_S_S_S_S_S_S_S_S_S_S_S_S_S_S_S_S_S_S_S_S_S_S_S_S_S_S_S_S_S_S_S_S_S_S_S_S_S_S_S_S_S_S_S_S_S_S_S_S_S_S_S_S_S_S_S_S_S_S_S_S_S_S_S_S_S_S_S_S_S_S_S_S_S_S_S_S_S_S_S_S_S_S_S_S_S_S_S_S_S_S_S_S_S_S_S_S_S_S_S_S_S_S_S_S_S_S_S_S_S_S_S_S_S_S_S_S_S_S_S_S_S_S_S_S_S_S_S_S_S_S_S_S_S_S_S_S_S_S_S_S_S_S_S_S_S_S_S_S_S_S_S_S_S_S_S_S_S_S_S_S_S_S_S_S_S_S_S_S_S_S_S_S_S_S_S_S_S_S_S_S_S_S_S_S_S_S_S_S_S_S_S_S_S_S_S_S_S_S_S_S_S_S_S_S_S_S_S_S_S_S_S_S_S_S_S_S_S_S_S_S_S_S_S_S_S_S_S_S_S_S_S_S_S_S_S_S_S_S_S_S_S_S_S_S_S_S_S_S__param_196];
	ld.param.u64 	%rd198, [_Z4racePiS_S_S_S_S_S_S_S_S_S_S_S_S_S_S_S_S_S_S_S_S_S_S_S_S_S_S_S_S_S_S_S_S_S_S_S_S_S_S_S_S_S_S_S_S_S_S_S_S_S_S_S_S_S_S_S_S_S_S_S_S_S_S_S_S_S_S_S_S_S_S_S_S_S_S_S_S_S_S_S_S_S_S_S_S_S_S_S_S_S_S_S_S_S_S_S_S_S_S_S_S_S_S_S_S_S_S_S_S_S_S_S_S_S_S_S_S_S_S_S_S_S_S_S_S_S_S_S_S_S_S_S_S_S_S_S_S_S_S_S_S_S_S_S_S_S_S_S_S_S_S_S_S_S_S_S_S_S_S_S_S_S_S_S_S_S_S_S_S_S_S_S_S_S_S_S_S_S_S_S_S_S_S_S_S_S_S_S_S_S_S_S_S_S_S_S_S_S_S_S_S_S_S_S_S_S_S_S_S_S_S_S_S_S_S_S_S_S_S_S_S_S_S_S_S_S_S_S_S_S_S_S_S_S_S_S_S_S_S_S_S_S_S_S_S_S_S_S_S_S_S_S_S_S_S__param_197];
	ld.param.u64 	%rd199, [_Z4racePiS_S_S_S_S_S_S_S_S_S_S_S_S_S_S_S_S_S_S_S_S_S_S_S_S_S_S_S_S_S_S_S_S_S_S_S_S_S_S_S_S_S_S_S_S_S_S_S_S_S_S_S_S_S_S_S_S_S_S_S_S_S_S_S_S_S_S_S_S_S_S_S_S_S_S_S_S_S_S_S_S_S_S_S_S_S_S_S_S_S_S_S_S_S_S_S_S_S_S_S_S_S_S_S_S_S_S_S_S_S_S_S_S_S_S_S_S_S_S_S_S_S_S_S_S_S_S_S_S_S_S_S_S_S_S_S_S_S_S_S_S_S_S_S_S_S_S_S_S_S_S_S_S_S_S_S_S_S_S_S_S_S_S_S_S_S_S_S_S_S_S_S_S_S_S_S_S_S_S_S_S_S_S_S_S_S_S_S_S_S_S_S_S_S_S_S_S_S_S_S_S_S_S_S_S_S_S_S_S_S_S_S_S_S_S_S_S_S_S_S_S_S_S_S_S_S_S_S_S_S_S_S_S_S_S_S_S_S_S_S_S_S_S_S_S_S_S_S_S_S_S_S_S_S_S__param_198];
	ld.param.u64 	%rd200, [_Z4racePiS_S_S_S_S_S_S_S_S_S_S_S_S_S_S_S_S_S_S_S_S_S_S_S_S_S_S_S_S_S_S_S_S_S_S_S_S_S_S_S_S_S_S_S_S_S_S_S_S_S_S_S_S_S_S_S_S_S_S_S_S_S_S_S_S_S_S_S_S_S_S_S_S_S_S_S_S_S_S_S_S_S_S_S_S_S_S_S_S_S_S_S_S_S_S_S_S_S_S_S_S_S_S_S_S_S_S_S_S_S_S_S_S_S_S_S_S_S_S_S_S_S_S_S_S_S_S_S_S_S_S_S_S_S_S_S_S_S_S_S_S_S_S_S_S_S_S_S_S_S_S_S_S_S_S_S_S_S_S_S_S_S_S_S_S_S_S_S_S_S_S_S_S_S_S_S_S_S_S_S_S_S_S_S_S_S_S_S_S_S_S_S_S_S_S_S_S_S_S_S_S_S_S_S_S_S_S_S_S_S_S_S_S_S_S_S_S_S_S_S_S_S_S_S_S_S_S_S_S_S_S_S_S_S_S_S_S_S_S_S_S_S_S_S_S_S_S_S_S_S_S_S_S_S_S__param_199];
	ld.param.u64 	%rd201, [_Z4racePiS_S_S_S_S_S_S_S_S_S_S_S_S_S_S_S_S_S_S_S_S_S_S_S_S_S_S_S_S_S_S_S_S_S_S_S_S_S_S_S_S_S_S_S_S_S_S_S_S_S_S_S_S_S_S_S_S_S_S_S_S_S_S_S_S_S_S_S_S_S_S_S_S_S_S_S_S_S_S_S_S_S_S_S_S_S_S_S_S_S_S_S_S_S_S_S_S_S_S_S_S_S_S_S_S_S_S_S_S_S_S_S_S_S_S_S_S_S_S_S_S_S_S_S_S_S_S_S_S_S_S_S_S_S_S_S_S_S_S_S_S_S_S_S_S_S_S_S_S_S_S_S_S_S_S_S_S_S_S_S_S_S_S_S_S_S_S_S_S_S_S_S_S_S_S_S_S_S_S_S_S_S_S_S_S_S_S_S_S_S_S_S_S_S_S_S_S_S_S_S_S_S_S_S_S_S_S_S_S_S_S_S_S_S_S_S_S_S_S_S_S_S_S_S_S_S_S_S_S_S_S_S_S_S_S_S_S_S_S_S_S_S_S_S_S_S_S_S_S_S_S_S_S_S_S__param_200];
	ld.param.u64 	%rd202, [_Z4racePiS_S_S_S_S_S_S_S_S_S_S_S_S_S_S_S_S_S_S_S_S_S_S_S_S_S_S_S_S_S_S_S_S_S_S_S_S_S_S_S_S_S_S_S_S_S_S_S_S_S_S_S_S_S_S_S_S_S_S_S_S_S_S_S_S_S_S_S_S_S_S_S_S_S_S_S_S_S_S_S_S_S_S_S_S_S_S_S_S_S_S_S_S_S_S_S_S_S_S_S_S_S_S_S_S_S_S_S_S_S_S_S_S_S_S_S_S_S_S_S_S_S_S_S_S_S_S_S_S_S_S_S_S_S_S_S_S_S_S_S_S_S_S_S_S_S_S_S_S_S_S_S_S_S_S_S_S_S_S_S_S_S_S_S_S_S_S_S_S_S_S_S_S_S_S_S_S_S_S_S_S_S_S_S_S_S_S_S_S_S_S_S_S_S_S_S_S_S_S_S_S_S_S_S_S_S_S_S_S_S_S_S_S_S_S_S_S_S_S_S_S_S_S_S_S_S_S_S_S_S_S_S_S_S_S_S_S_S_S_S_S_S_S_S_S_S_S_S_S_S_S_S_S_S_S__param_201];
	ld.param.u64 	%rd203, [_Z4racePiS_S_S_S_S_S_S_S_S_S_S_S_S_S_S_S_S_S_S_S_S_S_S_S_S_S_S_S_S_S_S_S_S_S_S_S_S_S_S_S_S_S_S_S_S_S_S_S_S_S_S_S_S_S_S_S_S_S_S_S_S_S_S_S_S_S_S_S_S_S_S_S_S_S_S_S_S_S_S_S_S_S_S_S_S_S_S_S_S_S_S_S_S_S_S_S_S_S_S_S_S_S_S_S_S_S_S_S_S_S_S_S_S_S_S_S_S_S_S_S_S_S_S_S_S_S_S_S_S_S_S_S_S_S_S_S_S_S_S_S_S_S_S_S_S_S_S_S_S_S_S_S_S_S_S_S_S_S_S_S_S_S_S_S_S_S_S_S_S_S_S_S_S_S_S_S_S_S_S_S_S_S_S_S_S_S_S_S_S_S_S_S_S_S_S_S_S_S_S_S_S_S_S_S_S_S_S_S_S_S_S_S_S_S_S_S_S_S_S_S_S_S_S_S_S_S_S_S_S_S_S_S_S_S_S_S_S_S_S_S_S_S_S_S_S_S_S_S_S_S_S_S_S_S_S__param_202];
	ld.param.u64 	%rd204, [_Z4racePiS_S_S_S_S_S_S_S_S_S_S_S_S_S_S_S_S_S_S_S_S_S_S_S_S_S_S_S_S_S_S_S_S_S_S_S_S_S_S_S_S_S_S_S_S_S_S_S_S_S_S_S_S_S_S_S_S_S_S_S_S_S_S_S_S_S_S_S_S_S_S_S_S_S_S_S_S_S_S_S_S_S_S_S_S_S_S_S_S_S_S_S_S_S_S_S_S_S_S_S_S_S_S_S_S_S_S_S_S_S_S_S_S_S_S_S_S_S_S_S_S_S_S_S_S_S_S_S_S_S_S_S_S_S_S_S_S_S_S_S_S_S_S_S_S_S_S_S_S_S_S_S_S_S_S_S_S_S_S_S_S_S_S_S_S_S_S_S_S_S_S_S_S_S_S_S_S_S_S_S_S_S_S_S_S_S_S_S_S_S_S_S_S_S_S_S_S_S_S_S_S_S_S_S_S_S_S_S_S_S_S_S_S_S_S_S_S_S_S_S_S_S_S_S_S_S_S_S_S_S_S_S_S_S_S_S_S_S_S_S_S_S_S_S_S_S_S_S_S_S_S_S_S_S_S__param_203];
	ld.param.u64 	%rd205, [_Z4racePiS_S_S_S_S_S_S_S_S_S_S_S_S_S_S_S_S_S_S_S_S_S_S_S_S_S_S_S_S_S_S_S_S_S_S_S_S_S_S_S_S_S_S_S_S_S_S_S_S_S_S_S_S_S_S_S_S_S_S_S_S_S_S_S_S_S_S_S_S_S_S_S_S_S_S_S_S_S_S_S_S_S_S_S_S_S_S_S_S_S_S_S_S_S_S_S_S_S_S_S_S_S_S_S_S_S_S_S_S_S_S_S_S_S_S_S_S_S_S_S_S_S_S_S_S_S_S_S_S_S_S_S_S_S_S_S_S_S_S_S_S_S_S_S_S_S_S_S_S_S_S_S_S_S_S_S_S_S_S_S_S_S_S_S_S_S_S_S_S_S_S_S_S_S_S_S_S_S_S_S_S_S_S_S_S_S_S_S_S_S_S_S_S_S_S_S_S_S_S_S_S_S_S_S_S_S_S_S_S_S_S_S_S_S_S_S_S_S_S_S_S_S_S_S_S_S_S_S_S_S_S_S_S_S_S_S_S_S_S_S_S_S_S_S_S_S_S_S_S_S_S_S_S_S_S__param_204];
	ld.param.u64 	%rd206, [_Z4racePiS_S_S_S_S_S_S_S_S_S_S_S_S_S_S_S_S_S_S_S_S_S_S_S_S_S_S_S_S_S_S_S_S_S_S_S_S_S_S_S_S_S_S_S_S_S_S_S_S_S_S_S_S_S_S_S_S_S_S_S_S_S_S_S_S_S_S_S_S_S_S_S_S_S_S_S_S_S_S_S_S_S_S_S_S_S_S_S_S_S_S_S_S_S_S_S_S_S_S_S_S_S_S_S_S_S_S_S_S_S_S_S_S_S_S_S_S_S_S_S_S_S_S_S_S_S_S_S_S_S_S_S_S_S_S_S_S_S_S_S_S_S_S_S_S_S_S_S_S_S_S_S_S_S_S_S_S_S_S_S_S_S_S_S_S_S_S_S_S_S_S_S_S_S_S_S_S_S_S_S_S_S_S_S_S_S_S_S_S_S_S_S_S_S_S_S_S_S_S_S_S_S_S_S_S_S_S_S_S_S_S_S_S_S_S_S_S_S_S_S_S_S_S_S_S_S_S_S_S_S_S_S_S_S_S_S_S_S_S_S_S_S_S_S_S_S_S_S_S_S_S_S_S_S_S__param_205];
	ld.param.u64 	%rd207, [_Z4racePiS_S_S_S_S_S_S_S_S_S_S_S_S_S_S_S_S_S_S_S_S_S_S_S_S_S_S_S_S_S_S_S_S_S_S_S_S_S_S_S_S_S_S_S_S_S_S_S_S_S_S_S_S_S_S_S_S_S_S_S_S_S_S_S_S_S_S_S_S_S_S_S_S_S_S_S_S_S_S_S_S_S_S_S_S_S_S_S_S_S_S_S_S_S_S_S_S_S_S_S_S_S_S_S_S_S_S_S_S_S_S_S_S_S_S_S_S_S_S_S_S_S_S_S_S_S_S_S_S_S_S_S_S_S_S_S_S_S_S_S_S_S_S_S_S_S_S_S_S_S_S_S_S_S_S_S_S_S_S_S_S_S_S_S_S_S_S_S_S_S_S_S_S_S_S_S_S_S_S_S_S_S_S_S_S_S_S_S_S_S_S_S_S_S_S_S_S_S_S_S_S_S_S_S_S_S_S_S_S_S_S_S_S_S_S_S_S_S_S_S_S_S_S_S_S_S_S_S_S_S_S_S_S_S_S_S_S_S_S_S_S_S_S_S_S_S_S_S_S_S_S_S_S_S_S__param_206];
	ld.param.u64 	%rd208, [_Z4racePiS_S_S_S_S_S_S_S_S_S_S_S_S_S_S_S_S_S_S_S_S_S_S_S_S_S_S_S_S_S_S_S_S_S_S_S_S_S_S_S_S_S_S_S_S_S_S_S_S_S_S_S_S_S_S_S_S_S_S_S_S_S_S_S_S_S_S_S_S_S_S_S_S_S_S_S_S_S_S_S_S_S_S_S_S_S_S_S_S_S_S_S_S_S_S_S_S_S_S_S_S_S_S_S_S_S_S_S_S_S_S_S_S_S_S_S_S_S_S_S_S_S_S_S_S_S_S_S_S_S_S_S_S_S_S_S_S_S_S_S_S_S_S_S_S_S_S_S_S_S_S_S_S_S_S_S_S_S_S_S_S_S_S_S_S_S_S_S_S_S_S_S_S_S_S_S_S_S_S_S_S_S_S_S_S_S_S_S_S_S_S_S_S_S_S_S_S_S_S_S_S_S_S_S_S_S_S_S_S_S_S_S_S_S_S_S_S_S_S_S_S_S_S_S_S_S_S_S_S_S_S_S_S_S_S_S_S_S_S_S_S_S_S_S_S_S_S_S_S_S_S_S_S_S_S__param_207];
	ld.param.u64 	%rd209, [_Z4racePiS_S_S_S_S_S_S_S_S_S_S_S_S_S_S_S_S_S_S_S_S_S_S_S_S_S_S_S_S_S_S_S_S_S_S_S_S_S_S_S_S_S_S_S_S_S_S_S_S_S_S_S_S_S_S_S_S_S_S_S_S_S_S_S_S_S_S_S_S_S_S_S_S_S_S_S_S_S_S_S_S_S_S_S_S_S_S_S_S_S_S_S_S_S_S_S_S_S_S_S_S_S_S_S_S_S_S_S_S_S_S_S_S_S_S_S_S_S_S_S_S_S_S_S_S_S_S_S_S_S_S_S_S_S_S_S_S_S_S_S_S_S_S_S_S_S_S_S_S_S_S_S_S_S_S_S_S_S_S_S_S_S_S_S_S_S_S_S_S_S_S_S_S_S_S_S_S_S_S_S_S_S_S_S_S_S_S_S_S_S_S_S_S_S_S_S_S_S_S_S_S_S_S_S_S_S_S_S_S_S_S_S_S_S_S_S_S_S_S_S_S_S_S_S_S_S_S_S_S_S_S_S_S_S_S_S_S_S_S_S_S_S_S_S_S_S_S_S_S_S_S_S_S_S_S__param_208];
	ld.param.u64 	%rd210, [_Z4racePiS_S_S_S_S_S_S_S_S_S_S_S_S_S_S_S_S_S_S_S_S_S_S_S_S_S_S_S_S_S_S_S_S_S_S_S_S_S_S_S_S_S_S_S_S_S_S_S_S_S_S_S_S_S_S_S_S_S_S_S_S_S_S_S_S_S_S_S_S_S_S_S_S_S_S_S_S_S_S_S_S_S_S_S_S_S_S_S_S_S_S_S_S_S_S_S_S_S_S_S_S_S_S_S_S_S_S_S_S_S_S_S_S_S_S_S_S_S_S_S_S_S_S_S_S_S_S_S_S_S_S_S_S_S_S_S_S_S_S_S_S_S_S_S_S_S_S_S_S_S_S_S_S_S_S_S_S_S_S_S_S_S_S_S_S_S_S_S_S_S_S_S_S_S_S_S_S_S_S_S_S_S_S_S_S_S_S_S_S_S_S_S_S_S_S_S_S_S_S_S_S_S_S_S_S_S_S_S_S_S_S_S_S_S_S_S_S_S_S_S_S_S_S_S_S_S_S_S_S_S_S_S_S_S_S_S_S_S_S_S_S_S_S_S_S_S_S_S_S_S_S_S_S_S_S__param_209];
	ld.param.u64 	%rd211, [_Z4racePiS_S_S_S_S_S_S_S_S_S_S_S_S_S_S_S_S_S_S_S_S_S_S_S_S_S_S_S_S_S_S_S_S_S_S_S_S_S_S_S_S_S_S_S_S_S_S_S_S_S_S_S_S_S_S_S_S_S_S_S_S_S_S_S_S_S_S_S_S_S_S_S_S_S_S_S_S_S_S_S_S_S_S_S_S_S_S_S_S_S_S_S_S_S_S_S_S_S_S_S_S_S_S_S_S_S_S_S_S_S_S_S_S_S_S_S_S_S_S_S_S_S_S_S_S_S_S_S_S_S_S_S_S_S_S_S_S_S_S_S_S_S_S_S_S_S_S_S_S_S_S_S_S_S_S_S_S_S_S_S_S_S_S_S_S_S_S_S_S_S_S_S_S_S_S_S_S_S_S_S_S_S_S_S_S_S_S_S_S_S_S_S_S_S_S_S_S_S_S_S_S_S_S_S_S_S_S_S_S_S_S_S_S_S_S_S_S_S_S_S_S_S_S_S_S_S_S_S_S_S_S_S_S_S_S_S_S_S_S_S_S_S_S_S_S_S_S_S_S_S_S_S_S_S_S__param_210];
	ld.param.u64 	%rd212, [_Z4racePiS_S_S_S_S_S_S_S_S_S_S_S_S_S_S_S_S_S_S_S_S_S_S_S_S_S_S_S_S_S_S_S_S_S_S_S_S_S_S_S_S_S_S_S_S_S_S_S_S_S_S_S_S_S_S_S_S_S_S_S_S_S_S_S_S_S_S_S_S_S_S_S_S_S_S_S_S_S_S_S_S_S_S_S_S_S_S_S_S_S_S_S_S_S_S_S_S_S_S_S_S_S_S_S_S_S_S_S_S_S_S_S_S_S_S_S_S_S_S_S_S_S_S_S_S_S_S_S_S_S_S_S_S_S_S_S_S_S_S_S_S_S_S_S_S_S_S_S_S_S_S_S_S_S_S_S_S_S_S_S_S_S_S_S_S_S_S_S_S_S_S_S_S_S_S_S_S_S_S_S_S_S_S_S_S_S_S_S_S_S_S_S_S_S_S_S_S_S_S_S_S_S_S_S_S_S_S_S_S_S_S_S_S_S_S_S_S_S_S_S_S_S_S_S_S_S_S_S_S_S_S_S_S_S_S_S_S_S_S_S_S_S_S_S_S_S_S_S_S_S_S_S_S_S_S__param_211];
	ld.param.u64 	%rd213, [_Z4racePiS_S_S_S_S_S_S_S_S_S_S_S_S_S_S_S_S_S_S_S_S_S_S_S_S_S_S_S_S_S_S_S_S_S_S_S_S_S_S_S_S_S_S_S_S_S_S_S_S_S_S_S_S_S_S_S_S_S_S_S_S_S_S_S_S_S_S_S_S_S_S_S_S_S_S_S_S_S_S_S_S_S_S_S_S_S_S_S_S_S_S_S_S_S_S_S_S_S_S_S_S_S_S_S_S_S_S_S_S_S_S_S_S_S_S_S_S_S_S_S_S_S_S_S_S_S_S_S_S_S_S_S_S_S_S_S_S_S_S_S_S_S_S_S_S_S_S_S_S_S_S_S_S_S_S_S_S_S_S_S_S_S_S_S_S_S_S_S_S_S_S_S_S_S_S_S_S_S_S_S_S_S_S_S_S_S_S_S_S_S_S_S_S_S_S_S_S_S_S_S_S_S_S_S_S_S_S_S_S_S_S_S_S_S_S_S_S_S_S_S_S_S_S_S_S_S_S_S_S_S_S_S_S_S_S_S_S_S_S_S_S_S_S_S_S_S_S_S_S_S_S_S_S_S_S__param_212];
	ld.param.u64 	%rd214, [_Z4racePiS_S_S_S_S_S_S_S_S_S_S_S_S_S_S_S_S_S_S_S_S_S_S_S_S_S_S_S_S_S_S_S_S_S_S_S_S_S_S_S_S_S_S_S_S_S_S_S_S_S_S_S_S_S_S_S_S_S_S_S_S_S_S_S_S_S_S_S_S_S_S_S_S_S_S_S_S_S_S_S_S_S_S_S_S_S_S_S_S_S_S_S_S_S_S_S_S_S_S_S_S_S_S_S_S_S_S_S_S_S_S_S_S_S_S_S_S_S_S_S_S_S_S_S_S_S_S_S_S_S_S_S_S_S_S_S_S_S_S_S_S_S_S_S_S_S_S_S_S_S_S_S_S_S_S_S_S_S_S_S_S_S_S_S_S_S_S_S_S_S_S_S_S_S_S_S_S_S_S_S_S_S_S_S_S_S_S_S_S_S_S_S_S_S_S_S_S_S_S_S_S_S_S_S_S_S_S_S_S_S_S_S_S_S_S_S_S_S_S_S_S_S_S_S_S_S_S_S_S_S_S_S_S_S_S_S_S_S_S_S_S_S_S_S_S_S_S_S_S_S_S_S_S_S_S__param_213];
	ld.param.u64 	%rd215, [_Z4racePiS_S_S_S_S_S_S_S_S_S_S_S_S_S_S_S_S_S_S_S_S_S_S_S_S_S_S_S_S_S_S_S_S_S_S_S_S_S_S_S_S_S_S_S_S_S_S_S_S_S_S_S_S_S_S_S_S_S_S_S_S_S_S_S_S_S_S_S_S_S_S_S_S_S_S_S_S_S_S_S_S_S_S_S_S_S_S_S_S_S_S_S_S_S_S_S_S_S_S_S_S_S_S_S_S_S_S_S_S_S_S_S_S_S_S_S_S_S_S_S_S_S_S_S_S_S_S_S_S_S_S_S_S_S_S_S_S_S_S_S_S_S_S_S_S_S_S_S_S_S_S_S_S_S_S_S_S_S_S_S_S_S_S_S_S_S_S_S_S_S_S_S_S_S_S_S_S_S_S_S_S_S_S_S_S_S_S_S_S_S_S_S_S_S_S_S_S_S_S_S_S_S_S_S_S_S_S_S_S_S_S_S_S_S_S_S_S_S_S_S_S_S_S_S_S_S_S_S_S_S_S_S_S_S_S_S_S_S_S_S_S_S_S_S_S_S_S_S_S_S_S_S_S_S_S__param_214];
	ld.param.u64 	%rd216, [_Z4racePiS_S_S_S_S_S_S_S_S_S_S_S_S_S_S_S_S_S_S_S_S_S_S_S_S_S_S_S_S_S_S_S_S_S_S_S_S_S_S_S_S_S_S_S_S_S_S_S_S_S_S_S_S_S_S_S_S_S_S_S_S_S_S_S_S_S_S_S_S_S_S_S_S_S_S_S_S_S_S_S_S_S_S_S_S_S_S_S_S_S_S_S_S_S_S_S_S_S_S_S_S_S_S_S_S_S_S_S_S_S_S_S_S_S_S_S_S_S_S_S_S_S_S_S_S_S_S_S_S_S_S_S_S_S_S_S_S_S_S_S_S_S_S_S_S_S_S_S_S_S_S_S_S_S_S_S_S_S_S_S_S_S_S_S_S_S_S_S_S_S_S_S_S_S_S_S_S_S_S_S_S_S_S_S_S_S_S_S_S_S_S_S_S_S_S_S_S_S_S_S_S_S_S_S_S_S_S_S_S_S_S_S_S_S_S_S_S_S_S_S_S_S_S_S_S_S_S_S_S_S_S_S_S_S_S_S_S_S_S_S_S_S_S_S_S_S_S_S_S_S_S_S_S_S_S__param_215];
	ld.param.u64 	%rd217, [_Z4racePiS_S_S_S_S_S_S_S_S_S_S_S_S_S_S_S_S_S_S_S_S_S_S_S_S_S_S_S_S_S_S_S_S_S_S_S_S_S_S_S_S_S_S_S_S_S_S_S_S_S_S_S_S_S_S_S_S_S_S_S_S_S_S_S_S_S_S_S_S_S_S_S_S_S_S_S_S_S_S_S_S_S_S_S_S_S_S_S_S_S_S_S_S_S_S_S_S_S_S_S_S_S_S_S_S_S_S_S_S_S_S_S_S_S_S_S_S_S_S_S_S_S_S_S_S_S_S_S_S_S_S_S_S_S_S_S_S_S_S_S_S_S_S_S_S_S_S_S_S_S_S_S_S_S_S_S_S_S_S_S_S_S_S_S_S_S_S_S_S_S_S_S_S_S_S_S_S_S_S_S_S_S_S_S_S_S_S_S_S_S_S_S_S_S_S_S_S_S_S_S_S_S_S_S_S_S_S_S_S_S_S_S_S_S_S_S_S_S_S_S_S_S_S_S_S_S_S_S_S_S_S_S_S_S_S_S_S_S_S_S_S_S_S_S_S_S_S_S_S_S_S_S_S_S_S__param_216];
	ld.param.u64 	%rd218, [_Z4racePiS_S_S_S_S_S_S_S_S_S_S_S_S_S_S_S_S_S_S_S_S_S_S_S_S_S_S_S_S_S_S_S_S_S_S_S_S_S_S_S_S_S_S_S_S_S_S_S_S_S_S_S_S_S_S_S_S_S_S_S_S_S_S_S_S_S_S_S_S_S_S_S_S_S_S_S_S_S_S_S_S_S_S_S_S_S_S_S_S_S_S_S_S_S_S_S_S_S_S_S_S_S_S_S_S_S_S_S_S_S_S_S_S_S_S_S_S_S_S_S_S_S_S_S_S_S_S_S_S_S_S_S_S_S_S_S_S_S_S_S_S_S_S_S_S_S_S_S_S_S_S_S_S_S_S_S_S_S_S_S_S_S_S_S_S_S_S_S_S_S_S_S_S_S_S_S_S_S_S_S_S_S_S_S_S_S_S_S_S_S_S_S_S_S_S_S_S_S_S_S_S_S_S_S_S_S_S_S_S_S_S_S_S_S_S_S_S_S_S_S_S_S_S_S_S_S_S_S_S_S_S_S_S_S_S_S_S_S_S_S_S_S_S_S_S_S_S_S_S_S_S_S_S_S_S__param_217];
	ld.param.u64 	%rd219, [_Z4racePiS_S_S_S_S_S_S_S_S_S_S_S_S_S_S_S_S_S_S_S_S_S_S_S_S_S_S_S_S_S_S_S_S_S_S_S_S_S_S_S_S_S_S_S_S_S_S_S_S_S_S_S_S_S_S_S_S_S_S_S_S_S_S_S_S_S_S_S_S_S_S_S_S_S_S_S_S_S_S_S_S_S_S_S_S_S_S_S_S_S_S_S_S_S_S_S_S_S_S_S_S_S_S_S_S_S_S_S_S_S_S_S_S_S_S_S_S_S_S_S_S_S_S_S_S_S_S_S_S_S_S_S_S_S_S_S_S_S_S_S_S_S_S_S_S_S_S_S_S_S_S_S_S_S_S_S_S_S_S_S_S_S_S_S_S_S_S_S_S_S_S_S_S_S_S_S_S_S_S_S_S_S_S_S_S_S_S_S_S_S_S_S_S_S_S_S_S_S_S_S_S_S_S_S_S_S_S_S_S_S_S_S_S_S_S_S_S_S_S_S_S_S_S_S_S_S_S_S_S_S_S_S_S_S_S_S_S_S_S_S_S_S_S_S_S_S_S_S_S_S_S_S_S_S_S__param_218];
	ld.param.u64 	%rd220, [_Z4racePiS_S_S_S_S_S_S_S_S_S_S_S_S_S_S_S_S_S_S_S_S_S_S_S_S_S_S_S_S_S_S_S_S_S_S_S_S_S_S_S_S_S_S_S_S_S_S_S_S_S_S_S_S_S_S_S_S_S_S_S_S_S_S_S_S_S_S_S_S_S_S_S_S_S_S_S_S_S_S_S_S_S_S_S_S_S_S_S_S_S_S_S_S_S_S_S_S_S_S_S_S_S_S_S_S_S_S_S_S_S_S_S_S_S_S_S_S_S_S_S_S_S_S_S_S_S_S_S_S_S_S_S_S_S_S_S_S_S_S_S_S_S_S_S_S_S_S_S_S_S_S_S_S_S_S_S_S_S_S_S_S_S_S_S_S_S_S_S_S_S_S_S_S_S_S_S_S_S_S_S_S_S_S_S_S_S_S_S_S_S_S_S_S_S_S_S_S_S_S_S_S_S_S_S_S_S_S_S_S_S_S_S_S_S_S_S_S_S_S_S_S_S_S_S_S_S_S_S_S_S_S_S_S_S_S_S_S_S_S_S_S_S_S_S_S_S_S_S_S_S_S_S_S_S_S__param_219];
	ld.param.u64 	%rd221, [_Z4racePiS_S_S_S_S_S_S_S_S_S_S_S_S_S_S_S_S_S_S_S_S_S_S_S_S_S_S_S_S_S_S_S_S_S_S_S_S_S_S_S_S_S_S_S_S_S_S_S_S_S_S_S_S_S_S_S_S_S_S_S_S_S_S_S_S_S_S_S_S_S_S_S_S_S_S_S_S_S_S_S_S_S_S_S_S_S_S_S_S_S_S_S_S_S_S_S_S_S_S_S_S_S_S_S_S_S_S_S_S_S_S_S_S_S_S_S_S_S_S_S_S_S_S_S_S_S_S_S_S_S_S_S_S_S_S_S_S_S_S_S_S_S_S_S_S_S_S_S_S_S_S_S_S_S_S_S_S_S_S_S_S_S_S_S_S_S_S_S_S_S_S_S_S_S_S_S_S_S_S_S_S_S_S_S_S_S_S_S_S_S_S_S_S_S_S_S_S_S_S_S_S_S_S_S_S_S_S_S_S_S_S_S_S_S_S_S_S_S_S_S_S_S_S_S_S_S_S_S_S_S_S_S_S_S_S_S_S_S_S_S_S_S_S_S_S_S_S_S_S_S_S_S_S_S_S__param_220];
	ld.param.u64 	%rd222, [_Z4racePiS_S_S_S_S_S_S_S_S_S_S_S_S_S_S_S_S_S_S_S_S_S_S_S_S_S_S_S_S_S_S_S_S_S_S_S_S_S_S_S_S_S_S_S_S_S_S_S_S_S_S_S_S_S_S_S_S_S_S_S_S_S_S_S_S_S_S_S_S_S_S_S_S_S_S_S_S_S_S_S_S_S_S_S_S_S_S_S_S_S_S_S_S_S_S_S_S_S_S_S_S_S_S_S_S_S_S_S_S_S_S_S_S_S_S_S_S_S_S_S_S_S_S_S_S_S_S_S_S_S_S_S_S_S_S_S_S_S_S_S_S_S_S_S_S_S_S_S_S_S_S_S_S_S_S_S_S_S_S_S_S_S_S_S_S_S_S_S_S_S_S_S_S_S_S_S_S_S_S_S_S_S_S_S_S_S_S_S_S_S_S_S_S_S_S_S_S_S_S_S_S_S_S_S_S_S_S_S_S_S_S_S_S_S_S_S_S_S_S_S_S_S_S_S_S_S_S_S_S_S_S_S_S_S_S_S_S_S_S_S_S_S_S_S_S_S_S_S_S_S_S_S_S_S_S__param_221];
	ld.param.u64 	%rd223, [_Z4racePiS_S_S_S_S_S_S_S_S_S_S_S_S_S_S_S_S_S_S_S_S_S_S_S_S_S_S_S_S_S_S_S_S_S_S_S_S_S_S_S_S_S_S_S_S_S_S_S_S_S_S_S_S_S_S_S_S_S_S_S_S_S_S_S_S_S_S_S_S_S_S_S_S_S_S_S_S_S_S_S_S_S_S_S_S_S_S_S_S_S_S_S_S_S_S_S_S_S_S_S_S_S_S_S_S_S_S_S_S_S_S_S_S_S_S_S_S_S_S_S_S_S_S_S_S_S_S_S_S_S_S_S_S_S_S_S_S_S_S_S_S_S_S_S_S_S_S_S_S_S_S_S_S_S_S_S_S_S_S_S_S_S_S_S_S_S_S_S_S_S_S_S_S_S_S_S_S_S_S_S_S_S_S_S_S_S_S_S_S_S_S_S_S_S_S_S_S_S_S_S_S_S_S_S_S_S_S_S_S_S_S_S_S_S_S_S_S_S_S_S_S_S_S_S_S_S_S_S_S_S_S_S_S_S_S_S_S_S_S_S_S_S_S_S_S_S_S_S_S_S_S_S_S_S_S__param_222];
	ld.param.u64 	%rd224, [_Z4racePiS_S_S_S_S_S_S_S_S_S_S_S_S_S_S_S_S_S_S_S_S_S_S_S_S_S_S_S_S_S_S_S_S_S_S_S_S_S_S_S_S_S_S_S_S_S_S_S_S_S_S_S_S_S_S_S_S_S_S_S_S_S_S_S_S_S_S_S_S_S_S_S_S_S_S_S_S_S_S_S_S_S_S_S_S_S_S_S_S_S_S_S_S_S_S_S_S_S_S_S_S_S_S_S_S_S_S_S_S_S_S_S_S_S_S_S_S_S_S_S_S_S_S_S_S_S_S_S_S_S_S_S_S_S_S_S_S_S_S_S_S_S_S_S_S_S_S_S_S_S_S_S_S_S_S_S_S_S_S_S_S_S_S_S_S_S_S_S_S_S_S_S_S_S_S_S_S_S_S_S_S_S_S_S_S_S_S_S_S_S_S_S_S_S_S_S_S_S_S_S_S_S_S_S_S_S_S_S_S_S_S_S_S_S_S_S_S_S_S_S_S_S_S_S_S_S_S_S_S_S_S_S_S_S_S_S_S_S_S_S_S_S_S_S_S_S_S_S_S_S_S_S_S_S_S__param_223];
	ld.param.u64 	%rd225, [_Z4racePiS_S_S_S_S_S_S_S_S_S_S_S_S_S_S_S_S_S_S_S_S_S_S_S_S_S_S_S_S_S_S_S_S_S_S_S_S_S_S_S_S_S_S_S_S_S_S_S_S_S_S_S_S_S_S_S_S_S_S_S_S_S_S_S_S_S_S_S_S_S_S_S_S_S_S_S_S_S_S_S_S_S_S_S_S_S_S_S_S_S_S_S_S_S_S_S_S_S_S_S_S_S_S_S_S_S_S_S_S_S_S_S_S_S_S_S_S_S_S_S_S_S_S_S_S_S_S_S_S_S_S_S_S_S_S_S_S_S_S_S_S_S_S_S_S_S_S_S_S_S_S_S_S_S_S_S_S_S_S_S_S_S_S_S_S_S_S_S_S_S_S_S_S_S_S_S_S_S_S_S_S_S_S_S_S_S_S_S_S_S_S_S_S_S_S_S_S_S_S_S_S_S_S_S_S_S_S_S_S_S_S_S_S_S_S_S_S_S_S_S_S_S_S_S_S_S_S_S_S_S_S_S_S_S_S_S_S_S_S_S_S_S_S_S_S_S_S_S_S_S_S_S_S_S_S__param_224];
	ld.param.u64 	%rd226, [_Z4racePiS_S_S_S_S_S_S_S_S_S_S_S_S_S_S_S_S_S_S_S_S_S_S_S_S_S_S_S_S_S_S_S_S_S_S_S_S_S_S_S_S_S_S_S_S_S_S_S_S_S_S_S_S_S_S_S_S_S_S_S_S_S_S_S_S_S_S_S_S_S_S_S_S_S_S_S_S_S_S_S_S_S_S_S_S_S_S_S_S_S_S_S_S_S_S_S_S_S_S_S_S_S_S_S_S_S_S_S_S_S_S_S_S_S_S_S_S_S_S_S_S_S_S_S_S_S_S_S_S_S_S_S_S_S_S_S_S_S_S_S_S_S_S_S_S_S_S_S_S_S_S_S_S_S_S_S_S_S_S_S_S_S_S_S_S_S_S_S_S_S_S_S_S_S_S_S_S_S_S_S_S_S_S_S_S_S_S_S_S_S_S_S_S_S_S_S_S_S_S_S_S_S_S_S_S_S_S_S_S_S_S_S_S_S_S_S_S_S_S_S_S_S_S_S_S_S_S_S_S_S_S_S_S_S_S_S_S_S_S_S_S_S_S_S_S_S_S_S_S_S_S_S_S_S_S__param_225];
	ld.param.u64 	%rd227, [_Z4racePiS_S_S_S_S_S_S_S_S_S_S_S_S_S_S_S_S_S_S_S_S_S_S_S_S_S_S_S_S_S_S_S_S_S_S_S_S_S_S_S_S_S_S_S_S_S_S_S_S_S_S_S_S_S_S_S_S_S_S_S_S_S_S_S_S_S_S_S_S_S_S_S_S_S_S_S_S_S_S_S_S_S_S_S_S_S_S_S_S_S_S_S_S_S_S_S_S_S_S_S_S_S_S_S_S_S_S_S_S_S_S_S_S_S_S_S_S_S_S_S_S_S_S_S_S_S_S_S_S_S_S_S_S_S_S_S_S_S_S_S_S_S_S_S_S_S_S_S_S_S_S_S_S_S_S_S_S_S_S_S_S_S_S_S_S_S_S_S_S_S_S_S_S_S_S_S_S_S_S_S_S_S_S_S_S_S_S_S_S_S_S_S_S_S_S_S_S_S_S_S_S_S_S_S_S_S_S_S_S_S_S_S_S_S_S_S_S_S_S_S_S_S_S_S_S_S_S_S_S_S_S_S_S_S_S_S_S_S_S_S_S_S_S_S_S_S_S_S_S_S_S_S_S_S_S__param_226];
	ld.param.u64 	%rd228, [_Z4racePiS_S_S_S_S_S_S_S_S_S_S_S_S_S_S_S_S_S_S_S_S_S_S_S_S_S_S_S_S_S_S_S_S_S_S_S_S_S_S_S_S_S_S_S_S_S_S_S_S_S_S_S_S_S_S_S_S_S_S_S_S_S_S_S_S_S_S_S_S_S_S_S_S_S_S_S_S_S_S_S_S_S_S_S_S_S_S_S_S_S_S_S_S_S_S_S_S_S_S_S_S_S_S_S_S_S_S_S_S_S_S_S_S_S_S_S_S_S_S_S_S_S_S_S_S_S_S_S_S_S_S_S_S_S_S_S_S_S_S_S_S_S_S_S_S_S_S_S_S_S_S_S_S_S_S_S_S_S_S_S_S_S_S_S_S_S_S_S_S_S_S_S_S_S_S_S_S_S_S_S_S_S_S_S_S_S_S_S_S_S_S_S_S_S_S_S_S_S_S_S_S_S_S_S_S_S_S_S_S_S_S_S_S_S_S_S_S_S_S_S_S_S_S_S_S_S_S_S_S_S_S_S_S_S_S_S_S_S_S_S_S_S_S_S_S_S_S_S_S_S_S_S_S_S_S__param_227];
	ld.param.u64 	%rd229, [_Z4racePiS_S_S_S_S_S_S_S_S_S_S_S_S_S_S_S_S_S_S_S_S_S_S_S_S_S_S_S_S_S_S_S_S_S_S_S_S_S_S_S_S_S_S_S_S_S_S_S_S_S_S_S_S_S_S_S_S_S_S_S_S_S_S_S_S_S_S_S_S_S_S_S_S_S_S_S_S_S_S_S_S_S_S_S_S_S_S_S_S_S_S_S_S_S_S_S_S_S_S_S_S_S_S_S_S_S_S_S_S_S_S_S_S_S_S_S_S_S_S_S_S_S_S_S_S_S_S_S_S_S_S_S_S_S_S_S_S_S_S_S_S_S_S_S_S_S_S_S_S_S_S_S_S_S_S_S_S_S_S_S_S_S_S_S_S_S_S_S_S_S_S_S_S_S_S_S_S_S_S_S_S_S_S_S_S_S_S_S_S_S_S_S_S_S_S_S_S_S_S_S_S_S_S_S_S_S_S_S_S_S_S_S_S_S_S_S_S_S_S_S_S_S_S_S_S_S_S_S_S_S_S_S_S_S_S_S_S_S_S_S_S_S_S_S_S_S_S_S_S_S_S_S_S_S_S__param_228];
	ld.param.u64 	%rd230, [_Z4racePiS_S_S_S_S_S_S_S_S_S_S_S_S_S_S_S_S_S_S_S_S_S_S_S_S_S_S_S_S_S_S_S_S_S_S_S_S_S_S_S_S_S_S_S_S_S_S_S_S_S_S_S_S_S_S_S_S_S_S_S_S_S_S_S_S_S_S_S_S_S_S_S_S_S_S_S_S_S_S_S_S_S_S_S_S_S_S_S_S_S_S_S_S_S_S_S_S_S_S_S_S_S_S_S_S_S_S_S_S_S_S_S_S_S_S_S_S_S_S_S_S_S_S_S_S_S_S_S_S_S_S_S_S_S_S_S_S_S_S_S_S_S_S_S_S_S_S_S_S_S_S_S_S_S_S_S_S_S_S_S_S_S_S_S_S_S_S_S_S_S_S_S_S_S_S_S_S_S_S_S_S_S_S_S_S_S_S_S_S_S_S_S_S_S_S_S_S_S_S_S_S_S_S_S_S_S_S_S_S_S_S_S_S_S_S_S_S_S_S_S_S_S_S_S_S_S_S_S_S_S_S_S_S_S_S_S_S_S_S_S_S_S_S_S_S_S_S_S_S_S_S_S_S_S_S__param_229];
	ld.param.u64 	%rd231, [_Z4racePiS_S_S_S_S_S_S_S_S_S_S_S_S_S_S_S_S_S_S_S_S_S_S_S_S_S_S_S_S_S_S_S_S_S_S_S_S_S_S_S_S_S_S_S_S_S_S_S_S_S_S_S_S_S_S_S_S_S_S_S_S_S_S_S_S_S_S_S_S_S_S_S_S_S_S_S_S_S_S_S_S_S_S_S_S_S_S_S_S_S_S_S_S_S_S_S_S_S_S_S_S_S_S_S_S_S_S_S_S_S_S_S_S_S_S_S_S_S_S_S_S_S_S_S_S_S_S_S_S_S_S_S_S_S_S_S_S_S_S_S_S_S_S_S_S_S_S_S_S_S_S_S_S_S_S_S_S_S_S_S_S_S_S_S_S_S_S_S_S_S_S_S_S_S_S_S_S_S_S_S_S_S_S_S_S_S_S_S_S_S_S_S_S_S_S_S_S_S_S_S_S_S_S_S_S_S_S_S_S_S_S_S_S_S_S_S_S_S_S_S_S_S_S_S_S_S_S_S_S_S_S_S_S_S_S_S_S_S_S_S_S_S_S_S_S_S_S_S_S_S_S_S_S_S_S__param_230];
	ld.param.u64 	%rd232, [_Z4racePiS_S_S_S_S_S_S_S_S_S_S_S_S_S_S_S_S_S_S_S_S_S_S_S_S_S_S_S_S_S_S_S_S_S_S_S_S_S_S_S_S_S_S_S_S_S_S_S_S_S_S_S_S_S_S_S_S_S_S_S_S_S_S_S_S_S_S_S_S_S_S_S_S_S_S_S_S_S_S_S_S_S_S_S_S_S_S_S_S_S_S_S_S_S_S_S_S_S_S_S_S_S_S_S_S_S_S_S_S_S_S_S_S_S_S_S_S_S_S_S_S_S_S_S_S_S_S_S_S_S_S_S_S_S_S_S_S_S_S_S_S_S_S_S_S_S_S_S_S_S_S_S_S_S_S_S_S_S_S_S_S_S_S_S_S_S_S_S_S_S_S_S_S_S_S_S_S_S_S_S_S_S_S_S_S_S_S_S_S_S_S_S_S_S_S_S_S_S_S_S_S_S_S_S_S_S_S_S_S_S_S_S_S_S_S_S_S_S_S_S_S_S_S_S_S_S_S_S_S_S_S_S_S_S_S_S_S_S_S_S_S_S_S_S_S_S_S_S_S_S_S_S_S_S_S__param_231];
	ld.param.u64 	%rd233, [_Z4racePiS_S_S_S_S_S_S_S_S_S_S_S_S_S_S_S_S_S_S_S_S_S_S_S_S_S_S_S_S_S_S_S_S_S_S_S_S_S_S_S_S_S_S_S_S_S_S_S_S_S_S_S_S_S_S_S_S_S_S_S_S_S_S_S_S_S_S_S_S_S_S_S_S_S_S_S_S_S_S_S_S_S_S_S_S_S_S_S_S_S_S_S_S_S_S_S_S_S_S_S_S_S_S_S_S_S_S_S_S_S_S_S_S_S_S_S_S_S_S_S_S_S_S_S_S_S_S_S_S_S_S_S_S_S_S_S_S_S_S_S_S_S_S_S_S_S_S_S_S_S_S_S_S_S_S_S_S_S_S_S_S_S_S_S_S_S_S_S_S_S_S_S_S_S_S_S_S_S_S_S_S_S_S_S_S_S_S_S_S_S_S_S_S_S_S_S_S_S_S_S_S_S_S_S_S_S_S_S_S_S_S_S_S_S_S_S_S_S_S_S_S_S_S_S_S_S_S_S_S_S_S_S_S_S_S_S_S_S_S_S_S_S_S_S_S_S_S_S_S_S_S_S_S_S_S__param_232];
	ld.param.u64 	%rd234, [_Z4racePiS_S_S_S_S_S_S_S_S_S_S_S_S_S_S_S_S_S_S_S_S_S_S_S_S_S_S_S_S_S_S_S_S_S_S_S_S_S_S_S_S_S_S_S_S_S_S_S_S_S_S_S_S_S_S_S_S_S_S_S_S_S_S_S_S_S_S_S_S_S_S_S_S_S_S_S_S_S_S_S_S_S_S_S_S_S_S_S_S_S_S_S_S_S_S_S_S_S_S_S_S_S_S_S_S_S_S_S_S_S_S_S_S_S_S_S_S_S_S_S_S_S_S_S_S_S_S_S_S_S_S_S_S_S_S_S_S_S_S_S_S_S_S_S_S_S_S_S_S_S_S_S_S_S_S_S_S_S_S_S_S_S_S_S_S_S_S_S_S_S_S_S_S_S_S_S_S_S_S_S_S_S_S_S_S_S_S_S_S_S_S_S_S_S_S_S_S_S_S_S_S_S_S_S_S_S_S_S_S_S_S_S_S_S_S_S_S_S_S_S_S_S_S_S_S_S_S_S_S_S_S_S_S_S_S_S_S_S_S_S_S_S_S_S_S_S_S_S_S_S_S_S_S_S_S__param_233];
	ld.param.u64 	%rd235, [_Z4racePiS_S_S_S_S_S_S_S_S_S_S_S_S_S_S_S_S_S_S_S_S_S_S_S_S_S_S_S_S_S_S_S_S_S_S_S_S_S_S_S_S_S_S_S_S_S_S_S_S_S_S_S_S_S_S_S_S_S_S_S_S_S_S_S_S_S_S_S_S_S_S_S_S_S_S_S_S_S_S_S_S_S_S_S_S_S_S_S_S_S_S_S_S_S_S_S_S_S_S_S_S_S_S_S_S_S_S_S_S_S_S_S_S_S_S_S_S_S_S_S_S_S_S_S_S_S_S_S_S_S_S_S_S_S_S_S_S_S_S_S_S_S_S_S_S_S_S_S_S_S_S_S_S_S_S_S_S_S_S_S_S_S_S_S_S_S_S_S_S_S_S_S_S_S_S_S_S_S_S_S_S_S_S_S_S_S_S_S_S_S_S_S_S_S_S_S_S_S_S_S_S_S_S_S_S_S_S_S_S_S_S_S_S_S_S_S_S_S_S_S_S_S_S_S_S_S_S_S_S_S_S_S_S_S_S_S_S_S_S_S_S_S_S_S_S_S_S_S_S_S_S_S_S_S_S__param_234];
	ld.param.u64 	%rd236, [_Z4racePiS_S_S_S_S_S_S_S_S_S_S_S_S_S_S_S_S_S_S_S_S_S_S_S_S_S_S_S_S_S_S_S_S_S_S_S_S_S_S_S_S_S_S_S_S_S_S_S_S_S_S_S_S_S_S_S_S_S_S_S_S_S_S_S_S_S_S_S_S_S_S_S_S_S_S_S_S_S_S_S_S_S_S_S_S_S_S_S_S_S_S_S_S_S_S_S_S_S_S_S_S_S_S_S_S_S_S_S_S_S_S_S_S_S_S_S_S_S_S_S_S_S_S_S_S_S_S_S_S_S_S_S_S_S_S_S_S_S_S_S_S_S_S_S_S_S_S_S_S_S_S_S_S_S_S_S_S_S_S_S_S_S_S_S_S_S_S_S_S_S_S_S_S_S_S_S_S_S_S_S_S_S_S_S_S_S_S_S_S_S_S_S_S_S_S_S_S_S_S_S_S_S_S_S_S_S_S_S_S_S_S_S_S_S_S_S_S_S_S_S_S_S_S_S_S_S_S_S_S_S_S_S_S_S_S_S_S_S_S_S_S_S_S_S_S_S_S_S_S_S_S_S_S_S_S__param_235];
	ld.param.u64 	%rd237, [_Z4racePiS_S_S_S_S_S_S_S_S_S_S_S_S_S_S_S_S_S_S_S_S_S_S_S_S_S_S_S_S_S_S_S_S_S_S_S_S_S_S_S_S_S_S_S_S_S_S_S_S_S_S_S_S_S_S_S_S_S_S_S_S_S_S_S_S_S_S_S_S_S_S_S_S_S_S_S_S_S_S_S_S_S_S_S_S_S_S_S_S_S_S_S_S_S_S_S_S_S_S_S_S_S_S_S_S_S_S_S_S_S_S_S_S_S_S_S_S_S_S_S_S_S_S_S_S_S_S_S_S_S_S_S_S_S_S_S_S_S_S_S_S_S_S_S_S_S_S_S_S_S_S_S_S_S_S_S_S_S_S_S_S_S_S_S_S_S_S_S_S_S_S_S_S_S_S_S_S_S_S_S_S_S_S_S_S_S_S_S_S_S_S_S_S_S_S_S_S_S_S_S_S_S_S_S_S_S_S_S_S_S_S_S_S_S_S_S_S_S_S_S_S_S_S_S_S_S_S_S_S_S_S_S_S_S_S_S_S_S_S_S_S_S_S_S_S_S_S_S_S_S_S_S_S_S_S__param_236];
	ld.param.u64 	%rd238, [_Z4racePiS_S_S_S_S_S_S_S_S_S_S_S_S_S_S_S_S_S_S_S_S_S_S_S_S_S_S_S_S_S_S_S_S_S_S_S_S_S_S_S_S_S_S_S_S_S_S_S_S_S_S_S_S_S_S_S_S_S_S_S_S_S_S_S_S_S_S_S_S_S_S_S_S_S_S_S_S_S_S_S_S_S_S_S_S_S_S_S_S_S_S_S_S_S_S_S_S_S_S_S_S_S_S_S_S_S_S_S_S_S_S_S_S_S_S_S_S_S_S_S_S_S_S_S_S_S_S_S_S_S_S_S_S_S_S_S_S_S_S_S_S_S_S_S_S_S_S_S_S_S_S_S_S_S_S_S_S_S_S_S_S_S_S_S_S_S_S_S_S_S_S_S_S_S_S_S_S_S_S_S_S_S_S_S_S_S_S_S_S_S_S_S_S_S_S_S_S_S_S_S_S_S_S_S_S_S_S_S_S_S_S_S_S_S_S_S_S_S_S_S_S_S_S_S_S_S_S_S_S_S_S_S_S_S_S_S_S_S_S_S_S_S_S_S_S_S_S_S_S_S_S_S_S_S_S__param_237];
	ld.param.u64 	%rd239, [_Z4racePiS_S_S_S_S_S_S_S_S_S_S_S_S_S_S_S_S_S_S_S_S_S_S_S_S_S_S_S_S_S_S_S_S_S_S_S_S_S_S_S_S_S_S_S_S_S_S_S_S_S_S_S_S_S_S_S_S_S_S_S_S_S_S_S_S_S_S_S_S_S_S_S_S_S_S_S_S_S_S_S_S_S_S_S_S_S_S_S_S_S_S_S_S_S_S_S_S_S_S_S_S_S_S_S_S_S_S_S_S_S_S_S_S_S_S_S_S_S_S_S_S_S_S_S_S_S_S_S_S_S_S_S_S_S_S_S_S_S_S_S_S_S_S_S_S_S_S_S_S_S_S_S_S_S_S_S_S_S_S_S_S_S_S_S_S_S_S_S_S_S_S_S_S_S_S_S_S_S_S_S_S_S_S_S_S_S_S_S_S_S_S_S_S_S_S_S_S_S_S_S_S_S_S_S_S_S_S_S_S_S_S_S_S_S_S_S_S_S_S_S_S_S_S_S_S_S_S_S_S_S_S_S_S_S_S_S_S_S_S_S_S_S_S_S_S_S_S_S_S_S_S_S_S_S_S__param_238];
	ld.param.u64 	%rd240, [_Z4racePiS_S_S_S_S_S_S_S_S_S_S_S_S_S_S_S_S_S_S_S_S_S_S_S_S_S_S_S_S_S_S_S_S_S_S_S_S_S_S_S_S_S_S_S_S_S_S_S_S_S_S_S_S_S_S_S_S_S_S_S_S_S_S_S_S_S_S_S_S_S_S_S_S_S_S_S_S_S_S_S_S_S_S_S_S_S_S_S_S_S_S_S_S_S_S_S_S_S_S_S_S_S_S_S_S_S_S_S_S_S_S_S_S_S_S_S_S_S_S_S_S_S_S_S_S_S_S_S_S_S_S_S_S_S_S_S_S_S_S_S_S_S_S_S_S_S_S_S_S_S_S_S_S_S_S_S_S_S_S_S_S_S_S_S_S_S_S_S_S_S_S_S_S_S_S_S_S_S_S_S_S_S_S_S_S_S_S_S_S_S_S_S_S_S_S_S_S_S_S_S_S_S_S_S_S_S_S_S_S_S_S_S_S_S_S_S_S_S_S_S_S_S_S_S_S_S_S_S_S_S_S_S_S_S_S_S_S_S_S_S_S_S_S_S_S_S_S_S_S_S_S_S_S_S_S__param_239];
	ld.param.u64 	%rd241, [_Z4racePiS_S_S_S_S_S_S_S_S_S_S_S_S_S_S_S_S_S_S_S_S_S_S_S_S_S_S_S_S_S_S_S_S_S_S_S_S_S_S_S_S_S_S_S_S_S_S_S_S_S_S_S_S_S_S_S_S_S_S_S_S_S_S_S_S_S_S_S_S_S_S_S_S_S_S_S_S_S_S_S_S_S_S_S_S_S_S_S_S_S_S_S_S_S_S_S_S_S_S_S_S_S_S_S_S_S_S_S_S_S_S_S_S_S_S_S_S_S_S_S_S_S_S_S_S_S_S_S_S_S_S_S_S_S_S_S_S_S_S_S_S_S_S_S_S_S_S_S_S_S_S_S_S_S_S_S_S_S_S_S_S_S_S_S_S_S_S_S_S_S_S_S_S_S_S_S_S_S_S_S_S_S_S_S_S_S_S_S_S_S_S_S_S_S_S_S_S_S_S_S_S_S_S_S_S_S_S_S_S_S_S_S_S_S_S_S_S_S_S_S_S_S_S_S_S_S_S_S_S_S_S_S_S_S_S_S_S_S_S_S_S_S_S_S_S_S_S_S_S_S_S_S_S_S_S__param_240];
	ld.param.u64 	%rd242, [_Z4racePiS_S_S_S_S_S_S_S_S_S_S_S_S_S_S_S_S_S_S_S_S_S_S_S_S_S_S_S_S_S_S_S_S_S_S_S_S_S_S_S_S_S_S_S_S_S_S_S_S_S_S_S_S_S_S_S_S_S_S_S_S_S_S_S_S_S_S_S_S_S_S_S_S_S_S_S_S_S_S_S_S_S_S_S_S_S_S_S_S_S_S_S_S_S_S_S_S_S_S_S_S_S_S_S_S_S_S_S_S_S_S_S_S_S_S_S_S_S_S_S_S_S_S_S_S_S_S_S_S_S_S_S_S_S_S_S_S_S_S_S_S_S_S_S_S_S_S_S_S_S_S_S_S_S_S_S_S_S_S_S_S_S_S_S_S_S_S_S_S_S_S_S_S_S_S_S_S_S_S_S_S_S_S_S_S_S_S_S_S_S_S_S_S_S_S_S_S_S_S_S_S_S_S_S_S_S_S_S_S_S_S_S_S_S_S_S_S_S_S_S_S_S_S_S_S_S_S_S_S_S_S_S_S_S_S_S_S_S_S_S_S_S_S_S_S_S_S_S_S_S_S_S_S_S_S__param_241];
	ld.param.u64 	%rd243, [_Z4racePiS_S_S_S_S_S_S_S_S_S_S_S_S_S_S_S_S_S_S_S_S_S_S_S_S_S_S_S_S_S_S_S_S_S_S_S_S_S_S_S_S_S_S_S_S_S_S_S_S_S_S_S_S_S_S_S_S_S_S_S_S_S_S_S_S_S_S_S_S_S_S_S_S_S_S_S_S_S_S_S_S_S_S_S_S_S_S_S_S_S_S_S_S_S_S_S_S_S_S_S_S_S_S_S_S_S_S_S_S_S_S_S_S_S_S_S_S_S_S_S_S_S_S_S_S_S_S_S_S_S_S_S_S_S_S_S_S_S_S_S_S_S_S_S_S_S_S_S_S_S_S_S_S_S_S_S_S_S_S_S_S_S_S_S_S_S_S_S_S_S_S_S_S_S_S_S_S_S_S_S_S_S_S_S_S_S_S_S_S_S_S_S_S_S_S_S_S_S_S_S_S_S_S_S_S_S_S_S_S_S_S_S_S_S_S_S_S_S_S_S_S_S_S_S_S_S_S_S_S_S_S_S_S_S_S_S_S_S_S_S_S_S_S_S_S_S_S_S_S_S_S_S_S_S_S__param_242];
	ld.param.u64 	%rd244, [_Z4racePiS_S_S_S_S_S_S_S_S_S_S_S_S_S_S_S_S_S_S_S_S_S_S_S_S_S_S_S_S_S_S_S_S_S_S_S_S_S_S_S_S_S_S_S_S_S_S_S_S_S_S_S_S_S_S_S_S_S_S_S_S_S_S_S_S_S_S_S_S_S_S_S_S_S_S_S_S_S_S_S_S_S_S_S_S_S_S_S_S_S_S_S_S_S_S_S_S_S_S_S_S_S_S_S_S_S_S_S_S_S_S_S_S_S_S_S_S_S_S_S_S_S_S_S_S_S_S_S_S_S_S_S_S_S_S_S_S_S_S_S_S_S_S_S_S_S_S_S_S_S_S_S_S_S_S_S_S_S_S_S_S_S_S_S_S_S_S_S_S_S_S_S_S_S_S_S_S_S_S_S_S_S_S_S_S_S_S_S_S_S_S_S_S_S_S_S_S_S_S_S_S_S_S_S_S_S_S_S_S_S_S_S_S_S_S_S_S_S_S_S_S_S_S_S_S_S_S_S_S_S_S_S_S_S_S_S_S_S_S_S_S_S_S_S_S_S_S_S_S_S_S_S_S_S_S__param_243];
	ld.param.u64 	%rd245, [_Z4racePiS_S_S_S_S_S_S_S_S_S_S_S_S_S_S_S_S_S_S_S_S_S_S_S_S_S_S_S_S_S_S_S_S_S_S_S_S_S_S_S_S_S_S_S_S_S_S_S_S_S_S_S_S_S_S_S_S_S_S_S_S_S_S_S_S_S_S_S_S_S_S_S_S_S_S_S_S_S_S_S_S_S_S_S_S_S_S_S_S_S_S_S_S_S_S_S_S_S_S_S_S_S_S_S_S_S_S_S_S_S_S_S_S_S_S_S_S_S_S_S_S_S_S_S_S_S_S_S_S_S_S_S_S_S_S_S_S_S_S_S_S_S_S_S_S_S_S_S_S_S_S_S_S_S_S_S_S_S_S_S_S_S_S_S_S_S_S_S_S_S_S_S_S_S_S_S_S_S_S_S_S_S_S_S_S_S_S_S_S_S_S_S_S_S_S_S_S_S_S_S_S_S_S_S_S_S_S_S_S_S_S_S_S_S_S_S_S_S_S_S_S_S_S_S_S_S_S_S_S_S_S_S_S_S_S_S_S_S_S_S_S_S_S_S_S_S_S_S_S_S_S_S_S_S_S__param_244];
	ld.param.u64 	%rd246, [_Z4racePiS_S_S_S_S_S_S_S_S_S_S_S_S_S_S_S_S_S_S_S_S_S_S_S_S_S_S_S_S_S_S_S_S_S_S_S_S_S_S_S_S_S_S_S_S_S_S_S_S_S_S_S_S_S_S_S_S_S_S_S_S_S_S_S_S_S_S_S_S_S_S_S_S_S_S_S_S_S_S_S_S_S_S_S_S_S_S_S_S_S_S_S_S_S_S_S_S_S_S_S_S_S_S_S_S_S_S_S_S_S_S_S_S_S_S_S_S_S_S_S_S_S_S_S_S_S_S_S_S_S_S_S_S_S_S_S_S_S_S_S_S_S_S_S_S_S_S_S_S_S_S_S_S_S_S_S_S_S_S_S_S_S_S_S_S_S_S_S_S_S_S_S_S_S_S_S_S_S_S_S_S_S_S_S_S_S_S_S_S_S_S_S_S_S_S_S_S_S_S_S_S_S_S_S_S_S_S_S_S_S_S_S_S_S_S_S_S_S_S_S_S_S_S_S_S_S_S_S_S_S_S_S_S_S_S_S_S_S_S_S_S_S_S_S_S_S_S_S_S_S_S_S_S_S_S__param_245];
	ld.param.u64 	%rd247, [_Z4racePiS_S_S_S_S_S_S_S_S_S_S_S_S_S_S_S_S_S_S_S_S_S_S_S_S_S_S_S_S_S_S_S_S_S_S_S_S_S_S_S_S_S_S_S_S_S_S_S_S_S_S_S_S_S_S_S_S_S_S_S_S_S_S_S_S_S_S_S_S_S_S_S_S_S_S_S_S_S_S_S_S_S_S_S_S_S_S_S_S_S_S_S_S_S_S_S_S_S_S_S_S_S_S_S_S_S_S_S_S_S_S_S_S_S_S_S_S_S_S_S_S_S_S_S_S_S_S_S_S_S_S_S_S_S_S_S_S_S_S_S_S_S_S_S_S_S_S_S_S_S_S_S_S_S_S_S_S_S_S_S_S_S_S_S_S_S_S_S_S_S_S_S_S_S_S_S_S_S_S_S_S_S_S_S_S_S_S_S_S_S_S_S_S_S_S_S_S_S_S_S_S_S_S_S_S_S_S_S_S_S_S_S_S_S_S_S_S_S_S_S_S_S_S_S_S_S_S_S_S_S_S_S_S_S_S_S_S_S_S_S_S_S_S_S_S_S_S_S_S_S_S_S_S_S_S__param_246];
	ld.param.u64 	%rd248, [_Z4racePiS_S_S_S_S_S_S_S_S_S_S_S_S_S_S_S_S_S_S_S_S_S_S_S_S_S_S_S_S_S_S_S_S_S_S_S_S_S_S_S_S_S_S_S_S_S_S_S_S_S_S_S_S_S_S_S_S_S_S_S_S_S_S_S_S_S_S_S_S_S_S_S_S_S_S_S_S_S_S_S_S_S_S_S_S_S_S_S_S_S_S_S_S_S_S_S_S_S_S_S_S_S_S_S_S_S_S_S_S_S_S_S_S_S_S_S_S_S_S_S_S_S_S_S_S_S_S_S_S_S_S_S_S_S_S_S_S_S_S_S_S_S_S_S_S_S_S_S_S_S_S_S_S_S_S_S_S_S_S_S_S_S_S_S_S_S_S_S_S_S_S_S_S_S_S_S_S_S_S_S_S_S_S_S_S_S_S_S_S_S_S_S_S_S_S_S_S_S_S_S_S_S_S_S_S_S_S_S_S_S_S_S_S_S_S_S_S_S_S_S_S_S_S_S_S_S_S_S_S_S_S_S_S_S_S_S_S_S_S_S_S_S_S_S_S_S_S_S_S_S_S_S_S_S_S__param_247];
	ld.param.u64 	%rd249, [_Z4racePiS_S_S_S_S_S_S_S_S_S_S_S_S_S_S_S_S_S_S_S_S_S_S_S_S_S_S_S_S_S_S_S_S_S_S_S_S_S_S_S_S_S_S_S_S_S_S_S_S_S_S_S_S_S_S_S_S_S_S_S_S_S_S_S_S_S_S_S_S_S_S_S_S_S_S_S_S_S_S_S_S_S_S_S_S_S_S_S_S_S_S_S_S_S_S_S_S_S_S_S_S_S_S_S_S_S_S_S_S_S_S_S_S_S_S_S_S_S_S_S_S_S_S_S_S_S_S_S_S_S_S_S_S_S_S_S_S_S_S_S_S_S_S_S_S_S_S_S_S_S_S_S_S_S_S_S_S_S_S_S_S_S_S_S_S_S_S_S_S_S_S_S_S_S_S_S_S_S_S_S_S_S_S_S_S_S_S_S_S_S_S_S_S_S_S_S_S_S_S_S_S_S_S_S_S_S_S_S_S_S_S_S_S_S_S_S_S_S_S_S_S_S_S_S_S_S_S_S_S_S_S_S_S_S_S_S_S_S_S_S_S_S_S_S_S_S_S_S_S_S_S_S_S_S_S__param_248];
	ld.param.u64 	%rd250, [_Z4racePiS_S_S_S_S_S_S_S_S_S_S_S_S_S_S_S_S_S_S_S_S_S_S_S_S_S_S_S_S_S_S_S_S_S_S_S_S_S_S_S_S_S_S_S_S_S_S_S_S_S_S_S_S_S_S_S_S_S_S_S_S_S_S_S_S_S_S_S_S_S_S_S_S_S_S_S_S_S_S_S_S_S_S_S_S_S_S_S_S_S_S_S_S_S_S_S_S_S_S_S_S_S_S_S_S_S_S_S_S_S_S_S_S_S_S_S_S_S_S_S_S_S_S_S_S_S_S_S_S_S_S_S_S_S_S_S_S_S_S_S_S_S_S_S_S_S_S_S_S_S_S_S_S_S_S_S_S_S_S_S_S_S_S_S_S_S_S_S_S_S_S_S_S_S_S_S_S_S_S_S_S_S_S_S_S_S_S_S_S_S_S_S_S_S_S_S_S_S_S_S_S_S_S_S_S_S_S_S_S_S_S_S_S_S_S_S_S_S_S_S_S_S_S_S_S_S_S_S_S_S_S_S_S_S_S_S_S_S_S_S_S_S_S_S_S_S_S_S_S_S_S_S_S_S_S__param_249];
	ld.param.u64 	%rd251, [_Z4racePiS_S_S_S_S_S_S_S_S_S_S_S_S_S_S_S_S_S_S_S_S_S_S_S_S_S_S_S_S_S_S_S_S_S_S_S_S_S_S_S_S_S_S_S_S_S_S_S_S_S_S_S_S_S_S_S_S_S_S_S_S_S_S_S_S_S_S_S_S_S_S_S_S_S_S_S_S_S_S_S_S_S_S_S_S_S_S_S_S_S_S_S_S_S_S_S_S_S_S_S_S_S_S_S_S_S_S_S_S_S_S_S_S_S_S_S_S_S_S_S_S_S_S_S_S_S_S_S_S_S_S_S_S_S_S_S_S_S_S_S_S_S_S_S_S_S_S_S_S_S_S_S_S_S_S_S_S_S_S_S_S_S_S_S_S_S_S_S_S_S_S_S_S_S_S_S_S_S_S_S_S_S_S_S_S_S_S_S_S_S_S_S_S_S_S_S_S_S_S_S_S_S_S_S_S_S_S_S_S_S_S_S_S_S_S_S_S_S_S_S_S_S_S_S_S_S_S_S_S_S_S_S_S_S_S_S_S_S_S_S_S_S_S_S_S_S_S_S_S_S_S_S_S_S_S__param_250];
	ld.param.u64 	%rd252, [_Z4racePiS_S_S_S_S_S_S_S_S_S_S_S_S_S_S_S_S_S_S_S_S_S_S_S_S_S_S_S_S_S_S_S_S_S_S_S_S_S_S_S_S_S_S_S_S_S_S_S_S_S_S_S_S_S_S_S_S_S_S_S_S_S_S_S_S_S_S_S_S_S_S_S_S_S_S_S_S_S_S_S_S_S_S_S_S_S_S_S_S_S_S_S_S_S_S_S_S_S_S_S_S_S_S_S_S_S_S_S_S_S_S_S_S_S_S_S_S_S_S_S_S_S_S_S_S_S_S_S_S_S_S_S_S_S_S_S_S_S_S_S_S_S_S_S_S_S_S_S_S_S_S_S_S_S_S_S_S_S_S_S_S_S_S_S_S_S_S_S_S_S_S_S_S_S_S_S_S_S_S_S_S_S_S_S_S_S_S_S_S_S_S_S_S_S_S_S_S_S_S_S_S_S_S_S_S_S_S_S_S_S_S_S_S_S_S_S_S_S_S_S_S_S_S_S_S_S_S_S_S_S_S_S_S_S_S_S_S_S_S_S_S_S_S_S_S_S_S_S_S_S_S_S_S_S_S__param_251];
	ld.param.u64 	%rd253, [_Z4racePiS_S_S_S_S_S_S_S_S_S_S_S_S_S_S_S_S_S_S_S_S_S_S_S_S_S_S_S_S_S_S_S_S_S_S_S_S_S_S_S_S_S_S_S_S_S_S_S_S_S_S_S_S_S_S_S_S_S_S_S_S_S_S_S_S_S_S_S_S_S_S_S_S_S_S_S_S_S_S_S_S_S_S_S_S_S_S_S_S_S_S_S_S_S_S_S_S_S_S_S_S_S_S_S_S_S_S_S_S_S_S_S_S_S_S_S_S_S_S_S_S_S_S_S_S_S_S_S_S_S_S_S_S_S_S_S_S_S_S_S_S_S_S_S_S_S_S_S_S_S_S_S_S_S_S_S_S_S_S_S_S_S_S_S_S_S_S_S_S_S_S_S_S_S_S_S_S_S_S_S_S_S_S_S_S_S_S_S_S_S_S_S_S_S_S_S_S_S_S_S_S_S_S_S_S_S_S_S_S_S_S_S_S_S_S_S_S_S_S_S_S_S_S_S_S_S_S_S_S_S_S_S_S_S_S_S_S_S_S_S_S_S_S_S_S_S_S_S_S_S_S_S_S_S_S__param_252];
	ld.param.u64 	%rd254, [_Z4racePiS_S_S_S_S_S_S_S_S_S_S_S_S_S_S_S_S_S_S_S_S_S_S_S_S_S_S_S_S_S_S_S_S_S_S_S_S_S_S_S_S_S_S_S_S_S_S_S_S_S_S_S_S_S_S_S_S_S_S_S_S_S_S_S_S_S_S_S_S_S_S_S_S_S_S_S_S_S_S_S_S_S_S_S_S_S_S_S_S_S_S_S_S_S_S_S_S_S_S_S_S_S_S_S_S_S_S_S_S_S_S_S_S_S_S_S_S_S_S_S_S_S_S_S_S_S_S_S_S_S_S_S_S_S_S_S_S_S_S_S_S_S_S_S_S_S_S_S_S_S_S_S_S_S_S_S_S_S_S_S_S_S_S_S_S_S_S_S_S_S_S_S_S_S_S_S_S_S_S_S_S_S_S_S_S_S_S_S_S_S_S_S_S_S_S_S_S_S_S_S_S_S_S_S_S_S_S_S_S_S_S_S_S_S_S_S_S_S_S_S_S_S_S_S_S_S_S_S_S_S_S_S_S_S_S_S_S_S_S_S_S_S_S_S_S_S_S_S_S_S_S_S_S_S_S__param_253];
	ld.param.u64 	%rd255, [_Z4racePiS_S_S_S_S_S_S_S_S_S_S_S_S_S_S_S_S_S_S_S_S_S_S_S_S_S_S_S_S_S_S_S_S_S_S_S_S_S_S_S_S_S_S_S_S_S_S_S_S_S_S_S_S_S_S_S_S_S_S_S_S_S_S_S_S_S_S_S_S_S_S_S_S_S_S_S_S_S_S_S_S_S_S_S_S_S_S_S_S_S_S_S_S_S_S_S_S_S_S_S_S_S_S_S_S_S_S_S_S_S_S_S_S_S_S_S_S_S_S_S_S_S_S_S_S_S_S_S_S_S_S_S_S_S_S_S_S_S_S_S_S_S_S_S_S_S_S_S_S_S_S_S_S_S_S_S_S_S_S_S_S_S_S_S_S_S_S_S_S_S_S_S_S_S_S_S_S_S_S_S_S_S_S_S_S_S_S_S_S_S_S_S_S_S_S_S_S_S_S_S_S_S_S_S_S_S_S_S_S_S_S_S_S_S_S_S_S_S_S_S_S_S_S_S_S_S_S_S_S_S_S_S_S_S_S_S_S_S_S_S_S_S_S_S_S_S_S_S_S_S_S_S_S_S_S__param_254];
	ld.param.u64 	%rd256, [_Z4racePiS_S_S_S_S_S_S_S_S_S_S_S_S_S_S_S_S_S_S_S_S_S_S_S_S_S_S_S_S_S_S_S_S_S_S_S_S_S_S_S_S_S_S_S_S_S_S_S_S_S_S_S_S_S_S_S_S_S_S_S_S_S_S_S_S_S_S_S_S_S_S_S_S_S_S_S_S_S_S_S_S_S_S_S_S_S_S_S_S_S_S_S_S_S_S_S_S_S_S_S_S_S_S_S_S_S_S_S_S_S_S_S_S_S_S_S_S_S_S_S_S_S_S_S_S_S_S_S_S_S_S_S_S_S_S_S_S_S_S_S_S_S_S_S_S_S_S_S_S_S_S_S_S_S_S_S_S_S_S_S_S_S_S_S_S_S_S_S_S_S_S_S_S_S_S_S_S_S_S_S_S_S_S_S_S_S_S_S_S_S_S_S_S_S_S_S_S_S_S_S_S_S_S_S_S_S_S_S_S_S_S_S_S_S_S_S_S_S_S_S_S_S_S_S_S_S_S_S_S_S_S_S_S_S_S_S_S_S_S_S_S_S_S_S_S_S_S_S_S_S_S_S_S_S_S__param_255];
	cvta.to.global.u64 	%rd257, %rd256;
	cvta.to.global.u64 	%rd258, %rd255;
	cvta.to.global.u64 	%rd259, %rd254;
	cvta.to.global.u64 	%rd260, %rd253;
	cvta.to.global.u64 	%rd261, %rd252;
	cvta.to.global.u64 	%rd262, %rd251;
	cvta.to.global.u64 	%rd263, %rd250;
	cvta.to.global.u64 	%rd264, %rd249;
	cvta.to.global.u64 	%rd265, %rd248;
	cvta.to.global.u64 	%rd266, %rd247;
	cvta.to.global.u64 	%rd267, %rd246;
	cvta.to.global.u64 	%rd268, %rd245;
	cvta.to.global.u64 	%rd269, %rd244;
	cvta.to.global.u64 	%rd270, %rd243;
	cvta.to.global.u64 	%rd271, %rd242;
	cvta.to.global.u64 	%rd272, %rd241;
	cvta.to.global.u64 	%rd273, %rd240;
	cvta.to.global.u64 	%rd274, %rd239;
	cvta.to.global.u64 	%rd275, %rd238;
	cvta.to.global.u64 	%rd276, %rd237;
	cvta.to.global.u64 	%rd277, %rd236;
	cvta.to.global.u64 	%rd278, %rd235;
	cvta.to.global.u64 	%rd279, %rd234;
	cvta.to.global.u64 	%rd280, %rd233;
	cvta.to.global.u64 	%rd281, %rd232;
	cvta.to.global.u64 	%rd282, %rd231;
	cvta.to.global.u64 	%rd283, %rd230;
	cvta.to.global.u64 	%rd284, %rd229;
	cvta.to.global.u64 	%rd285, %rd228;
	cvta.to.global.u64 	%rd286, %rd227;
	cvta.to.global.u64 	%rd287, %rd226;
	cvta.to.global.u64 	%rd288, %rd225;
	cvta.to.global.u64 	%rd289, %rd224;
	cvta.to.global.u64 	%rd290, %rd223;
	cvta.to.global.u64 	%rd291, %rd222;
	cvta.to.global.u64 	%rd292, %rd221;
	cvta.to.global.u64 	%rd293, %rd220;
	cvta.to.global.u64 	%rd294, %rd219;
	cvta.to.global.u64 	%rd295, %rd218;
	cvta.to.global.u64 	%rd296, %rd217;
	cvta.to.global.u64 	%rd297, %rd216;
	cvta.to.global.u64 	%rd298, %rd215;
	cvta.to.global.u64 	%rd299, %rd214;
	cvta.to.global.u64 	%rd300, %rd213;
	cvta.to.global.u64 	%rd301, %rd212;
	cvta.to.global.u64 	%rd302, %rd211;
	cvta.to.global.u64 	%rd303, %rd210;
	cvta.to.global.u64 	%rd304, %rd209;
	cvta.to.global.u64 	%rd305, %rd208;
	cvta.to.global.u64 	%rd306, %rd207;
	cvta.to.global.u64 	%rd307, %rd206;
	cvta.to.global.u64 	%rd308, %rd205;
	cvta.to.global.u64 	%rd309, %rd204;
	cvta.to.global.u64 	%rd310, %rd203;
	cvta.to.global.u64 	%rd311, %rd202;
	cvta.to.global.u64 	%rd312, %rd201;
	cvta.to.global.u64 	%rd313, %rd200;
	cvta.to.global.u64 	%rd314, %rd199;
	cvta.to.global.u64 	%rd315, %rd198;
	cvta.to.global.u64 	%rd316, %rd197;
	cvta.to.global.u64 	%rd317, %rd196;
	cvta.to.global.u64 	%rd318, %rd195;
	cvta.to.global.u64 	%rd319, %rd194;
	cvta.to.global.u64 	%rd320, %rd193;
	cvta.to.global.u64 	%rd321, %rd192;
	cvta.to.global.u64 	%rd322, %rd191;
	cvta.to.global.u64 	%rd323, %rd190;
	cvta.to.global.u64 	%rd324, %rd189;
	cvta.to.global.u64 	%rd325, %rd188;
	cvta.to.global.u64 	%rd326, %rd187;
	cvta.to.global.u64 	%rd327, %rd186;
	cvta.to.global.u64 	%rd328, %rd185;
	cvta.to.global.u64 	%rd329, %rd184;
	cvta.to.global.u64 	%rd330, %rd183;
	cvta.to.global.u64 	%rd331, %rd182;
	cvta.to.global.u64 	%rd332, %rd181;
	cvta.to.global.u64 	%rd333, %rd180;
	cvta.to.global.u64 	%rd334, %rd179;
	cvta.to.global.u64 	%rd335, %rd178;
	cvta.to.global.u64 	%rd336, %rd177;
	cvta.to.global.u64 	%rd337, %rd176;
	cvta.to.global.u64 	%rd338, %rd175;
	cvta.to.global.u64 	%rd339, %rd174;
	cvta.to.global.u64 	%rd340, %rd173;
	cvta.to.global.u64 	%rd341, %rd172;
	cvta.to.global.u64 	%rd342, %rd171;
	cvta.to.global.u64 	%rd343, %rd170;
	cvta.to.global.u64 	%rd344, %rd169;
	cvta.to.global.u64 	%rd345, %rd168;
	cvta.to.global.u64 	%rd346, %rd167;
	cvta.to.global.u64 	%rd347, %rd166;
	cvta.to.global.u64 	%rd348, %rd165;
	cvta.to.global.u64 	%rd349, %rd164;
	cvta.to.global.u64 	%rd350, %rd163;
	cvta.to.global.u64 	%rd351, %rd162;
	cvta.to.global.u64 	%rd352, %rd161;
	cvta.to.global.u64 	%rd353, %rd160;
	cvta.to.global.u64 	%rd354, %rd159;
	cvta.to.global.u64 	%rd355, %rd158;
	cvta.to.global.u64 	%rd356, %rd157;
	cvta.to.global.u64 	%rd357, %rd156;
	cvta.to.global.u64 	%rd358, %rd155;
	cvta.to.global.u64 	%rd359, %rd154;
	cvta.to.global.u64 	%rd360, %rd153;
	cvta.to.global.u64 	%rd361, %rd152;
	cvta.to.global.u64 	%rd362, %rd151;
	cvta.to.global.u64 	%rd363, %rd150;
	cvta.to.global.u64 	%rd364, %rd149;
	cvta.to.global.u64 	%rd365, %rd148;
	cvta.to.global.u64 	%rd366, %rd147;
	cvta.to.global.u64 	%rd367, %rd146;
	cvta.to.global.u64 	%rd368, %rd145;
	cvta.to.global.u64 	%rd369, %rd144;
	cvta.to.global.u64 	%rd370, %rd143;
	cvta.to.global.u64 	%rd371, %rd142;
	cvta.to.global.u64 	%rd372, %rd141;
	cvta.to.global.u64 	%rd373, %rd140;
	cvta.to.global.u64 	%rd374, %rd139;
	cvta.to.global.u64 	%rd375, %rd138;
	cvta.to.global.u64 	%rd376, %rd137;
	cvta.to.global.u64 	%rd377, %rd136;
	cvta.to.global.u64 	%rd378, %rd135;
	cvta.to.global.u64 	%rd379, %rd134;
	cvta.to.global.u64 	%rd380, %rd133;
	cvta.to.global.u64 	%rd381, %rd132;
	cvta.to.global.u64 	%rd382, %rd131;
	cvta.to.global.u64 	%rd383, %rd130;
	cvta.to.global.u64 	%rd384, %rd129;
	cvta.to.global.u64 	%rd385, %rd128;
	cvta.to.global.u64 	%rd386, %rd127;
	cvta.to.global.u64 	%rd387, %rd126;
	cvta.to.global.u64 	%rd388, %rd125;
	cvta.to.global.u64 	%rd389, %rd124;
	cvta.to.global.u64 	%rd390, %rd123;
	cvta.to.global.u64 	%rd391, %rd122;
	cvta.to.global.u64 	%rd392, %rd121;
	cvta.to.global.u64 	%rd393, %rd120;
	cvta.to.global.u64 	%rd394, %rd119;
	cvta.to.global.u64 	%rd395, %rd118;
	cvta.to.global.u64 	%rd396, %rd117;
	cvta.to.global.u64 	%rd397, %rd116;
	cvta.to.global.u64 	%rd398, %rd115;
	cvta.to.global.u64 	%rd399, %rd114;
	cvta.to.global.u64 	%rd400, %rd113;
	cvta.to.global.u64 	%rd401, %rd112;
	cvta.to.global.u64 	%rd402, %rd111;
	cvta.to.global.u64 	%rd403, %rd110;
	cvta.to.global.u64 	%rd404, %rd109;
	cvta.to.global.u64 	%rd405, %rd108;
	cvta.to.global.u64 	%rd406, %rd107;
	cvta.to.global.u64 	%rd407, %rd106;
	cvta.to.global.u64 	%rd408, %rd105;
	cvta.to.global.u64 	%rd409, %rd104;
	cvta.to.global.u64 	%rd410, %rd103;
	cvta.to.global.u64 	%rd411, %rd102;
	cvta.to.global.u64 	%rd412, %rd101;
	cvta.to.global.u64 	%rd413, %rd100;
	cvta.to.global.u64 	%rd414, %rd99;
	cvta.to.global.u64 	%rd415, %rd98;
	cvta.to.global.u64 	%rd416, %rd97;
	cvta.to.global.u64 	%rd417, %rd96;
	cvta.to.global.u64 	%rd418, %rd95;
	cvta.to.global.u64 	%rd419, %rd94;
	cvta.to.global.u64 	%rd420, %rd93;
	cvta.to.global.u64 	%rd421, %rd92;
	cvta.to.global.u64 	%rd422, %rd91;
	cvta.to.global.u64 	%rd423, %rd90;
	cvta.to.global.u64 	%rd424, %rd89;
	cvta.to.global.u64 	%rd425, %rd88;
	cvta.to.global.u64 	%rd426, %rd87;
	cvta.to.global.u64 	%rd427, %rd86;
	cvta.to.global.u64 	%rd428, %rd85;
	cvta.to.global.u64 	%rd429, %rd84;
	cvta.to.global.u64 	%rd430, %rd83;
	cvta.to.global.u64 	%rd431, %rd82;
	cvta.to.global.u64 	%rd432, %rd81;
	cvta.to.global.u64 	%rd433, %rd80;
	cvta.to.global.u64 	%rd434, %rd79;
	cvta.to.global.u64 	%rd435, %rd78;
	cvta.to.global.u64 	%rd436, %rd77;
	cvta.to.global.u64 	%rd437, %rd76;
	cvta.to.global.u64 	%rd438, %rd75;
	cvta.to.global.u64 	%rd439, %rd74;
	cvta.to.global.u64 	%rd440, %rd73;
	cvta.to.global.u64 	%rd441, %rd72;
	cvta.to.global.u64 	%rd442, %rd71;
	cvta.to.global.u64 	%rd443, %rd70;
	cvta.to.global.u64 	%rd444, %rd69;
	cvta.to.global.u64 	%rd445, %rd68;
	cvta.to.global.u64 	%rd446, %rd67;
	cvta.to.global.u64 	%rd447, %rd66;
	cvta.to.global.u64 	%rd448, %rd65;
	cvta.to.global.u64 	%rd449, %rd64;
	cvta.to.global.u64 	%rd450, %rd63;
	cvta.to.global.u64 	%rd451, %rd62;
	cvta.to.global.u64 	%rd452, %rd61;
	cvta.to.global.u64 	%rd453, %rd60;
	cvta.to.global.u64 	%rd454, %rd59;
	cvta.to.global.u64 	%rd455, %rd58;
	cvta.to.global.u64 	%rd456, %rd57;
	cvta.to.global.u64 	%rd457, %rd56;
	cvta.to.global.u64 	%rd458, %rd55;
	cvta.to.global.u64 	%rd459, %rd54;
	cvta.to.global.u64 	%rd460, %rd53;
	cvta.to.global.u64 	%rd461, %rd52;
	cvta.to.global.u64 	%rd462, %rd51;
	cvta.to.global.u64 	%rd463, %rd50;
	cvta.to.global.u64 	%rd464, %rd49;
	cvta.to.global.u64 	%rd465, %rd48;
	cvta.to.global.u64 	%rd466, %rd47;
	cvta.to.global.u64 	%rd467, %rd46;
	cvta.to.global.u64 	%rd468, %rd45;
	cvta.to.global.u64 	%rd469, %rd44;
	cvta.to.global.u64 	%rd470, %rd43;
	cvta.to.global.u64 	%rd471, %rd42;
	cvta.to.global.u64 	%rd472, %rd41;
	cvta.to.global.u64 	%rd473, %rd40;
	cvta.to.global.u64 	%rd474, %rd39;
	cvta.to.global.u64 	%rd475, %rd38;
	cvta.to.global.u64 	%rd476, %rd37;
	cvta.to.global.u64 	%rd477, %rd36;
	cvta.to.global.u64 	%rd478, %rd35;
	cvta.to.global.u64 	%rd479, %rd34;
	cvta.to.global.u64 	%rd480, %rd33;
	cvta.to.global.u64 	%rd481, %rd32;
	cvta.to.global.u64 	%rd482, %rd31;
	cvta.to.global.u64 	%rd483, %rd30;
	cvta.to.global.u64 	%rd484, %rd29;
	cvta.to.global.u64 	%rd485, %rd28;
	cvta.to.global.u64 	%rd486, %rd27;
	cvta.to.global.u64 	%rd487, %rd26;
	cvta.to.global.u64 	%rd488, %rd25;
	cvta.to.global.u64 	%rd489, %rd24;
	cvta.to.global.u64 	%rd490, %rd23;
	cvta.to.global.u64 	%rd491, %rd22;
	cvta.to.global.u64 	%rd492, %rd21;
	cvta.to.global.u64 	%rd493, %rd20;
	cvta.to.global.u64 	%rd494, %rd19;
	cvta.to.global.u64 	%rd495, %rd18;
	cvta.to.global.u64 	%rd496, %rd17;
	cvta.to.global.u64 	%rd497, %rd16;
	cvta.to.global.u64 	%rd498, %rd15;
	cvta.to.global.u64 	%rd499, %rd14;
	cvta.to.global.u64 	%rd500, %rd13;
	cvta.to.global.u64 	%rd501, %rd12;
	cvta.to.global.u64 	%rd502, %rd11;
	cvta.to.global.u64 	%rd503, %rd10;
	cvta.to.global.u64 	%rd504, %rd9;
	cvta.to.global.u64 	%rd505, %rd8;
	cvta.to.global.u64 	%rd506, %rd7;
	cvta.to.global.u64 	%rd507, %rd6;
	cvta.to.global.u64 	%rd508, %rd5;
	cvta.to.global.u64 	%rd509, %rd4;
	cvta.to.global.u64 	%rd510, %rd3;
	cvta.to.global.u64 	%rd511, %rd2;
	cvta.to.global.u64 	%rd512, %rd1;
	mov.u32 	%r1, %tid.x;
	mov.u32 	%r2, %ctaid.x;
	mov.u32 	%r3, %ntid.x;
	mad.lo.s32 	%r4, %r3, %r2, %r1;
	mul.wide.s32 	%rd513, %r4, 4;
	add.s64 	%rd514, %rd512, %rd513;
	ld.global.u32 	%r5, [%rd514+4];
	st.global.u32 	[%rd514], %r5;
	add.s64 	%rd515, %rd511, %rd513;
	ld.global.u32 	%r6, [%rd515+4];
	st.global.u32 	[%rd515], %r6;
	add.s64 	%rd516, %rd510, %rd513;
	ld.global.u32 	%r7, [%rd516+4];
	st.global.u32 	[%rd516], %r7;
	add.s64 	%rd517, %rd509, %rd513;
	ld.global.u32 	%r8, [%rd517+4];
	st.global.u32 	[%rd517], %r8;
	add.s64 	%rd518, %rd508, %rd513;
	ld.global.u32 	%r9, [%rd518+4];
	st.global.u32 	[%rd518], %r9;
	add.s64 	%rd519, %rd507, %rd513;
	ld.global.u32 	%r10, [%rd519+4];
	st.global.u32 	[%rd519], %r10;
	add.s64 	%rd520, %rd506, %rd513;
	ld.global.u32 	%r11, [%rd520+4];
	st.global.u32 	[%rd520], %r11;
	add.s64 	%rd521, %rd505, %rd513;
	ld.global.u32 	%r12, [%rd521+4];
	st.global.u32 	[%rd521], %r12;
	add.s64 	%rd522, %rd504, %rd513;
	ld.global.u32 	%r13, [%rd522+4];
	st.global.u32 	[%rd522], %r13;
	add.s64 	%rd523, %rd503, %rd513;
	ld.global.u32 	%r14, [%rd523+4];
	st.global.u32 	[%rd523], %r14;
	add.s64 	%rd524, %rd502, %rd513;
	ld.global.u32 	%r15, [%rd524+4];
	st.global.u32 	[%rd524], %r15;
	add.s64 	%rd525, %rd501, %rd513;
	ld.global.u32 	%r16, [%rd525+4];
	st.global.u32 	[%rd525], %r16;
	add.s64 	%rd526, %rd500, %rd513;
	ld.global.u32 	%r17, [%rd526+4];
	st.global.u32 	[%rd526], %r17;
	add.s64 	%rd527, %rd499, %rd513;
	ld.global.u32 	%r18, [%rd527+4];
	st.global.u32 	[%rd527], %r18;
	add.s64 	%rd528, %rd498, %rd513;
	ld.global.u32 	%r19, [%rd528+4];
	st.global.u32 	[%rd528], %r19;
	add.s64 	%rd529, %rd497, %rd513;
	ld.global.u32 	%r20, [%rd529+4];
	st.global.u32 	[%rd529], %r20;
	add.s64 	%rd530, %rd496, %rd513;
	ld.global.u32 	%r21, [%rd530+4];
	st.global.u32 	[%rd530], %r21;
	add.s64 	%rd531, %rd495, %rd513;
	ld.global.u32 	%r22, [%rd531+4];
	st.global.u32 	[%rd531], %r22;
	add.s64 	%rd532, %rd494, %rd513;
	ld.global.u32 	%r23, [%rd532+4];
	st.global.u32 	[%rd532], %r23;
	add.s64 	%rd533, %rd493, %rd513;
	ld.global.u32 	%r24, [%rd533+4];
	st.global.u32 	[%rd533], %r24;
	add.s64 	%rd534, %rd492, %rd513;
	ld.global.u32 	%r25, [%rd534+4];
	st.global.u32 	[%rd534], %r25;
	add.s64 	%rd535, %rd491, %rd513;
	ld.global.u32 	%r26, [%rd535+4];
	st.global.u32 	[%rd535], %r26;
	add.s64 	%rd536, %rd490, %rd513;
	ld.global.u32 	%r27, [%rd536+4];
	st.global.u32 	[%rd536], %r27;
	add.s64 	%rd537, %rd489, %rd513;
	ld.global.u32 	%r28, [%rd537+4];
	st.global.u32 	[%rd537], %r28;
	add.s64 	%rd538, %rd488, %rd513;
	ld.global.u32 	%r29, [%rd538+4];
	st.global.u32 	[%rd538], %r29;
	add.s64 	%rd539, %rd487, %rd513;
	ld.global.u32 	%r30, [%rd539+4];
	st.global.u32 	[%rd539], %r30;
	add.s64 	%rd540, %rd486, %rd513;
	ld.global.u32 	%r31, [%rd540+4];
	st.global.u32 	[%rd540], %r31;
	add.s64 	%rd541, %rd485, %rd513;
	ld.global.u32 	%r32, [%rd541+4];
	st.global.u32 	[%rd541], %r32;
	add.s64 	%rd542, %rd484, %rd513;
	ld.global.u32 	%r33, [%rd542+4];
	st.global.u32 	[%rd542], %r33;
	add.s64 	%rd543, %rd483, %rd513;
	ld.global.u32 	%r34, [%rd543+4];
	st.global.u32 	[%rd543], %r34;
	add.s64 	%rd544, %rd482, %rd513;
	ld.global.u32 	%r35, [%rd544+4];
	st.global.u32 	[%rd544], %r35;
	add.s64 	%rd545, %rd481, %rd513;
	ld.global.u32 	%r36, [%rd545+4];
	st.global.u32 	[%rd545], %r36;
	add.s64 	%rd546, %rd480, %rd513;
	ld.global.u32 	%r37, [%rd546+4];
	st.global.u32 	[%rd546], %r37;
	add.s64 	%rd547, %rd479, %rd513;
	ld.global.u32 	%r38, [%rd547+4];
	st.global.u32 	[%rd547], %r38;
	add.s64 	%rd548, %rd478, %rd513;
	ld.global.u32 	%r39, [%rd548+4];
	st.global.u32 	[%rd548], %r39;
	add.s64 	%rd549, %rd477, %rd513;
	ld.global.u32 	%r40, [%rd549+4];
	st.global.u32 	[%rd549], %r40;
	add.s64 	%rd550, %rd476, %rd513;
	ld.global.u32 	%r41, [%rd550+4];
	st.global.u32 	[%rd550], %r41;
	add.s64 	%rd551, %rd475, %rd513;
	ld.global.u32 	%r42, [%rd551+4];
	st.global.u32 	[%rd551], %r42;
	add.s64 	%rd552, %rd474, %rd513;
	ld.global.u32 	%r43, [%rd552+4];
	st.global.u32 	[%rd552], %r43;
	add.s64 	%rd553, %rd473, %rd513;
	ld.global.u32 	%r44, [%rd553+4];
	st.global.u32 	[%rd553], %r44;
	add.s64 	%rd554, %rd472, %rd513;
	ld.global.u32 	%r45, [%rd554+4];
	st.global.u32 	[%rd554], %r45;
	add.s64 	%rd555, %rd471, %rd513;
	ld.global.u32 	%r46, [%rd555+4];
	st.global.u32 	[%rd555], %r46;
	add.s64 	%rd556, %rd470, %rd513;
	ld.global.u32 	%r47, [%rd556+4];
	st.global.u32 	[%rd556], %r47;
	add.s64 	%rd557, %rd469, %rd513;
	ld.global.u32 	%r48, [%rd557+4];
	st.global.u32 	[%rd557], %r48;
	add.s64 	%rd558, %rd468, %rd513;
	ld.global.u32 	%r49, [%rd558+4];
	st.global.u32 	[%rd558], %r49;
	add.s64 	%rd559, %rd467, %rd513;
	ld.global.u32 	%r50, [%rd559+4];
	st.global.u32 	[%rd559], %r50;
	add.s64 	%rd560, %rd466, %rd513;
	ld.global.u32 	%r51, [%rd560+4];
	st.global.u32 	[%rd560], %r51;
	add.s64 	%rd561, %rd465, %rd513;
	ld.global.u32 	%r52, [%rd561+4];
	st.global.u32 	[%rd561], %r52;
	add.s64 	%rd562, %rd464, %rd513;
	ld.global.u32 	%r53, [%rd562+4];
	st.global.u32 	[%rd562], %r53;
	add.s64 	%rd563, %rd463, %rd513;
	ld.global.u32 	%r54, [%rd563+4];
	st.global.u32 	[%rd563], %r54;
	add.s64 	%rd564, %rd462, %rd513;
	ld.global.u32 	%r55, [%rd564+4];
	st.global.u32 	[%rd564], %r55;
	add.s64 	%rd565, %rd461, %rd513;
	ld.global.u32 	%r56, [%rd565+4];
	st.global.u32 	[%rd565], %r56;
	add.s64 	%rd566, %rd460, %rd513;
	ld.global.u32 	%r57, [%rd566+4];
	st.global.u32 	[%rd566], %r57;
	add.s64 	%rd567, %rd459, %rd513;
	ld.global.u32 	%r58, [%rd567+4];
	st.global.u32 	[%rd567], %r58;
	add.s64 	%rd568, %rd458, %rd513;
	ld.global.u32 	%r59, [%rd568+4];
	st.global.u32 	[%rd568], %r59;
	add.s64 	%rd569, %rd457, %rd513;
	ld.global.u32 	%r60, [%rd569+4];
	st.global.u32 	[%rd569], %r60;
	add.s64 	%rd570, %rd456, %rd513;
	ld.global.u32 	%r61, [%rd570+4];
	st.global.u32 	[%rd570], %r61;
	add.s64 	%rd571, %rd455, %rd513;
	ld.global.u32 	%r62, [%rd571+4];
	st.global.u32 	[%rd571], %r62;
	add.s64 	%rd572, %rd454, %rd513;
	ld.global.u32 	%r63, [%rd572+4];
	st.global.u32 	[%rd572], %r63;
	add.s64 	%rd573, %rd453, %rd513;
	ld.global.u32 	%r64, [%rd573+4];
	st.global.u32 	[%rd573], %r64;
	add.s64 	%rd574, %rd452, %rd513;
	ld.global.u32 	%r65, [%rd574+4];
	st.global.u32 	[%rd574], %r65;
	add.s64 	%rd575, %rd451, %rd513;
	ld.global.u32 	%r66, [%rd575+4];
	st.global.u32 	[%rd575], %r66;
	add.s64 	%rd576, %rd450, %rd513;
	ld.global.u32 	%r67, [%rd576+4];
	st.global.u32 	[%rd576], %r67;
	add.s64 	%rd577, %rd449, %rd513;
	ld.global.u32 	%r68, [%rd577+4];
	st.global.u32 	[%rd577], %r68;
	add.s64 	%rd578, %rd448, %rd513;
	ld.global.u32 	%r69, [%rd578+4];
	st.global.u32 	[%rd578], %r69;
	add.s64 	%rd579, %rd447, %rd513;
	ld.global.u32 	%r70, [%rd579+4];
	st.global.u32 	[%rd579], %r70;
	add.s64 	%rd580, %rd446, %rd513;
	ld.global.u32 	%r71, [%rd580+4];
	st.global.u32 	[%rd580], %r71;
	add.s64 	%rd581, %rd445, %rd513;
	ld.global.u32 	%r72, [%rd581+4];
	st.global.u32 	[%rd581], %r72;
	add.s64 	%rd582, %rd444, %rd513;
	ld.global.u32 	%r73, [%rd582+4];
	st.global.u32 	[%rd582], %r73;
	add.s64 	%rd583, %rd443, %rd513;
	ld.global.u32 	%r74, [%rd583+4];
	st.global.u32 	[%rd583], %r74;
	add.s64 	%rd584, %rd442, %rd513;
	ld.global.u32 	%r75, [%rd584+4];
	st.global.u32 	[%rd584], %r75;
	add.s64 	%rd585, %rd441, %rd513;
	ld.global.u32 	%r76, [%rd585+4];
	st.global.u32 	[%rd585], %r76;
	add.s64 	%rd586, %rd440, %rd513;
	ld.global.u32 	%r77, [%rd586+4];
	st.global.u32 	[%rd586], %r77;
	add.s64 	%rd587, %rd439, %rd513;
	ld.global.u32 	%r78, [%rd587+4];
	st.global.u32 	[%rd587], %r78;
	add.s64 	%rd588, %rd438, %rd513;
	ld.global.u32 	%r79, [%rd588+4];
	st.global.u32 	[%rd588], %r79;
	add.s64 	%rd589, %rd437, %rd513;
	ld.global.u32 	%r80, [%rd589+4];
	st.global.u32 	[%rd589], %r80;
	add.s64 	%rd590, %rd436, %rd513;
	ld.global.u32 	%r81, [%rd590+4];
	st.global.u32 	[%rd590], %r81;
	add.s64 	%rd591, %rd435, %rd513;
	ld.global.u32 	%r82, [%rd591+4];
	st.global.u32 	[%rd591], %r82;
	add.s64 	%rd592, %rd434, %rd513;
	ld.global.u32 	%r83, [%rd592+4];
	st.global.u32 	[%rd592], %r83;
	add.s64 	%rd593, %rd433, %rd513;
	ld.global.u32 	%r84, [%rd593+4];
	st.global.u32 	[%rd593], %r84;
	add.s64 	%rd594, %rd432, %rd513;
	ld.global.u32 	%r85, [%rd594+4];
	st.global.u32 	[%rd594], %r85;
	add.s64 	%rd595, %rd431, %rd513;
	ld.global.u32 	%r86, [%rd595+4];
	st.global.u32 	[%rd595], %r86;
	add.s64 	%rd596, %rd430, %rd513;
	ld.global.u32 	%r87, [%rd596+4];
	st.global.u32 	[%rd596], %r87;
	add.s64 	%rd597, %rd429, %rd513;
	ld.global.u32 	%r88, [%rd597+4];
	st.global.u32 	[%rd597], %r88;
	add.s64 	%rd598, %rd428, %rd513;
	ld.global.u32 	%r89, [%rd598+4];
	st.global.u32 	[%rd598], %r89;
	add.s64 	%rd599, %rd427, %rd513;
	ld.global.u32 	%r90, [%rd599+4];
	st.global.u32 	[%rd599], %r90;
	add.s64 	%rd600, %rd426, %rd513;
	ld.global.u32 	%r91, [%rd600+4];
	st.global.u32 	[%rd600], %r91;
	add.s64 	%rd601, %rd425, %rd513;
	ld.global.u32 	%r92, [%rd601+4];
	st.global.u32 	[%rd601], %r92;
	add.s64 	%rd602, %rd424, %rd513;
	ld.global.u32 	%r93, [%rd602+4];
	st.global.u32 	[%rd602], %r93;
	add.s64 	%rd603, %rd423, %rd513;
	ld.global.u32 	%r94, [%rd603+4];
	st.global.u32 	[%rd603], %r94;
	add.s64 	%rd604, %rd422, %rd513;
	ld.global.u32 	%r95, [%rd604+4];
	st.global.u32 	[%rd604], %r95;
	add.s64 	%rd605, %rd421, %rd513;
	ld.global.u32 	%r96, [%rd605+4];
	st.global.u32 	[%rd605], %r96;
	add.s64 	%rd606, %rd420, %rd513;
	ld.global.u32 	%r97, [%rd606+4];
	st.global.u32 	[%rd606], %r97;
	add.s64 	%rd607, %rd419, %rd513;
	ld.global.u32 	%r98, [%rd607+4];
	st.global.u32 	[%rd607], %r98;
	add.s64 	%rd608, %rd418, %rd513;
	ld.global.u32 	%r99, [%rd608+4];
	st.global.u32 	[%rd608], %r99;
	add.s64 	%rd609, %rd417, %rd513;
	ld.global.u32 	%r100, [%rd609+4];
	st.global.u32 	[%rd609], %r100;
	add.s64 	%rd610, %rd416, %rd513;
	ld.global.u32 	%r101, [%rd610+4];
	st.global.u32 	[%rd610], %r101;
	add.s64 	%rd611, %rd415, %rd513;
	ld.global.u32 	%r102, [%rd611+4];
	st.global.u32 	[%rd611], %r102;
	add.s64 	%rd612, %rd414, %rd513;
	ld.global.u32 	%r103, [%rd612+4];
	st.global.u32 	[%rd612], %r103;
	add.s64 	%rd613, %rd413, %rd513;
	ld.global.u32 	%r104, [%rd613+4];
	st.global.u32 	[%rd613], %r104;
	add.s64 	%rd614, %rd412, %rd513;
	ld.global.u32 	%r105, [%rd614+4];
	st.global.u32 	[%rd614], %r105;
	add.s64 	%rd615, %rd411, %rd513;
	ld.global.u32 	%r106, [%rd615+4];
	st.global.u32 	[%rd615], %r106;
	add.s64 	%rd616, %rd410, %rd513;
	ld.global.u32 	%r107, [%rd616+4];
	st.global.u32 	[%rd616], %r107;
	add.s64 	%rd617, %rd409, %rd513;
	ld.global.u32 	%r108, [%rd617+4];
	st.global.u32 	[%rd617], %r108;
	add.s64 	%rd618, %rd408, %rd513;
	ld.global.u32 	%r109, [%rd618+4];
	st.global.u32 	[%rd618], %r109;
	add.s64 	%rd619, %rd407, %rd513;
	ld.global.u32 	%r110, [%rd619+4];
	st.global.u32 	[%rd619], %r110;
	add.s64 	%rd620, %rd406, %rd513;
	ld.global.u32 	%r111, [%rd620+4];
	st.global.u32 	[%rd620], %r111;
	add.s64 	%rd621, %rd405, %rd513;
	ld.global.u32 	%r112, [%rd621+4];
	st.global.u32 	[%rd621], %r112;
	add.s64 	%rd622, %rd404, %rd513;
	ld.global.u32 	%r113, [%rd622+4];
	st.global.u32 	[%rd622], %r113;
	add.s64 	%rd623, %rd403, %rd513;
	ld.global.u32 	%r114, [%rd623+4];
	st.global.u32 	[%rd623], %r114;
	add.s64 	%rd624, %rd402, %rd513;
	ld.global.u32 	%r115, [%rd624+4];
	st.global.u32 	[%rd624], %r115;
	add.s64 	%rd625, %rd401, %rd513;
	ld.global.u32 	%r116, [%rd625+4];
	st.global.u32 	[%rd625], %r116;
	add.s64 	%rd626, %rd400, %rd513;
	ld.global.u32 	%r117, [%rd626+4];
	st.global.u32 	[%rd626], %r117;
	add.s64 	%rd627, %rd399, %rd513;
	ld.global.u32 	%r118, [%rd627+4];
	st.global.u32 	[%rd627], %r118;
	add.s64 	%rd628, %rd398, %rd513;
	ld.global.u32 	%r119, [%rd628+4];
	st.global.u32 	[%rd628], %r119;
	add.s64 	%rd629, %rd397, %rd513;
	ld.global.u32 	%r120, [%rd629+4];
	st.global.u32 	[%rd629], %r120;
	add.s64 	%rd630, %rd396, %rd513;
	ld.global.u32 	%r121, [%rd630+4];
	st.global.u32 	[%rd630], %r121;
	add.s64 	%rd631, %rd395, %rd513;
	ld.global.u32 	%r122, [%rd631+4];
	st.global.u32 	[%rd631], %r122;
	add.s64 	%rd632, %rd394, %rd513;
	ld.global.u32 	%r123, [%rd632+4];
	st.global.u32 	[%rd632], %r123;
	add.s64 	%rd633, %rd393, %rd513;
	ld.global.u32 	%r124, [%rd633+4];
	st.global.u32 	[%rd633], %r124;
	add.s64 	%rd634, %rd392, %rd513;
	ld.global.u32 	%r125, [%rd634+4];
	st.global.u32 	[%rd634], %r125;
	add.s64 	%rd635, %rd391, %rd513;
	ld.global.u32 	%r126, [%rd635+4];
	st.global.u32 	[%rd635], %r126;
	add.s64 	%rd636, %rd390, %rd513;
	ld.global.u32 	%r127, [%rd636+4];
	st.global.u32 	[%rd636], %r127;
	add.s64 	%rd637, %rd389, %rd513;
	ld.global.u32 	%r128, [%rd637+4];
	st.global.u32 	[%rd637], %r128;
	add.s64 	%rd638, %rd388, %rd513;
	ld.global.u32 	%r129, [%rd638+4];
	st.global.u32 	[%rd638], %r129;
	add.s64 	%rd639, %rd387, %rd513;
	ld.global.u32 	%r130, [%rd639+4];
	st.global.u32 	[%rd639], %r130;
	add.s64 	%rd640, %rd386, %rd513;
	ld.global.u32 	%r131, [%rd640+4];
	st.global.u32 	[%rd640], %r131;
	add.s64 	%rd641, %rd385, %rd513;
	ld.global.u32 	%r132, [%rd641+4];
	st.global.u32 	[%rd641], %r132;
	add.s64 	%rd642, %rd384, %rd513;
	ld.global.u32 	%r133, [%rd642+4];
	st.global.u32 	[%rd642], %r133;
	add.s64 	%rd643, %rd383, %rd513;
	ld.global.u32 	%r134, [%rd643+4];
	st.global.u32 	[%rd643], %r134;
	add.s64 	%rd644, %rd382, %rd513;
	ld.global.u32 	%r135, [%rd644+4];
	st.global.u32 	[%rd644], %r135;
	add.s64 	%rd645, %rd381, %rd513;
	ld.global.u32 	%r136, [%rd645+4];
	st.global.u32 	[%rd645], %r136;
	add.s64 	%rd646, %rd380, %rd513;
	ld.global.u32 	%r137, [%rd646+4];
	st.global.u32 	[%rd646], %r137;
	add.s64 	%rd647, %rd379, %rd513;
	ld.global.u32 	%r138, [%rd647+4];
	st.global.u32 	[%rd647], %r138;
	add.s64 	%rd648, %rd378, %rd513;
	ld.global.u32 	%r139, [%rd648+4];
	st.global.u32 	[%rd648], %r139;
	add.s64 	%rd649, %rd377, %rd513;
	ld.global.u32 	%r140, [%rd649+4];
	st.global.u32 	[%rd649], %r140;
	add.s64 	%rd650, %rd376, %rd513;
	ld.global.u32 	%r141, [%rd650+4];
	st.global.u32 	[%rd650], %r141;
	add.s64 	%rd651, %rd375, %rd513;
	ld.global.u32 	%r142, [%rd651+4];
	st.global.u32 	[%rd651], %r142;
	add.s64 	%rd652, %rd374, %rd513;
	ld.global.u32 	%r143, [%rd652+4];
	st.global.u32 	[%rd652], %r143;
	add.s64 	%rd653, %rd373, %rd513;
	ld.global.u32 	%r144, [%rd653+4];
	st.global.u32 	[%rd653], %r144;
	add.s64 	%rd654, %rd372, %rd513;
	ld.global.u32 	%r145, [%rd654+4];
	st.global.u32 	[%rd654], %r145;
	add.s64 	%rd655, %rd371, %rd513;
	ld.global.u32 	%r146, [%rd655+4];
	st.global.u32 	[%rd655], %r146;
	add.s64 	%rd656, %rd370, %rd513;
	ld.global.u32 	%r147, [%rd656+4];
	st.global.u32 	[%rd656], %r147;
	add.s64 	%rd657, %rd369, %rd513;
	ld.global.u32 	%r148, [%rd657+4];
	st.global.u32 	[%rd657], %r148;
	add.s64 	%rd658, %rd368, %rd513;
	ld.global.u32 	%r149, [%rd658+4];
	st.global.u32 	[%rd658], %r149;
	add.s64 	%rd659, %rd367, %rd513;
	ld.global.u32 	%r150, [%rd659+4];
	st.global.u32 	[%rd659], %r150;
	add.s64 	%rd660, %rd366, %rd513;
	ld.global.u32 	%r151, [%rd660+4];
	st.global.u32 	[%rd660], %r151;
	add.s64 	%rd661, %rd365, %rd513;
	ld.global.u32 	%r152, [%rd661+4];
	st.global.u32 	[%rd661], %r152;
	add.s64 	%rd662, %rd364, %rd513;
	ld.global.u32 	%r153, [%rd662+4];
	st.global.u32 	[%rd662], %r153;
	add.s64 	%rd663, %rd363, %rd513;
	ld.global.u32 	%r154, [%rd663+4];
	st.global.u32 	[%rd663], %r154;
	add.s64 	%rd664, %rd362, %rd513;
	ld.global.u32 	%r155, [%rd664+4];
	st.global.u32 	[%rd664], %r155;
	add.s64 	%rd665, %rd361, %rd513;
	ld.global.u32 	%r156, [%rd665+4];
	st.global.u32 	[%rd665], %r156;
	add.s64 	%rd666, %rd360, %rd513;
	ld.global.u32 	%r157, [%rd666+4];
	st.global.u32 	[%rd666], %r157;
	add.s64 	%rd667, %rd359, %rd513;
	ld.global.u32 	%r158, [%rd667+4];
	st.global.u32 	[%rd667], %r158;
	add.s64 	%rd668, %rd358, %rd513;
	ld.global.u32 	%r159, [%rd668+4];
	st.global.u32 	[%rd668], %r159;
	add.s64 	%rd669, %rd357, %rd513;
	ld.global.u32 	%r160, [%rd669+4];
	st.global.u32 	[%rd669], %r160;
	add.s64 	%rd670, %rd356, %rd513;
	ld.global.u32 	%r161, [%rd670+4];
	st.global.u32 	[%rd670], %r161;
	add.s64 	%rd671, %rd355, %rd513;
	ld.global.u32 	%r162, [%rd671+4];
	st.global.u32 	[%rd671], %r162;
	add.s64 	%rd672, %rd354, %rd513;
	ld.global.u32 	%r163, [%rd672+4];
	st.global.u32 	[%rd672], %r163;
	add.s64 	%rd673, %rd353, %rd513;
	ld.global.u32 	%r164, [%rd673+4];
	st.global.u32 	[%rd673], %r164;
	add.s64 	%rd674, %rd352, %rd513;
	ld.global.u32 	%r165, [%rd674+4];
	st.global.u32 	[%rd674], %r165;
	add.s64 	%rd675, %rd351, %rd513;
	ld.global.u32 	%r166, [%rd675+4];
	st.global.u32 	[%rd675], %r166;
	add.s64 	%rd676, %rd350, %rd513;
	ld.global.u32 	%r167, [%rd676+4];
	st.global.u32 	[%rd676], %r167;
	add.s64 	%rd677, %rd349, %rd513;
	ld.global.u32 	%r168, [%rd677+4];
	st.global.u32 	[%rd677], %r168;
	add.s64 	%rd678, %rd348, %rd513;
	ld.global.u32 	%r169, [%rd678+4];
	st.global.u32 	[%rd678], %r169;
	add.s64 	%rd679, %rd347, %rd513;
	ld.global.u32 	%r170, [%rd679+4];
	st.global.u32 	[%rd679], %r170;
	add.s64 	%rd680, %rd346, %rd513;
	ld.global.u32 	%r171, [%rd680+4];
	st.global.u32 	[%rd680], %r171;
	add.s64 	%rd681, %rd345, %rd513;
	ld.global.u32 	%r172, [%rd681+4];
	st.global.u32 	[%rd681], %r172;
	add.s64 	%rd682, %rd344, %rd513;
	ld.global.u32 	%r173, [%rd682+4];
	st.global.u32 	[%rd682], %r173;
	add.s64 	%rd683, %rd343, %rd513;
	ld.global.u32 	%r174, [%rd683+4];
	st.global.u32 	[%rd683], %r174;
	add.s64 	%rd684, %rd342, %rd513;
	ld.global.u32 	%r175, [%rd684+4];
	st.global.u32 	[%rd684], %r175;
	add.s64 	%rd685, %rd341, %rd513;
	ld.global.u32 	%r176, [%rd685+4];
	st.global.u32 	[%rd685], %r176;
	add.s64 	%rd686, %rd340, %rd513;
	ld.global.u32 	%r177, [%rd686+4];
	st.global.u32 	[%rd686], %r177;
	add.s64 	%rd687, %rd339, %rd513;
	ld.global.u32 	%r178, [%rd687+4];
	st.global.u32 	[%rd687], %r178;
	add.s64 	%rd688, %rd338, %rd513;
	ld.global.u32 	%r179, [%rd688+4];
	st.global.u32 	[%rd688], %r179;
	add.s64 	%rd689, %rd337, %rd513;
	ld.global.u32 	%r180, [%rd689+4];
	st.global.u32 	[%rd689], %r180;
	add.s64 	%rd690, %rd336, %rd513;
	ld.global.u32 	%r181, [%rd690+4];
	st.global.u32 	[%rd690], %r181;
	add.s64 	%rd691, %rd335, %rd513;
	ld.global.u32 	%r182, [%rd691+4];
	st.global.u32 	[%rd691], %r182;
	add.s64 	%rd692, %rd334, %rd513;
	ld.global.u32 	%r183, [%rd692+4];
	st.global.u32 	[%rd692], %r183;
	add.s64 	%rd693, %rd333, %rd513;
	ld.global.u32 	%r184, [%rd693+4];
	st.global.u32 	[%rd693], %r184;
	add.s64 	%rd694, %rd332, %rd513;
	ld.global.u32 	%r185, [%rd694+4];
	st.global.u32 	[%rd694], %r185;
	add.s64 	%rd695, %rd331, %rd513;
	ld.global.u32 	%r186, [%rd695+4];
	st.global.u32 	[%rd695], %r186;
	add.s64 	%rd696, %rd330, %rd513;
	ld.global.u32 	%r187, [%rd696+4];
	st.global.u32 	[%rd696], %r187;
	add.s64 	%rd697, %rd329, %rd513;
	ld.global.u32 	%r188, [%rd697+4];
	st.global.u32 	[%rd697], %r188;
	add.s64 	%rd698, %rd328, %rd513;
	ld.global.u32 	%r189, [%rd698+4];
	st.global.u32 	[%rd698], %r189;
	add.s64 	%rd699, %rd327, %rd513;
	ld.global.u32 	%r190, [%rd699+4];
	st.global.u32 	[%rd699], %r190;
	add.s64 	%rd700, %rd326, %rd513;
	ld.global.u32 	%r191, [%rd700+4];
	st.global.u32 	[%rd700], %r191;
	add.s64 	%rd701, %rd325, %rd513;
	ld.global.u32 	%r192, [%rd701+4];
	st.global.u32 	[%rd701], %r192;
	add.s64 	%rd702, %rd324, %rd513;
	ld.global.u32 	%r193, [%rd702+4];
	st.global.u32 	[%rd702], %r193;
	add.s64 	%rd703, %rd323, %rd513;
	ld.global.u32 	%r194, [%rd703+4];
	st.global.u32 	[%rd703], %r194;
	add.s64 	%rd704, %rd322, %rd513;
	ld.global.u32 	%r195, [%rd704+4];
	st.global.u32 	[%rd704], %r195;
	add.s64 	%rd705, %rd321, %rd513;
	ld.global.u32 	%r196, [%rd705+4];
	st.global.u32 	[%rd705], %r196;
	add.s64 	%rd706, %rd320, %rd513;
	ld.global.u32 	%r197, [%rd706+4];
	st.global.u32 	[%rd706], %r197;
	add.s64 	%rd707, %rd319, %rd513;
	ld.global.u32 	%r198, [%rd707+4];
	st.global.u32 	[%rd707], %r198;
	add.s64 	%rd708, %rd318, %rd513;
	ld.global.u32 	%r199, [%rd708+4];
	st.global.u32 	[%rd708], %r199;
	add.s64 	%rd709, %rd317, %rd513;
	ld.global.u32 	%r200, [%rd709+4];
	st.global.u32 	[%rd709], %r200;
	add.s64 	%rd710, %rd316, %rd513;
	ld.global.u32 	%r201, [%rd710+4];
	st.global.u32 	[%rd710], %r201;
	add.s64 	%rd711, %rd315, %rd513;
	ld.global.u32 	%r202, [%rd711+4];
	st.global.u32 	[%rd711], %r202;
	add.s64 	%rd712, %rd314, %rd513;
	ld.global.u32 	%r203, [%rd712+4];
	st.global.u32 	[%rd712], %r203;
	add.s64 	%rd713, %rd313, %rd513;
	ld.global.u32 	%r204, [%rd713+4];
	st.global.u32 	[%rd713], %r204;
	add.s64 	%rd714, %rd312, %rd513;
	ld.global.u32 	%r205, [%rd714+4];
	st.global.u32 	[%rd714], %r205;
	add.s64 	%rd715, %rd311, %rd513;
	ld.global.u32 	%r206, [%rd715+4];
	st.global.u32 	[%rd715], %r206;
	add.s64 	%rd716, %rd310, %rd513;
	ld.global.u32 	%r207, [%rd716+4];
	st.global.u32 	[%rd716], %r207;
	add.s64 	%rd717, %rd309, %rd513;
	ld.global.u32 	%r208, [%rd717+4];
	st.global.u32 	[%rd717], %r208;
	add.s64 	%rd718, %rd308, %rd513;
	ld.global.u32 	%r209, [%rd718+4];
	st.global.u32 	[%rd718], %r209;
	add.s64 	%rd719, %rd307, %rd513;
	ld.global.u32 	%r210, [%rd719+4];
	st.global.u32 	[%rd719], %r210;
	add.s64 	%rd720, %rd306, %rd513;
	ld.global.u32 	%r211, [%rd720+4];
	st.global.u32 	[%rd720], %r211;
	add.s64 	%rd721, %rd305, %rd513;
	ld.global.u32 	%r212, [%rd721+4];
	st.global.u32 	[%rd721], %r212;
	add.s64 	%rd722, %rd304, %rd513;
	ld.global.u32 	%r213, [%rd722+4];
	st.global.u32 	[%rd722], %r213;
	add.s64 	%rd723, %rd303, %rd513;
	ld.global.u32 	%r214, [%rd723+4];
	st.global.u32 	[%rd723], %r214;
	add.s64 	%rd724, %rd302, %rd513;
	ld.global.u32 	%r215, [%rd724+4];
	st.global.u32 	[%rd724], %r215;
	add.s64 	%rd725, %rd301, %rd513;
	ld.global.u32 	%r216, [%rd725+4];
	st.global.u32 	[%rd725], %r216;
	add.s64 	%rd726, %rd300, %rd513;
	ld.global.u32 	%r217, [%rd726+4];
	st.global.u32 	[%rd726], %r217;
	add.s64 	%rd727, %rd299, %rd513;
	ld.global.u32 	%r218, [%rd727+4];
	st.global.u32 	[%rd727], %r218;
	add.s64 	%rd728, %rd298, %rd513;
	ld.global.u32 	%r219, [%rd728+4];
	st.global.u32 	[%rd728], %r219;
	add.s64 	%rd729, %rd297, %rd513;
	ld.global.u32 	%r220, [%rd729+4];
	st.global.u32 	[%rd729], %r220;
	add.s64 	%rd730, %rd296, %rd513;
	ld.global.u32 	%r221, [%rd730+4];
	st.global.u32 	[%rd730], %r221;
	add.s64 	%rd731, %rd295, %rd513;
	ld.global.u32 	%r222, [%rd731+4];
	st.global.u32 	[%rd731], %r222;
	add.s64 	%rd732, %rd294, %rd513;
	ld.global.u32 	%r223, [%rd732+4];
	st.global.u32 	[%rd732], %r223;
	add.s64 	%rd733, %rd293, %rd513;
	ld.global.u32 	%r224, [%rd733+4];
	st.global.u32 	[%rd733], %r224;
	add.s64 	%rd734, %rd292, %rd513;
	ld.global.u32 	%r225, [%rd734+4];
	st.global.u32 	[%rd734], %r225;
	add.s64 	%rd735, %rd291, %rd513;
	ld.global.u32 	%r226, [%rd735+4];
	st.global.u32 	[%rd735], %r226;
	add.s64 	%rd736, %rd290, %rd513;
	ld.global.u32 	%r227, [%rd736+4];
	st.global.u32 	[%rd736], %r227;
	add.s64 	%rd737, %rd289, %rd513;
	ld.global.u32 	%r228, [%rd737+4];
	st.global.u32 	[%rd737], %r228;
	add.s64 	%rd738, %rd288, %rd513;
	ld.global.u32 	%r229, [%rd738+4];
	st.global.u32 	[%rd738], %r229;
	add.s64 	%rd739, %rd287, %rd513;
	ld.global.u32 	%r230, [%rd739+4];
	st.global.u32 	[%rd739], %r230;
	add.s64 	%rd740, %rd286, %rd513;
	ld.global.u32 	%r231, [%rd740+4];
	st.global.u32 	[%rd740], %r231;
	add.s64 	%rd741, %rd285, %rd513;
	ld.global.u32 	%r232, [%rd741+4];
	st.global.u32 	[%rd741], %r232;
	add.s64 	%rd742, %rd284, %rd513;
	ld.global.u32 	%r233, [%rd742+4];
	st.global.u32 	[%rd742], %r233;
	add.s64 	%rd743, %rd283, %rd513;
	ld.global.u32 	%r234, [%rd743+4];
	st.global.u32 	[%rd743], %r234;
	add.s64 	%rd744, %rd282, %rd513;
	ld.global.u32 	%r235, [%rd744+4];
	st.global.u32 	[%rd744], %r235;
	add.s64 	%rd745, %rd281, %rd513;
	ld.global.u32 	%r236, [%rd745+4];
	st.global.u32 	[%rd745], %r236;
	add.s64 	%rd746, %rd280, %rd513;
	ld.global.u32 	%r237, [%rd746+4];
	st.global.u32 	[%rd746], %r237;
	add.s64 	%rd747, %rd279, %rd513;
	ld.global.u32 	%r238, [%rd747+4];
	st.global.u32 	[%rd747], %r238;
	add.s64 	%rd748, %rd278, %rd513;
	ld.global.u32 	%r239, [%rd748+4];
	st.global.u32 	[%rd748], %r239;
	add.s64 	%rd749, %rd277, %rd513;
	ld.global.u32 	%r240, [%rd749+4];
	st.global.u32 	[%rd749], %r240;
	add.s64 	%rd750, %rd276, %rd513;
	ld.global.u32 	%r241, [%rd750+4];
	st.global.u32 	[%rd750], %r241;
	add.s64 	%rd751, %rd275, %rd513;
	ld.global.u32 	%r242, [%rd751+4];
	st.global.u32 	[%rd751], %r242;
	add.s64 	%rd752, %rd274, %rd513;
	ld.global.u32 	%r243, [%rd752+4];
	st.global.u32 	[%rd752], %r243;
	add.s64 	%rd753, %rd273, %rd513;
	ld.global.u32 	%r244, [%rd753+4];
	st.global.u32 	[%rd753], %r244;
	add.s64 	%rd754, %rd272, %rd513;
	ld.global.u32 	%r245, [%rd754+4];
	st.global.u32 	[%rd754], %r245;
	add.s64 	%rd755, %rd271, %rd513;
	ld.global.u32 	%r246, [%rd755+4];
	st.global.u32 	[%rd755], %r246;
	add.s64 	%rd756, %rd270, %rd513;
	ld.global.u32 	%r247, [%rd756+4];
	st.global.u32 	[%rd756], %r247;
	add.s64 	%rd757, %rd269, %rd513;
	ld.global.u32 	%r248, [%rd757+4];
	st.global.u32 	[%rd757], %r248;
	add.s64 	%rd758, %rd268, %rd513;
	ld.global.u32 	%r249, [%rd758+4];
	st.global.u32 	[%rd758], %r249;
	add.s64 	%rd759, %rd267, %rd513;
	ld.global.u32 	%r250, [%rd759+4];
	st.global.u32 	[%rd759], %r250;
	add.s64 	%rd760, %rd266, %rd513;
	ld.global.u32 	%r251, [%rd760+4];
	st.global.u32 	[%rd760], %r251;
	add.s64 	%rd761, %rd265, %rd513;
	ld.global.u32 	%r252, [%rd761+4];
	st.global.u32 	[%rd761], %r252;
	add.s64 	%rd762, %rd264, %rd513;
	ld.global.u32 	%r253, [%rd762+4];
	st.global.u32 	[%rd762], %r253;
	add.s64 	%rd763, %rd263, %rd513;
	ld.global.u32 	%r254, [%rd763+4];
	st.global.u32 	[%rd763], %r254;
	add.s64 	%rd764, %rd262, %rd513;
	ld.global.u32 	%r255, [%rd764+4];
	st.global.u32 	[%rd764], %r255;
	add.s64 	%rd765, %rd261, %rd513;
	ld.global.u32 	%r256, [%rd765+4];
	st.global.u32 	[%rd765], %r256;
	add.s64 	%rd766, %rd260, %rd513;
	ld.global.u32 	%r257, [%rd766+4];
	st.global.u32 	[%rd766], %r257;
	add.s64 	%rd767, %rd259, %rd513;
	ld.global.u32 	%r258, [%rd767+4];
	st.global.u32 	[%rd767], %r258;
	add.s64 	%rd768, %rd258, %rd513;
	ld.global.u32 	%r259, [%rd768+4];
	st.global.u32 	[%rd768], %r259;
	add.s64 	%rd769, %rd257, %rd513;
	ld.global.u32 	%r260, [%rd769+4];
	st.global.u32 	[%rd769], %r260;
	ret;

}


// ===== COMPILED SASS (sm_100) =====

	.target	sm_100

	.elftype	@"ET_EXEC"


//--------------------- .note.nv.tkinfo           --------------------------
	.section	.note.nv.tkinfo,"",@"SHT_NOTE"
	.sectionflags	@"SHF_NOTE_NV_TKINFO"
	.tkinfo
        /*0018*/ 	.word	0x00000002
        /*0030*/ 	.string	""
        /*0030*/ 	.string	"ptxas"
        /*0030*/ 	.string	"Cuda compilation tools, release 13.0, V13.0.88"
        /*0030*/ 	.string	"Build cuda_13.0.r13.0/compiler.36424714_0"
        /*0030*/ 	.string	"-arch sm_100 -m 64 "



//--------------------- .note.nv.cuinfo           --------------------------
	.section	.note.nv.cuinfo,"",@"SHT_NOTE"
	.sectionflags	@"SHF_NOTE_NV_CUINFO"
        /*0018*/ 	.short	0x0002
        /*001a*/ 	.short	0x0064
        /*001c*/ 	.short	0x0082
	.zero		2


//--------------------- .nv.info                  --------------------------
	.section	.nv.info,"",@"SHT_CUDA_INFO"
	.align	4


	//----- nvinfo : EIATTR_REGCOUNT
	.align		4
        /*0000*/ 	.byte	0x04, 0x2f
        /*0002*/ 	.short	(.L_1 - .L_0)
	.align		4
.L_0:
        /*0004*/ 	.word	index@(_Z4racePiS_S_S_S_S_S_S_S_S_S_S_S_S_S_S_S_S_S_S_S_S_S_S_S_S_S_S_S_S_S_S_S_S_S_S_S_S_S_S_S_S_S_S_S_S_S_S_S_S_S_S_S_S_S_S_S_S_S_S_S_S_S_S_S_S_S_S_S_S_S_S_S_S_S_S_S_S_S_S_S_S_S_S_S_S_S_S_S_S_S_S_S_S_S_S_S_S_S_S_S_S_S_S_S_S_S_S_S_S_S_S_S_S_S_S_S_S_S_S_S_S_S_S_S_S_S_S_S_S_S_S_S_S_S_S_S_S_S_S_S_S_S_S_S_S_S_S_S_S_S_S_S_S_S_S_S_S_S_S_S_S_S_S_S_S_S_S_S_S_S_S_S_S_S_S_S_S_S_S_S_S_S_S_S_S_S_S_S_S_S_S_S_S_S_S_S_S_S_S_S_S_S_S_S_S_S_S_S_S_S_S_S_S_S_S_S_S_S_S_S_S_S_S_S_S_S_S_S_S_S_S_S_S_S_S_S_S_S_S_S_S_S_S_S_S_S_S_S_S_S_S_S_S_S_S_)
        /*0008*/ 	.word	0x00000016


	//----- nvinfo : EIATTR_FRAME_SIZE
	.align		4
.L_1:
        /*000c*/ 	.byte	0x04, 0x11
        /*000e*/ 	.short	(.L_3 - .L_2)
	.align		4
.L_2:
        /*0010*/ 	.word	index@(_Z4racePiS_S_S_S_S_S_S_S_S_S_S_S_S_S_S_S_S_S_S_S_S_S_S_S_S_S_S_S_S_S_S_S_S_S_S_S_S_S_S_S_S_S_S_S_S_S_S_S_S_S_S_S_S_S_S_S_S_S_S_S_S_S_S_S_S_S_S_S_S_S_S_S_S_S_S_S_S_S_S_S_S_S_S_S_S_S_S_S_S_S_S_S_S_S_S_S_S_S_S_S_S_S_S_S_S_S_S_S_S_S_S_S_S_S_S_S_S_S_S_S_S_S_S_S_S_S_S_S_S_S_S_S_S_S_S_S_S_S_S_S_S_S_S_S_S_S_S_S_S_S_S_S_S_S_S_S_S_S_S_S_S_S_S_S_S_S_S_S_S_S_S_S_S_S_S_S_S_S_S_S_S_S_S_S_S_S_S_S_S_S_S_S_S_S_S_S_S_S_S_S_S_S_S_S_S_S_S_S_S_S_S_S_S_S_S_S_S_S_S_S_S_S_S_S_S_S_S_S_S_S_S_S_S_S_S_S_S_S_S_S_S_S_S_S_S_S_S_S_S_S_S_S_S_S_S_)
        /*0014*/ 	.word	0x00000000


	//----- nvinfo : EIATTR_MIN_STACK_SIZE
	.align		4
.L_3:
        /*0018*/ 	.byte	0x04, 0x12
        /*001a*/ 	.short	(.L_5 - .L_4)
	.align		4
.L_4:
        /*001c*/ 	.word	index@(_Z4racePiS_S_S_S_S_S_S_S_S_S_S_S_S_S_S_S_S_S_S_S_S_S_S_S_S_S_S_S_S_S_S_S_S_S_S_S_S_S_S_S_S_S_S_S_S_S_S_S_S_S_S_S_S_S_S_S_S_S_S_S_S_S_S_S_S_S_S_S_S_S_S_S_S_S_S_S_S_S_S_S_S_S_S_S_S_S_S_S_S_S_S_S_S_S_S_S_S_S_S_S_S_S_S_S_S_S_S_S_S_S_S_S_S_S_S_S_S_S_S_S_S_S_S_S_S_S_S_S_S_S_S_S_S_S_S_S_S_S_S_S_S_S_S_S_S_S_S_S_S_S_S_S_S_S_S_S_S_S_S_S_S_S_S_S_S_S_S_S_S_S_S_S_S_S_S_S_S_S_S_S_S_S_S_S_S_S_S_S_S_S_S_S_S_S_S_S_S_S_S_S_S_S_S_S_S_S_S_S_S_S_S_S_S_S_S_S_S_S_S_S_S_S_S_S_S_S_S_S_S_S_S_S_S_S_S_S_S_S_S_S_S_S_S_S_S_S_S_S_S_S_S_S_S_S_S_)
        /*0020*/ 	.word	0x00000000
.L_5:


//--------------------- .nv.compat                --------------------------
	.section	.nv.compat,"",@"SHT_CUDA_COMPAT_INFO"
	.align	4
        /*0000*/ 	.byte	0x02, 0x09, 0x00, 0x00, 0x02, 0x02, 0x01, 0x00, 0x02, 0x05, 0x05, 0x00, 0x03, 0x07, 0x01, 0x01
        /*0010*/ 	.byte	0x02, 0x03, 0x00, 0x00, 0x02, 0x06, 0x01, 0x00, 0x04, 0x0b, 0x08, 0x00, 0x09, 0x00, 0x00, 0x00
        /*0020*/ 	.byte	0x00, 0x00, 0x00, 0x00


//--------------------- .nv.info._Z4racePiS_S_S_S_S_S_S_S_S_S_S_S_S_S_S_S_S_S_S_S_S_S_S_S_S_S_S_S_S_S_S_S_S_S_S_S_S_S_S_S_S_S_S_S_S_S_S_S_S_S_S_S_S_S_S_S_S_S_S_S_S_S_S_S_S_S_S_S_S_S_S_S_S_S_S_S_S_S_S_S_S_S_S_S_S_S_S_S_S_S_S_S_S_S_S_S_S_S_S_S_S_S_S_S_S_S_S_S_S_S_S_S_S_S_S_S_S_S_S_S_S_S_S_S_S_S_S_S_S_S_S_S_S_S_S_S_S_S_S_S_S_S_S_S_S_S_S_S_S_S_S_S_S_S_S_S_S_S_S_S_S_S_S_S_S_S_S_S_S_S_S_S_S_S_S_S_S_S_S_S_S_S_S_S_S_S_S_S_S_S_S_S_S_S_S_S_S_S_S_S_S_S_S_S_S_S_S_S_S_S_S_S_S_S_S_S_S_S_S_S_S_S_S_S_S_S_S_S_S_S_S_S_S_S_S_S_S_S_S_S_S_S_S_S_S_S_S_S_S_S_S_S_S_S_S_ --------------------------
	.section	.nv.info._Z4racePiS_S_S_S_S_S_S_S_S_S_S_S_S_S_S_S_S_S_S_S_S_S_S_S_S_S_S_S_S_S_S_S_S_S_S_S_S_S_S_S_S_S_S_S_S_S_S_S_S_S_S_S_S_S_S_S_S_S_S_S_S_S_S_S_S_S_S_S_S_S_S_S_S_S_S_S_S_S_S_S_S_S_S_S_S_S_S_S_S_S_S_S_S_S_S_S_S_S_S_S_S_S_S_S_S_S_S_S_S_S_S_S_S_S_S_S_S_S_S_S_S_S_S_S_S_S_S_S_S_S_S_S_S_S_S_S_S_S_S_S_S_S_S_S_S_S_S_S_S_S_S_S_S_S_S_S_S_S_S_S_S_S_S_S_S_S_S_S_S_S_S_S_S_S_S_S_S_S_S_S_S_S_S_S_S_S_S_S_S_S_S_S_S_S_S_S_S_S_S_S_S_S_S_S_S_S_S_S_S_S_S_S_S_S_S_S_S_S_S_S_S_S_S_S_S_S_S_S_S_S_S_S_S_S_S_S_S_S_S_S_S_S_S_S_S_S_S_S_S_S_S_S_S_S_S_,"",@"SHT_CUDA_INFO"
	.sectionflags	@""
	.align	4


	//----- nvinfo : EIATTR_CUDA_API_VERSION
	.align		4
        /*0000*/ 	.byte	0x04, 0x37
        /*0002*/ 	.short	(.L_7 - .L_6)
.L_6:
        /*0004*/ 	.word	0x00000082


	//----- nvinfo : EIATTR_KPARAM_INFO
	.align		4
.L_7:
        /*0008*/ 	.byte	0x04, 0x17
        /*000a*/ 	.short	(.L_9 - .L_8)
.L_8:
        /*000c*/ 	.word	0x00000000
        /*0010*/ 	.short	0x00ff
        /*0012*/ 	.short	0x07f8
        /*0014*/ 	.byte	0x00, 0xf5, 0x21, 0x00


	//----- nvinfo : EIATTR_KPARAM_INFO
	.align		4
.L_9:
        /*0018*/ 	.byte	0x04, 0x17
        /*001a*/ 	.short	(.L_11 - .L_10)
.L_10:
        /*001c*/ 	.word	0x00000000
        /*0020*/ 	.short	0x00fe
        /*0022*/ 	.short	0x07f0
        /*0024*/ 	.byte	0x00, 0xf5, 0x21, 0x00


	//----- nvinfo : EIATTR_KPARAM_INFO
	.align		4
.L_11:
        /*0028*/ 	.byte	0x04, 0x17
        /*002a*/ 	.short	(.L_13 - .L_12)
.L_12:
        /*002c*/ 	.word	0x00000000
        /*0030*/ 	.short	0x00fd
        /*0032*/ 	.short	0x07e8
        /*0034*/ 	.byte	0x00, 0xf5, 0x21, 0x00


	//----- nvinfo : EIATTR_KPARAM_INFO
	.align		4
.L_13:
        /*0038*/ 	.byte	0x04, 0x17
        /*003a*/ 	.short	(.L_15 - .L_14)
.L_14:
        /*003c*/ 	.word	0x00000000
        /*0040*/ 	.short	0x00fc
        /*0042*/ 	.short	0x07e0
        /*0044*/ 	.byte	0x00, 0xf5, 0x21, 0x00


	//----- nvinfo : EIATTR_KPARAM_INFO
	.align		4
.L_15:
        /*0048*/ 	.byte	0x04, 0x17
        /*004a*/ 	.short	(.L_17 - .L_16)
.L_16:
        /*004c*/ 	.word	0x00000000
        /*0050*/ 	.short	0x00fb
        /*0052*/ 	.short	0x07d8
        /*0054*/ 	.byte	0x00, 0xf5, 0x21, 0x00


	//----- nvinfo : EIATTR_KPARAM_INFO
	.align		4
.L_17:
        /*0058*/ 	.byte	0x04, 0x17
        /*005a*/ 	.short	(.L_19 - .L_18)
.L_18:
        /*005c*/ 	.word	0x00000000
        /*0060*/ 	.short	0x00fa
        /*0062*/ 	.short	0x07d0
        /*0064*/ 	.byte	0x00, 0xf5, 0x21, 0x00


	//----- nvinfo : EIATTR_KPARAM_INFO
	.align		4
.L_19:
        /*0068*/ 	.byte	0x04, 0x17
        /*006a*/ 	.short	(.L_21 - .L_20)
.L_20:
        /*006c*/ 	.word	0x00000000
        /*0070*/ 	.short	0x00f9
        /*0072*/ 	.short	0x07c8
        /*0074*/ 	.byte	0x00, 0xf5, 0x21, 0x00


	//----- nvinfo : EIATTR_KPARAM_INFO
	.align		4
.L_21:
        /*0078*/ 	.byte	0x04, 0x17
        /*007a*/ 	.short	(.L_23 - .L_22)
.L_22:
        /*007c*/ 	.word	0x00000000
        /*0080*/ 	.short	0x00f8
        /*0082*/ 	.short	0x07c0
        /*0084*/ 	.byte	0x00, 0xf5, 0x21, 0x00


	//----- nvinfo : EIATTR_KPARAM_INFO
	.align		4
.L_23:
        /*0088*/ 	.byte	0x04, 0x17
        /*008a*/ 	.short	(.L_25 - .L_24)
.L_24:
        /*008c*/ 	.word	0x00000000
        /*0090*/ 	.short	0x00f7
        /*0092*/ 	.short	0x07b8
        /*0094*/ 	.byte	0x00, 0xf5, 0x21, 0x00


	//----- nvinfo : EIATTR_KPARAM_INFO
	.align		4
.L_25:
        /*0098*/ 	.byte	0x04, 0x17
        /*009a*/ 	.short	(.L_27 - .L_26)
.L_26:
        /*009c*/ 	.word	0x00000000
        /*00a0*/ 	.short	0x00f6
        /*00a2*/ 	.short	0x07b0
        /*00a4*/ 	.byte	0x00, 0xf5, 0x21, 0x00


	//----- nvinfo : EIATTR_KPARAM_INFO
	.align		4
.L_27:
        /*00a8*/ 	.byte	0x04, 0x17
        /*00aa*/ 	.short	(.L_29 - .L_28)
.L_28:
        /*00ac*/ 	.word	0x00000000
        /*00b0*/ 	.short	0x00f5
        /*00b2*/ 	.short	0x07a8
        /*00b4*/ 	.byte	0x00, 0xf5, 0x21, 0x00


	//----- nvinfo : EIATTR_KPARAM_INFO
	.align		4
.L_29:
        /*00b8*/ 	.byte	0x04, 0x17
        /*00ba*/ 	.short	(.L_31 - .L_30)
.L_30:
        /*00bc*/ 	.word	0x00000000
        /*00c0*/ 	.short	0x00f4
        /*00c2*/ 	.short	0x07a0
        /*00c4*/ 	.byte	0x00, 0xf5, 0x21, 0x00


	//----- nvinfo : EIATTR_KPARAM_INFO
	.align		4
.L_31:
        /*00c8*/ 	.byte	0x04, 0x17
        /*00ca*/ 	.short	(.L_33 - .L_32)
.L_32:
        /*00cc*/ 	.word	0x00000000
        /*00d0*/ 	.short	0x00f3
        /*00d2*/ 	.short	0x0798
        /*00d4*/ 	.byte	0x00, 0xf5, 0x21, 0x00


	//----- nvinfo : EIATTR_KPARAM_INFO
	.align		4
.L_33:
        /*00d8*/ 	.byte	0x04, 0x17
        /*00da*/ 	.short	(.L_35 - .L_34)
.L_34:
        /*00dc*/ 	.word	0x00000000
        /*00e0*/ 	.short	0x00f2
        /*00e2*/ 	.short	0x0790
        /*00e4*/ 	.byte	0x00, 0xf5, 0x21, 0x00


	//----- nvinfo : EIATTR_KPARAM_INFO
	.align		4
.L_35:
        /*00e8*/ 	.byte	0x04, 0x17
        /*00ea*/ 	.short	(.L_37 - .L_36)
.L_36:
        /*00ec*/ 	.word	0x00000000
        /*00f0*/ 	.short	0x00f1
        /*00f2*/ 	.short	0x0788
        /*00f4*/ 	.byte	0x00, 0xf5, 0x21, 0x00


	//----- nvinfo : EIATTR_KPARAM_INFO
	.align		4
.L_37:
        /*00f8*/ 	.byte	0x04, 0x17
        /*00fa*/ 	.short	(.L_39 - .L_38)
.L_38:
        /*00fc*/ 	.word	0x00000000
        /*0100*/ 	.short	0x00f0
        /*0102*/ 	.short	0x0780
        /*0104*/ 	.byte	0x00, 0xf5, 0x21, 0x00


	//----- nvinfo : EIATTR_KPARAM_INFO
	.align		4
.L_39:
        /*0108*/ 	.byte	0x04, 0x17
        /*010a*/ 	.short	(.L_41 - .L_40)
.L_40:
        /*010c*/ 	.word	0x00000000
        /*0110*/ 	.short	0x00ef
        /*0112*/ 	.short	0x0778
        /*0114*/ 	.byte	0x00, 0xf5, 0x21, 0x00


	//----- nvinfo : EIATTR_KPARAM_INFO
	.align		4
.L_41:
        /*0118*/ 	.byte	0x04, 0x17
        /*011a*/ 	.short	(.L_43 - .L_42)
.L_42:
        /*011c*/ 	.word	0x00000000
        /*0120*/ 	.short	0x00ee
        /*0122*/ 	.short	0x0770
        /*0124*/ 	.byte	0x00, 0xf5, 0x21, 0x00


	//----- nvinfo : EIATTR_KPARAM_INFO
	.align		4
.L_43:
        /*0128*/ 	.byte	0x04, 0x17
        /*012a*/ 	.short	(.L_45 - .L_44)
.L_44:
        /*012c*/ 	.word	0x00000000
        /*0130*/ 	.short	0x00ed
        /*0132*/ 	.short	0x0768
        /*0134*/ 	.byte	0x00, 0xf5, 0x21, 0x00


	//----- nvinfo : EIATTR_KPARAM_INFO
	.align		4
.L_45:
        /*0138*/ 	.byte	0x04, 0x17
        /*013a*/ 	.short	(.L_47 - .L_46)
.L_46:
        /*013c*/ 	.word	0x00000000
        /*0140*/ 	.short	0x00ec
        /*0142*/ 	.short	0x0760
        /*0144*/ 	.byte	0x00, 0xf5, 0x21, 0x00


	//----- nvinfo : EIATTR_KPARAM_INFO
	.align		4
.L_47:
        /*0148*/ 	.byte	0x04, 0x17
        /*014a*/ 	.short	(.L_49 - .L_48)
.L_48:
        /*014c*/ 	.word	0x00000000
        /*0150*/ 	.short	0x00eb
        /*0152*/ 	.short	0x0758
        /*0154*/ 	.byte	0x00, 0xf5, 0x21, 0x00


	//----- nvinfo : EIATTR_KPARAM_INFO
	.align		4
.L_49:
        /*0158*/ 	.byte	0x04, 0x17
        /*015a*/ 	.short	(.L_51 - .L_50)
.L_50:
        /*015c*/ 	.word	0x00000000
        /*0160*/ 	.short	0x00ea
        /*0162*/ 	.short	0x0750
        /*0164*/ 	.byte	0x00, 0xf5, 0x21, 0x00


	//----- nvinfo : EIATTR_KPARAM_INFO
	.align		4
.L_51:
        /*0168*/ 	.byte	0x04, 0x17
        /*016a*/ 	.short	(.L_53 - .L_52)
.L_52:
        /*016c*/ 	.word	0x00000000
        /*0170*/ 	.short	0x00e9
        /*0172*/ 	.short	0x0748
        /*0174*/ 	.byte	0x00, 0xf5, 0x21, 0x00


	//----- nvinfo : EIATTR_KPARAM_INFO
	.align		4
.L_53:
        /*0178*/ 	.byte	0x04, 0x17
        /*017a*/ 	.short	(.L_55 - .L_54)
.L_54:
        /*017c*/ 	.word	0x00000000
        /*0180*/ 	.short	0x00e8
        /*0182*/ 	.short	0x0740
        /*0184*/ 	.byte	0x00, 0xf5, 0x21, 0x00


	//----- nvinfo : EIATTR_KPARAM_INFO
	.align		4
.L_55:
        /*0188*/ 	.byte	0x04, 0x17
        /*018a*/ 	.short	(.L_57 - .L_56)
.L_56:
        /*018c*/ 	.word	0x00000000
        /*0190*/ 	.short	0x00e7
        /*0192*/ 	.short	0x0738
        /*0194*/ 	.byte	0x00, 0xf5, 0x21, 0x00


	//----- nvinfo : EIATTR_KPARAM_INFO
	.align		4
.L_57:
        /*0198*/ 	.byte	0x04, 0x17
        /*019a*/ 	.short	(.L_59 - .L_58)
.L_58:
        /*019c*/ 	.word	0x00000000
        /*01a0*/ 	.short	0x00e6
        /*01a2*/ 	.short	0x0730
        /*01a4*/ 	.byte	0x00, 0xf5, 0x21, 0x00


	//----- nvinfo : EIATTR_KPARAM_INFO
	.align		4
.L_59:
        /*01a8*/ 	.byte	0x04, 0x17
        /*01aa*/ 	.short	(.L_61 - .L_60)
.L_60:
        /*01ac*/ 	.word	0x00000000
        /*01b0*/ 	.short	0x00e5
        /*01b2*/ 	.short	0x0728
        /*01b4*/ 	.byte	0x00, 0xf5, 0x21, 0x00


	//----- nvinfo : EIATTR_KPARAM_INFO
	.align		4
.L_61:
        /*01b8*/ 	.byte	0x04, 0x17
        /*01ba*/ 	.short	(.L_63 - .L_62)
.L_62:
        /*01bc*/ 	.word	0x00000000
        /*01c0*/ 	.short	0x00e4
        /*01c2*/ 	.short	0x0720
        /*01c4*/ 	.byte	0x00, 0xf5, 0x21, 0x00


	//----- nvinfo : EIATTR_KPARAM_INFO
	.align		4
.L_63:
        /*01c8*/ 	.byte	0x04, 0x17
        /*01ca*/ 	.short	(.L_65 - .L_64)
.L_64:
        /*01cc*/ 	.word	0x00000000
        /*01d0*/ 	.short	0x00e3
        /*01d2*/ 	.short	0x0718
        /*01d4*/ 	.byte	0x00, 0xf5, 0x21, 0x00


	//----- nvinfo : EIATTR_KPARAM_INFO
	.align		4
.L_65:
        /*01d8*/ 	.byte	0x04, 0x17
        /*01da*/ 	.short	(.L_67 - .L_66)
.L_66:
        /*01dc*/ 	.word	0x00000000
        /*01e0*/ 	.short	0x00e2
        /*01e2*/ 	.short	0x0710
        /*01e4*/ 	.byte	0x00, 0xf5, 0x21, 0x00


	//----- nvinfo : EIATTR_KPARAM_INFO
	.align		4
.L_67:
        /*01e8*/ 	.byte	0x04, 0x17
        /*01ea*/ 	.short	(.L_69 - .L_68)
.L_68:
        /*01ec*/ 	.word	0x00000000
        /*01f0*/ 	.short	0x00e1
        /*01f2*/ 	.short	0x0708
        /*01f4*/ 	.byte	0x00, 0xf5, 0x21, 0x00


	//----- nvinfo : EIATTR_KPARAM_INFO
	.align		4
.L_69:
        /*01f8*/ 	.byte	0x04, 0x17
        /*01fa*/ 	.short	(.L_71 - .L_70)
.L_70:
        /*01fc*/ 	.word	0x00000000
        /*0200*/ 	.short	0x00e0
        /*0202*/ 	.short	0x0700
        /*0204*/ 	.byte	0x00, 0xf5, 0x21, 0x00


	//----- nvinfo : EIATTR_KPARAM_INFO
	.align		4
.L_71:
        /*0208*/ 	.byte	0x04, 0x17
        /*020a*/ 	.short	(.L_73 - .L_72)
.L_72:
        /*020c*/ 	.word	0x00000000
        /*0210*/ 	.short	0x00df
        /*0212*/ 	.short	0x06f8
        /*0214*/ 	.byte	0x00, 0xf5, 0x21, 0x00


	//----- nvinfo : EIATTR_KPARAM_INFO
	.align		4
.L_73:
        /*0218*/ 	.byte	0x04, 0x17
        /*021a*/ 	.short	(.L_75 - .L_74)
.L_74:
        /*021c*/ 	.word	0x00000000
        /*0220*/ 	.short	0x00de
        /*0222*/ 	.short	0x06f0
        /*0224*/ 	.byte	0x00, 0xf5, 0x21, 0x00


	//----- nvinfo : EIATTR_KPARAM_INFO
	.align		4
.L_75:
        /*0228*/ 	.byte	0x04, 0x17
        /*022a*/ 	.short	(.L_77 - .L_76)
.L_76:
        /*022c*/ 	.word	0x00000000
        /*0230*/ 	.short	0x00dd
        /*0232*/ 	.short	0x06e8
        /*0234*/ 	.byte	0x00, 0xf5, 0x21, 0x00


	//----- nvinfo : EIATTR_KPARAM_INFO
	.align		4
.L_77:
        /*0238*/ 	.byte	0x04, 0x17
        /*023a*/ 	.short	(.L_79 - .L_78)
.L_78:
        /*023c*/ 	.word	0x00000000
        /*0240*/ 	.short	0x00dc
        /*0242*/ 	.short	0x06e0
        /*0244*/ 	.byte	0x00, 0xf5, 0x21, 0x00


	//----- nvinfo : EIATTR_KPARAM_INFO
	.align		4
.L_79:
        /*0248*/ 	.byte	0x04, 0x17
        /*024a*/ 	.short	(.L_81 - .L_80)
.L_80:
        /*024c*/ 	.word	0x00000000
        /*0250*/ 	.short	0x00db
        /*0252*/ 	.short	0x06d8
        /*0254*/ 	.byte	0x00, 0xf5, 0x21, 0x00


	//----- nvinfo : EIATTR_KPARAM_INFO
	.align		4
.L_81:
        /*0258*/ 	.byte	0x04, 0x17
        /*025a*/ 	.short	(.L_83 - .L_82)
.L_82:
        /*025c*/ 	.word	0x00000000
        /*0260*/ 	.short	0x00da
        /*0262*/ 	.short	0x06d0
        /*0264*/ 	.byte	0x00, 0xf5, 0x21, 0x00


	//----- nvinfo : EIATTR_KPARAM_INFO
	.align		4
.L_83:
        /*0268*/ 	.byte	0x04, 0x17
        /*026a*/ 	.short	(.L_85 - .L_84)
.L_84:
        /*026c*/ 	.word	0x00000000
        /*0270*/ 	.short	0x00d9
        /*0272*/ 	.short	0x06c8
        /*0274*/ 	.byte	0x00, 0xf5, 0x21, 0x00


	//----- nvinfo : EIATTR_KPARAM_INFO
	.align		4
.L_85:
        /*0278*/ 	.byte	0x04, 0x17
        /*027a*/ 	.short	(.L_87 - .L_86)
.L_86:
        /*027c*/ 	.word	0x00000000
        /*0280*/ 	.short	0x00d8
        /*0282*/ 	.short	0x06c0
        /*0284*/ 	.byte	0x00, 0xf5, 0x21, 0x00


	//----- nvinfo : EIATTR_KPARAM_INFO
	.align		4
.L_87:
        /*0288*/ 	.byte	0x04, 0x17
        /*028a*/ 	.short	(.L_89 - .L_88)
.L_88:
        /*028c*/ 	.word	0x00000000
        /*0290*/ 	.short	0x00d7
        /*0292*/ 	.short	0x06b8
        /*0294*/ 	.byte	0x00, 0xf5, 0x21, 0x00


	//----- nvinfo : EIATTR_KPARAM_INFO
	.align		4
.L_89:
        /*0298*/ 	.byte	0x04, 0x17
        /*029a*/ 	.short	(.L_91 - .L_90)
.L_90:
        /*029c*/ 	.word	0x00000000
        /*02a0*/ 	.short	0x00d6
        /*02a2*/ 	.short	0x06b0
        /*02a4*/ 	.byte	0x00, 0xf5, 0x21, 0x00


	//----- nvinfo : EIATTR_KPARAM_INFO
	.align		4
.L_91:
        /*02a8*/ 	.byte	0x04, 0x17
        /*02aa*/ 	.short	(.L_93 - .L_92)
.L_92:
        /*02ac*/ 	.word	0x00000000
        /*02b0*/ 	.short	0x00d5
        /*02b2*/ 	.short	0x06a8
        /*02b4*/ 	.byte	0x00, 0xf5, 0x21, 0x00


	//----- nvinfo : EIATTR_KPARAM_INFO
	.align		4
.L_93:
        /*02b8*/ 	.byte	0x04, 0x17
        /*02ba*/ 	.short	(.L_95 - .L_94)
.L_94:
        /*02bc*/ 	.word	0x00000000
        /*02c0*/ 	.short	0x00d4
        /*02c2*/ 	.short	0x06a0
        /*02c4*/ 	.byte	0x00, 0xf5, 0x21, 0x00


	//----- nvinfo : EIATTR_KPARAM_INFO
	.align		4
.L_95:
        /*02c8*/ 	.byte	0x04, 0x17
        /*02ca*/ 	.short	(.L_97 - .L_96)
.L_96:
        /*02cc*/ 	.word	0x00000000
        /*02d0*/ 	.short	0x00d3
        /*02d2*/ 	.short	0x0698
        /*02d4*/ 	.byte	0x00, 0xf5, 0x21, 0x00


	//----- nvinfo : EIATTR_KPARAM_INFO
	.align		4
.L_97:
        /*02d8*/ 	.byte	0x04, 0x17
        /*02da*/ 	.short	(.L_99 - .L_98)
.L_98:
        /*02dc*/ 	.word	0x00000000
        /*02e0*/ 	.short	0x00d2
        /*02e2*/ 	.short	0x0690
        /*02e4*/ 	.byte	0x00, 0xf5, 0x21, 0x00


	//----- nvinfo : EIATTR_KPARAM_INFO
	.align		4
.L_99:
        /*02e8*/ 	.byte	0x04, 0x17
        /*02ea*/ 	.short	(.L_101 - .L_100)
.L_100:
        /*02ec*/ 	.word	0x00000000
        /*02f0*/ 	.short	0x00d1
        /*02f2*/ 	.short	0x0688
        /*02f4*/ 	.byte	0x00, 0xf5, 0x21, 0x00


	//----- nvinfo : EIATTR_KPARAM_INFO
	.align		4
.L_101:
        /*02f8*/ 	.byte	0x04, 0x17
        /*02fa*/ 	.short	(.L_103 - .L_102)
.L_102:
        /*02fc*/ 	.word	0x00000000
        /*0300*/ 	.short	0x00d0
        /*0302*/ 	.short	0x0680
        /*0304*/ 	.byte	0x00, 0xf5, 0x21, 0x00


	//----- nvinfo : EIATTR_KPARAM_INFO
	.align		4
.L_103:
        /*0308*/ 	.byte	0x04, 0x17
        /*030a*/ 	.short	(.L_105 - .L_104)
.L_104:
        /*030c*/ 	.word	0x00000000
        /*0310*/ 	.short	0x00cf
        /*0312*/ 	.short	0x0678
        /*0314*/ 	.byte	0x00, 0xf5, 0x21, 0x00


	//----- nvinfo : EIATTR_KPARAM_INFO
	.align		4
.L_105:
        /*0318*/ 	.byte	0x04, 0x17
        /*031a*/ 	.short	(.L_107 - .L_106)
.L_106:
        /*031c*/ 	.word	0x00000000
        /*0320*/ 	.short	0x00ce
        /*0322*/ 	.short	0x0670
        /*0324*/ 	.byte	0x00, 0xf5, 0x21, 0x00


	//----- nvinfo : EIATTR_KPARAM_INFO
	.align		4
.L_107:
        /*0328*/ 	.byte	0x04, 0x17
        /*032a*/ 	.short	(.L_109 - .L_108)
.L_108:
        /*032c*/ 	.word	0x00000000
        /*0330*/ 	.short	0x00cd
        /*0332*/ 	.short	0x0668
        /*0334*/ 	.byte	0x00, 0xf5, 0x21, 0x00


	//----- nvinfo : EIATTR_KPARAM_INFO
	.align		4
.L_109:
        /*0338*/ 	.byte	0x04, 0x17
        /*033a*/ 	.short	(.L_111 - .L_110)
.L_110:
        /*033c*/ 	.word	0x00000000
        /*0340*/ 	.short	0x00cc
        /*0342*/ 	.short	0x0660
        /*0344*/ 	.byte	0x00, 0xf5, 0x21, 0x00


	//----- nvinfo : EIATTR_KPARAM_INFO
	.align		4
.L_111:
        /*0348*/ 	.byte	0x04, 0x17
        /*034a*/ 	.short	(.L_113 - .L_112)
.L_112:
        /*034c*/ 	.word	0x00000000
        /*0350*/ 	.short	0x00cb
        /*0352*/ 	.short	0x0658
        /*0354*/ 	.byte	0x00, 0xf5, 0x21, 0x00


	//----- nvinfo : EIATTR_KPARAM_INFO
	.align		4
.L_113:
        /*0358*/ 	.byte	0x04, 0x17
        /*035a*/ 	.short	(.L_115 - .L_114)
.L_114:
        /*035c*/ 	.word	0x00000000
        /*0360*/ 	.short	0x00ca
        /*0362*/ 	.short	0x0650
        /*0364*/ 	.byte	0x00, 0xf5, 0x21, 0x00


	//----- nvinfo : EIATTR_KPARAM_INFO
	.align		4
.L_115:
        /*0368*/ 	.byte	0x04, 0x17
        /*036a*/ 	.short	(.L_117 - .L_116)
.L_116:
        /*036c*/ 	.word	0x00000000
        /*0370*/ 	.short	0x00c9
        /*0372*/ 	.short	0x0648
        /*0374*/ 	.byte	0x00, 0xf5, 0x21, 0x00


	//----- nvinfo : EIATTR_KPARAM_INFO
	.align		4
.L_117:
        /*0378*/ 	.byte	0x04, 0x17
        /*037a*/ 	.short	(.L_119 - .L_118)
.L_118:
        /*037c*/ 	.word	0x00000000
        /*0380*/ 	.short	0x00c8
        /*0382*/ 	.short	0x0640
        /*0384*/ 	.byte	0x00, 0xf5, 0x21, 0x00


	//----- nvinfo : EIATTR_KPARAM_INFO
	.align		4
.L_119:
        /*0388*/ 	.byte	0x04, 0x17
        /*038a*/ 	.short	(.L_121 - .L_120)
.L_120:
        /*038c*/ 	.word	0x00000000
        /*0390*/ 	.short	0x00c7
        /*0392*/ 	.short	0x0638
        /*0394*/ 	.byte	0x00, 0xf5, 0x21, 0x00


	//----- nvinfo : EIATTR_KPARAM_INFO
	.align		4
.L_121:
        /*0398*/ 	.byte	0x04, 0x17
        /*039a*/ 	.short	(.L_123 - .L_122)
.L_122:
        /*039c*/ 	.word	0x00000000
        /*03a0*/ 	.short	0x00c6
        /*03a2*/ 	.short	0x0630
        /*03a4*/ 	.byte	0x00, 0xf5, 0x21, 0x00


	//----- nvinfo : EIATTR_KPARAM_INFO
	.align		4
.L_123:
        /*03a8*/ 	.byte	0x04, 0x17
        /*03aa*/ 	.short	(.L_125 - .L_124)
.L_124:
        /*03ac*/ 	.word	0x00000000
        /*03b0*/ 	.short	0x00c5
        /*03b2*/ 	.short	0x0628
        /*03b4*/ 	.byte	0x00, 0xf5, 0x21, 0x00


	//----- nvinfo : EIATTR_KPARAM_INFO
	.align		4
.L_125:
        /*03b8*/ 	.byte	0x04, 0x17
        /*03ba*/ 	.short	(.L_127 - .L_126)
.L_126:
        /*03bc*/ 	.word	0x00000000
        /*03c0*/ 	.short	0x00c4
        /*03c2*/ 	.short	0x0620
        /*03c4*/ 	.byte	0x00, 0xf5, 0x21, 0x00


	//----- nvinfo : EIATTR_KPARAM_INFO
	.align		4
.L_127:
        /*03c8*/ 	.byte	0x04, 0x17
        /*03ca*/ 	.short	(.L_129 - .L_128)
.L_128:
        /*03cc*/ 	.word	0x00000000
        /*03d0*/ 	.short	0x00c3
        /*03d2*/ 	.short	0x0618
        /*03d4*/ 	.byte	0x00, 0xf5, 0x21, 0x00


	//----- nvinfo : EIATTR_KPARAM_INFO
	.align		4
.L_129:
        /*03d8*/ 	.byte	0x04, 0x17
        /*03da*/ 	.short	(.L_131 - .L_130)
.L_130:
        /*03dc*/ 	.word	0x00000000
        /*03e0*/ 	.short	0x00c2
        /*03e2*/ 	.short	0x0610
        /*03e4*/ 	.byte	0x00, 0xf5, 0x21, 0x00


	//----- nvinfo : EIATTR_KPARAM_INFO
	.align		4
.L_131:
        /*03e8*/ 	.byte	0x04, 0x17
        /*03ea*/ 	.short	(.L_133 - .L_132)
.L_132:
        /*03ec*/ 	.word	0x00000000
        /*03f0*/ 	.short	0x00c1
        /*03f2*/ 	.short	0x0608
        /*03f4*/ 	.byte	0x00, 0xf5, 0x21, 0x00


	//----- nvinfo : EIATTR_KPARAM_INFO
	.align		4
.L_133:
        /*03f8*/ 	.byte	0x04, 0x17
        /*03fa*/ 	.short	(.L_135 - .L_134)
.L_134:
        /*03fc*/ 	.word	0x00000000
        /*0400*/ 	.short	0x00c0
        /*0402*/ 	.short	0x0600
        /*0404*/ 	.byte	0x00, 0xf5, 0x21, 0x00


	//----- nvinfo : EIATTR_KPARAM_INFO
	.align		4
.L_135:
        /*0408*/ 	.byte	0x04, 0x17
        /*040a*/ 	.short	(.L_137 - .L_136)
.L_136:
        /*040c*/ 	.word	0x00000000
        /*0410*/ 	.short	0x00bf
        /*0412*/ 	.short	0x05f8
        /*0414*/ 	.byte	0x00, 0xf5, 0x21, 0x00


	//----- nvinfo : EIATTR_KPARAM_INFO
	.align		4
.L_137:
        /*0418*/ 	.byte	0x04, 0x17
        /*041a*/ 	.short	(.L_139 - .L_138)
.L_138:
        /*041c*/ 	.word	0x00000000
        /*0420*/ 	.short	0x00be
        /*0422*/ 	.short	0x05f0
        /*0424*/ 	.byte	0x00, 0xf5, 0x21, 0x00


	//----- nvinfo : EIATTR_KPARAM_INFO
	.align		4
.L_139:
        /*0428*/ 	.byte	0x04, 0x17
        /*042a*/ 	.short	(.L_141 - .L_140)
.L_140:
        /*042c*/ 	.word	0x00000000
        /*0430*/ 	.short	0x00bd
        /*0432*/ 	.short	0x05e8
        /*0434*/ 	.byte	0x00, 0xf5, 0x21, 0x00


	//----- nvinfo : EIATTR_KPARAM_INFO
	.align		4
.L_141:
        /*0438*/ 	.byte	0x04, 0x17
        /*043a*/ 	.short	(.L_143 - .L_142)
.L_142:
        /*043c*/ 	.word	0x00000000
        /*0440*/ 	.short	0x00bc
        /*0442*/ 	.short	0x05e0
        /*0444*/ 	.byte	0x00, 0xf5, 0x21, 0x00


	//----- nvinfo : EIATTR_KPARAM_INFO
	.align		4
.L_143:
        /*0448*/ 	.byte	0x04, 0x17
        /*044a*/ 	.short	(.L_145 - .L_144)
.L_144:
        /*044c*/ 	.word	0x00000000
        /*0450*/ 	.short	0x00bb
        /*0452*/ 	.short	0x05d8
        /*0454*/ 	.byte	0x00, 0xf5, 0x21, 0x00


	//----- nvinfo : EIATTR_KPARAM_INFO
	.align		4
.L_145:
        /*0458*/ 	.byte	0x04, 0x17
        /*045a*/ 	.short	(.L_147 - .L_146)
.L_146:
        /*045c*/ 	.word	0x00000000
        /*0460*/ 	.short	0x00ba
        /*0462*/ 	.short	0x05d0
        /*0464*/ 	.byte	0x00, 0xf5, 0x21, 0x00


	//----- nvinfo : EIATTR_KPARAM_INFO
	.align		4
.L_147:
        /*0468*/ 	.byte	0x04, 0x17
        /*046a*/ 	.short	(.L_149 - .L_148)
.L_148:
        /*046c*/ 	.word	0x00000000
        /*0470*/ 	.short	0x00b9
        /*0472*/ 	.short	0x05c8
        /*0474*/ 	.byte	0x00, 0xf5, 0x21, 0x00


	//----- nvinfo : EIATTR_KPARAM_INFO
	.align		4
.L_149:
        /*0478*/ 	.byte	0x04, 0x17
        /*047a*/ 	.short	(.L_151 - .L_150)
.L_150:
        /*047c*/ 	.word	0x00000000
        /*0480*/ 	.short	0x00b8
        /*0482*/ 	.short	0x05c0
        /*0484*/ 	.byte	0x00, 0xf5, 0x21, 0x00


	//----- nvinfo : EIATTR_KPARAM_INFO
	.align		4
.L_151:
        /*0488*/ 	.byte	0x04, 0x17
        /*048a*/ 	.short	(.L_153 - .L_152)
.L_152:
        /*048c*/ 	.word	0x00000000
        /*0490*/ 	.short	0x00b7
        /*0492*/ 	.short	0x05b8
        /*0494*/ 	.byte	0x00, 0xf5, 0x21, 0x00


	//----- nvinfo : EIATTR_KPARAM_INFO
	.align		4
.L_153:
        /*0498*/ 	.byte	0x04, 0x17
        /*049a*/ 	.short	(.L_155 - .L_154)
.L_154:
        /*049c*/ 	.word	0x00000000
        /*04a0*/ 	.short	0x00b6
        /*04a2*/ 	.short	0x05b0
        /*04a4*/ 	.byte	0x00, 0xf5, 0x21, 0x00


	//----- nvinfo : EIATTR_KPARAM_INFO
	.align		4
.L_155:
        /*04a8*/ 	.byte	0x04, 0x17
        /*04aa*/ 	.short	(.L_157 - .L_156)
.L_156:
        /*04ac*/ 	.word	0x00000000
        /*04b0*/ 	.short	0x00b5
        /*04b2*/ 	.short	0x05a8
        /*04b4*/ 	.byte	0x00, 0xf5, 0x21, 0x00


	//----- nvinfo : EIATTR_KPARAM_INFO
	.align		4
.L_157:
        /*04b8*/ 	.byte	0x04, 0x17
        /*04ba*/ 	.short	(.L_159 - .L_158)
.L_158:
        /*04bc*/ 	.word	0x00000000
        /*04c0*/ 	.short	0x00b4
        /*04c2*/ 	.short	0x05a0
        /*04c4*/ 	.byte	0x00, 0xf5, 0x21, 0x00


	//----- nvinfo : EIATTR_KPARAM_INFO
	.align		4
.L_159:
        /*04c8*/ 	.byte	0x04, 0x17
        /*04ca*/ 	.short	(.L_161 - .L_160)
.L_160:
        /*04cc*/ 	.word	0x00000000
        /*04d0*/ 	.short	0x00b3
        /*04d2*/ 	.short	0x0598
        /*04d4*/ 	.byte	0x00, 0xf5, 0x21, 0x00


	//----- nvinfo : EIATTR_KPARAM_INFO
	.align		4
.L_161:
        /*04d8*/ 	.byte	0x04, 0x17
        /*04da*/ 	.short	(.L_163 - .L_162)
.L_162:
        /*04dc*/ 	.word	0x00000000
        /*04e0*/ 	.short	0x00b2
        /*04e2*/ 	.short	0x0590
        /*04e4*/ 	.byte	0x00, 0xf5, 0x21, 0x00


	//----- nvinfo : EIATTR_KPARAM_INFO
	.align		4
.L_163:
        /*04e8*/ 	.byte	0x04, 0x17
        /*04ea*/ 	.short	(.L_165 - .L_164)
.L_164:
        /*04ec*/ 	.word	0x00000000
        /*04f0*/ 	.short	0x00b1
        /*04f2*/ 	.short	0x0588
        /*04f4*/ 	.byte	0x00, 0xf5, 0x21, 0x00


	//----- nvinfo : EIATTR_KPARAM_INFO
	.align		4
.L_165:
        /*04f8*/ 	.byte	0x04, 0x17
        /*04fa*/ 	.short	(.L_167 - .L_166)
.L_166:
        /*04fc*/ 	.word	0x00000000
        /*0500*/ 	.short	0x00b0
        /*0502*/ 	.short	0x0580
        /*0504*/ 	.byte	0x00, 0xf5, 0x21, 0x00


	//----- nvinfo : EIATTR_KPARAM_INFO
	.align		4
.L_167:
        /*0508*/ 	.byte	0x04, 0x17
        /*050a*/ 	.short	(.L_169 - .L_168)
.L_168:
        /*050c*/ 	.word	0x00000000
        /*0510*/ 	.short	0x00af
        /*0512*/ 	.short	0x0578
        /*0514*/ 	.byte	0x00, 0xf5, 0x21, 0x00


	//----- nvinfo : EIATTR_KPARAM_INFO
	.align		4
.L_169:
        /*0518*/ 	.byte	0x04, 0x17
        /*051a*/ 	.short	(.L_171 - .L_170)
.L_170:
        /*051c*/ 	.word	0x00000000
        /*0520*/ 	.short	0x00ae
        /*0522*/ 	.short	0x0570
        /*0524*/ 	.byte	0x00, 0xf5, 0x21, 0x00


	//----- nvinfo : EIATTR_KPARAM_INFO
	.align		4
.L_171:
        /*0528*/ 	.byte	0x04, 0x17
        /*052a*/ 	.short	(.L_173 - .L_172)
.L_172:
        /*052c*/ 	.word	0x00000000
        /*0530*/ 	.short	0x00ad
        /*0532*/ 	.short	0x0568
        /*0534*/ 	.byte	0x00, 0xf5, 0x21, 0x00


	//----- nvinfo : EIATTR_KPARAM_INFO
	.align		4
.L_173:
        /*0538*/ 	.byte	0x04, 0x17
        /*053a*/ 	.short	(.L_175 - .L_174)
.L_174:
        /*053c*/ 	.word	0x00000000
        /*0540*/ 	.short	0x00ac
        /*0542*/ 	.short	0x0560
        /*0544*/ 	.byte	0x00, 0xf5, 0x21, 0x00


	//----- nvinfo : EIATTR_KPARAM_INFO
	.align		4
.L_175:
        /*0548*/ 	.byte	0x04, 0x17
        /*054a*/ 	.short	(.L_177 - .L_176)
.L_176:
        /*054c*/ 	.word	0x00000000
        /*0550*/ 	.short	0x00ab
        /*0552*/ 	.short	0x0558
        /*0554*/ 	.byte	0x00, 0xf5, 0x21, 0x00


	//----- nvinfo : EIATTR_KPARAM_INFO
	.align		4
.L_177:
        /*0558*/ 	.byte	0x04, 0x17
        /*055a*/ 	.short	(.L_179 - .L_178)
.L_178:
        /*055c*/ 	.word	0x00000000
        /*0560*/ 	.short	0x00aa
        /*0562*/ 	.short	0x0550
        /*0564*/ 	.byte	0x00, 0xf5, 0x21, 0x00


	//----- nvinfo : EIATTR_KPARAM_INFO
	.align		4
.L_179:
        /*0568*/ 	.byte	0x04, 0x17
        /*056a*/ 	.short	(.L_181 - .L_180)
.L_180:
        /*056c*/ 	.word	0x00000000
        /*0570*/ 	.short	0x00a9
        /*0572*/ 	.short	0x0548
        /*0574*/ 	.byte	0x00, 0xf5, 0x21, 0x00


	//----- nvinfo : EIATTR_KPARAM_INFO
	.align		4
.L_181:
        /*0578*/ 	.byte	0x04, 0x17
        /*057a*/ 	.short	(.L_183 - .L_182)
.L_182:
        /*057c*/ 	.word	0x00000000
        /*0580*/ 	.short	0x00a8
        /*0582*/ 	.short	0x0540
        /*0584*/ 	.byte	0x00, 0xf5, 0x21, 0x00


	//----- nvinfo : EIATTR_KPARAM_INFO
	.align		4
.L_183:
        /*0588*/ 	.byte	0x04, 0x17
        /*058a*/ 	.short	(.L_185 - .L_184)
.L_184:
        /*058c*/ 	.word	0x00000000
        /*0590*/ 	.short	0x00a7
        /*0592*/ 	.short	0x0538
        /*0594*/ 	.byte	0x00, 0xf5, 0x21, 0x00


	//----- nvinfo : EIATTR_KPARAM_INFO
	.align		4
.L_185:
        /*0598*/ 	.byte	0x04, 0x17
        /*059a*/ 	.short	(.L_187 - .L_186)
.L_186:
        /*059c*/ 	.word	0x00000000
        /*05a0*/ 	.short	0x00a6
        /*05a2*/ 	.short	0x0530
        /*05a4*/ 	.byte	0x00, 0xf5, 0x21, 0x00


	//----- nvinfo : EIATTR_KPARAM_INFO
	.align		4
.L_187:
        /*05a8*/ 	.byte	0x04, 0x17
        /*05aa*/ 	.short	(.L_189 - .L_188)
.L_188:
        /*05ac*/ 	.word	0x00000000
        /*05b0*/ 	.short	0x00a5
        /*05b2*/ 	.short	0x0528
        /*05b4*/ 	.byte	0x00, 0xf5, 0x21, 0x00


	//----- nvinfo : EIATTR_KPARAM_INFO
	.align		4
.L_189:
        /*05b8*/ 	.byte	0x04, 0x17
        /*05ba*/ 	.short	(.L_191 - .L_190)
.L_190:
        /*05bc*/ 	.word	0x00000000
        /*05c0*/ 	.short	0x00a4
        /*05c2*/ 	.short	0x0520
        /*05c4*/ 	.byte	0x00, 0xf5, 0x21, 0x00


	//----- nvinfo : EIATTR_KPARAM_INFO
	.align		4
.L_191:
        /*05c8*/ 	.byte	0x04, 0x17
        /*05ca*/ 	.short	(.L_193 - .L_192)
.L_192:
        /*05cc*/ 	.word	0x00000000
        /*05d0*/ 	.short	0x00a3
        /*05d2*/ 	.short	0x0518
        /*05d4*/ 	.byte	0x00, 0xf5, 0x21, 0x00


	//----- nvinfo : EIATTR_KPARAM_INFO
	.align		4
.L_193:
        /*05d8*/ 	.byte	0x04, 0x17
        /*05da*/ 	.short	(.L_195 - .L_194)
.L_194:
        /*05dc*/ 	.word	0x00000000
        /*05e0*/ 	.short	0x00a2
        /*05e2*/ 	.short	0x0510
        /*05e4*/ 	.byte	0x00, 0xf5, 0x21, 0x00


	//----- nvinfo : EIATTR_KPARAM_INFO
	.align		4
.L_195:
        /*05e8*/ 	.byte	0x04, 0x17
        /*05ea*/ 	.short	(.L_197 - .L_196)
.L_196:
        /*05ec*/ 	.word	0x00000000
        /*05f0*/ 	.short	0x00a1
        /*05f2*/ 	.short	0x0508
        /*05f4*/ 	.byte	0x00, 0xf5, 0x21, 0x00


	//----- nvinfo : EIATTR_KPARAM_INFO
	.align		4
.L_197:
        /*05f8*/ 	.byte	0x04, 0x17
        /*05fa*/ 	.short	(.L_199 - .L_198)
.L_198:
        /*05fc*/ 	.word	0x00000000
        /*0600*/ 	.short	0x00a0
        /*0602*/ 	.short	0x0500
        /*0604*/ 	.byte	0x00, 0xf5, 0x21, 0x00


	//----- nvinfo : EIATTR_KPARAM_INFO
	.align		4
.L_199:
        /*0608*/ 	.byte	0x04, 0x17
        /*060a*/ 	.short	(.L_201 - .L_200)
.L_200:
        /*060c*/ 	.word	0x00000000
        /*0610*/ 	.short	0x009f
        /*0612*/ 	.short	0x04f8
        /*0614*/ 	.byte	0x00, 0xf5, 0x21, 0x00


	//----- nvinfo : EIATTR_KPARAM_INFO
	.align		4
.L_201:
        /*0618*/ 	.byte	0x04, 0x17
        /*061a*/ 	.short	(.L_203 - .L_202)
.L_202:
        /*061c*/ 	.word	0x00000000
        /*0620*/ 	.short	0x009e
        /*0622*/ 	.short	0x04f0
        /*0624*/ 	.byte	0x00, 0xf5, 0x21, 0x00


	//----- nvinfo : EIATTR_KPARAM_INFO
	.align		4
.L_203:
        /*0628*/ 	.byte	0x04, 0x17
        /*062a*/ 	.short	(.L_205 - .L_204)
.L_204:
        /*062c*/ 	.word	0x00000000
        /*0630*/ 	.short	0x009d
        /*0632*/ 	.short	0x04e8
        /*0634*/ 	.byte	0x00, 0xf5, 0x21, 0x00


	//----- nvinfo : EIATTR_KPARAM_INFO
	.align		4
.L_205:
        /*0638*/ 	.byte	0x04, 0x17
        /*063a*/ 	.short	(.L_207 - .L_206)
.L_206:
        /*063c*/ 	.word	0x00000000
        /*0640*/ 	.short	0x009c
        /*0642*/ 	.short	0x04e0
        /*0644*/ 	.byte	0x00, 0xf5, 0x21, 0x00


	//----- nvinfo : EIATTR_KPARAM_INFO
	.align		4
.L_207:
        /*0648*/ 	.byte	0x04, 0x17
        /*064a*/ 	.short	(.L_209 - .L_208)
.L_208:
        /*064c*/ 	.word	0x00000000
        /*0650*/ 	.short	0x009b
        /*0652*/ 	.short	0x04d8
        /*0654*/ 	.byte	0x00, 0xf5, 0x21, 0x00


	//----- nvinfo : EIATTR_KPARAM_INFO
	.align		4
.L_209:
        /*0658*/ 	.byte	0x04, 0x17
        /*065a*/ 	.short	(.L_211 - .L_210)
.L_210:
        /*065c*/ 	.word	0x00000000
        /*0660*/ 	.short	0x009a
        /*0662*/ 	.short	0x04d0
        /*0664*/ 	.byte	0x00, 0xf5, 0x21, 0x00


	//----- nvinfo : EIATTR_KPARAM_INFO
	.align		4
.L_211:
        /*0668*/ 	.byte	0x04, 0x17
        /*066a*/ 	.short	(.L_213 - .L_212)
.L_212:
        /*066c*/ 	.word	0x00000000
        /*0670*/ 	.short	0x0099
        /*0672*/ 	.short	0x04c8
        /*0674*/ 	.byte	0x00, 0xf5, 0x21, 0x00


	//----- nvinfo : EIATTR_KPARAM_INFO
	.align		4
.L_213:
        /*0678*/ 	.byte	0x04, 0x17
        /*067a*/ 	.short	(.L_215 - .L_214)
.L_214:
        /*067c*/ 	.word	0x00000000
        /*0680*/ 	.short	0x0098
        /*0682*/ 	.short	0x04c0
        /*0684*/ 	.byte	0x00, 0xf5, 0x21, 0x00


	//----- nvinfo : EIATTR_KPARAM_INFO
	.align		4
.L_215:
        /*0688*/ 	.byte	0x04, 0x17
        /*068a*/ 	.short	(.L_217 - .L_216)
.L_216:
        /*068c*/ 	.word	0x00000000
        /*0690*/ 	.short	0x0097
        /*0692*/ 	.short	0x04b8
        /*0694*/ 	.byte	0x00, 0xf5, 0x21, 0x00


	//----- nvinfo : EIATTR_KPARAM_INFO
	.align		4
.L_217:
        /*0698*/ 	.byte	0x04, 0x17
        /*069a*/ 	.short	(.L_219 - .L_218)
.L_218:
        /*069c*/ 	.word	0x00000000
        /*06a0*/ 	.short	0x0096
        /*06a2*/ 	.short	0x04b0
        /*06a4*/ 	.byte	0x00, 0xf5, 0x21, 0x00


	//----- nvinfo : EIATTR_KPARAM_INFO
	.align		4
.L_219:
        /*06a8*/ 	.byte	0x04, 0x17
        /*06aa*/ 	.short	(.L_221 - .L_220)
.L_220:
        /*06ac*/ 	.word	0x00000000
        /*06b0*/ 	.short	0x0095
        /*06b2*/ 	.short	0x04a8
        /*06b4*/ 	.byte	0x00, 0xf5, 0x21, 0x00


	//----- nvinfo : EIATTR_KPARAM_INFO
	.align		4
.L_221:
        /*06b8*/ 	.byte	0x04, 0x17
        /*06ba*/ 	.short	(.L_223 - .L_222)
.L_222:
        /*06bc*/ 	.word	0x00000000
        /*06c0*/ 	.short	0x0094
        /*06c2*/ 	.short	0x04a0
        /*06c4*/ 	.byte	0x00, 0xf5, 0x21, 0x00


	//----- nvinfo : EIATTR_KPARAM_INFO
	.align		4
.L_223:
        /*06c8*/ 	.byte	0x04, 0x17
        /*06ca*/ 	.short	(.L_225 - .L_224)
.L_224:
        /*06cc*/ 	.word	0x00000000
        /*06d0*/ 	.short	0x0093
        /*06d2*/ 	.short	0x0498
        /*06d4*/ 	.byte	0x00, 0xf5, 0x21, 0x00


	//----- nvinfo : EIATTR_KPARAM_INFO
	.align		4
.L_225:
        /*06d8*/ 	.byte	0x04, 0x17
        /*06da*/ 	.short	(.L_227 - .L_226)
.L_226:
        /*06dc*/ 	.word	0x00000000
        /*06e0*/ 	.short	0x0092
        /*06e2*/ 	.short	0x0490
        /*06e4*/ 	.byte	0x00, 0xf5, 0x21, 0x00


	//----- nvinfo : EIATTR_KPARAM_INFO
	.align		4
.L_227:
        /*06e8*/ 	.byte	0x04, 0x17
        /*06ea*/ 	.short	(.L_229 - .L_228)
.L_228:
        /*06ec*/ 	.word	0x00000000
        /*06f0*/ 	.short	0x0091
        /*06f2*/ 	.short	0x0488
        /*06f4*/ 	.byte	0x00, 0xf5, 0x21, 0x00


	//----- nvinfo : EIATTR_KPARAM_INFO
	.align		4
.L_229:
        /*06f8*/ 	.byte	0x04, 0x17
        /*06fa*/ 	.short	(.L_231 - .L_230)
.L_230:
        /*06fc*/ 	.word	0x00000000
        /*0700*/ 	.short	0x0090
        /*0702*/ 	.short	0x0480
        /*0704*/ 	.byte	0x00, 0xf5, 0x21, 0x00


	//----- nvinfo : EIATTR_KPARAM_INFO
	.align		4
.L_231:
        /*0708*/ 	.byte	0x04, 0x17
        /*070a*/ 	.short	(.L_233 - .L_232)
.L_232:
        /*070c*/ 	.word	0x00000000
        /*0710*/ 	.short	0x008f
        /*0712*/ 	.short	0x0478
        /*0714*/ 	.byte	0x00, 0xf5, 0x21, 0x00


	//----- nvinfo : EIATTR_KPARAM_INFO
	.align		4
.L_233:
        /*0718*/ 	.byte	0x04, 0x17
        /*071a*/ 	.short	(.L_235 - .L_234)
.L_234:
        /*071c*/ 	.word	0x00000000
        /*0720*/ 	.short	0x008e
        /*0722*/ 	.short	0x0470
        /*0724*/ 	.byte	0x00, 0xf5, 0x21, 0x00


	//----- nvinfo : EIATTR_KPARAM_INFO
	.align		4
.L_235:
        /*0728*/ 	.byte	0x04, 0x17
        /*072a*/ 	.short	(.L_237 - .L_236)
.L_236:
        /*072c*/ 	.word	0x00000000
        /*0730*/ 	.short	0x008d
        /*0732*/ 	.short	0x0468
        /*0734*/ 	.byte	0x00, 0xf5, 0x21, 0x00


	//----- nvinfo : EIATTR_KPARAM_INFO
	.align		4
.L_237:
        /*0738*/ 	.byte	0x04, 0x17
        /*073a*/ 	.short	(.L_239 - .L_238)
.L_238:
        /*073c*/ 	.word	0x00000000
        /*0740*/ 	.short	0x008c
        /*0742*/ 	.short	0x0460
        /*0744*/ 	.byte	0x00, 0xf5, 0x21, 0x00


	//----- nvinfo : EIATTR_KPARAM_INFO
	.align		4
.L_239:
        /*0748*/ 	.byte	0x04, 0x17
        /*074a*/ 	.short	(.L_241 - .L_240)
.L_240:
        /*074c*/ 	.word	0x00000000
        /*0750*/ 	.short	0x008b
        /*0752*/ 	.short	0x0458
        /*0754*/ 	.byte	0x00, 0xf5, 0x21, 0x00


	//----- nvinfo : EIATTR_KPARAM_INFO
	.align		4
.L_241:
        /*0758*/ 	.byte	0x04, 0x17
        /*075a*/ 	.short	(.L_243 - .L_242)
.L_242:
        /*075c*/ 	.word	0x00000000
        /*0760*/ 	.short	0x008a
        /*0762*/ 	.short	0x0450
        /*0764*/ 	.byte	0x00, 0xf5, 0x21, 0x00


	//----- nvinfo : EIATTR_KPARAM_INFO
	.align		4
.L_243:
        /*0768*/ 	.byte	0x04, 0x17
        /*076a*/ 	.short	(.L_245 - .L_244)
.L_244:
        /*076c*/ 	.word	0x00000000
        /*0770*/ 	.short	0x0089
        /*0772*/ 	.short	0x0448
        /*0774*/ 	.byte	0x00, 0xf5, 0x21, 0x00


	//----- nvinfo : EIATTR_KPARAM_INFO
	.align		4
.L_245:
        /*0778*/ 	.byte	0x04, 0x17
        /*077a*/ 	.short	(.L_247 - .L_246)
.L_246:
        /*077c*/ 	.word	0x00000000
        /*0780*/ 	.short	0x0088
        /*0782*/ 	.short	0x0440
        /*0784*/ 	.byte	0x00, 0xf5, 0x21, 0x00


	//----- nvinfo : EIATTR_KPARAM_INFO
	.align		4
.L_247:
        /*0788*/ 	.byte	0x04, 0x17
        /*078a*/ 	.short	(.L_249 - .L_248)
.L_248:
        /*078c*/ 	.word	0x00000000
        /*0790*/ 	.short	0x0087
        /*0792*/ 	.short	0x0438
        /*0794*/ 	.byte	0x00, 0xf5, 0x21, 0x00


	//----- nvinfo : EIATTR_KPARAM_INFO
	.align		4
.L_249:
        /*0798*/ 	.byte	0x04, 0x17
        /*079a*/ 	.short	(.L_251 - .L_250)
.L_250:
        /*079c*/ 	.word	0x00000000
        /*07a0*/ 	.short	0x0086
        /*07a2*/ 	.short	0x0430
        /*07a4*/ 	.byte	0x00, 0xf5, 0x21, 0x00


	//----- nvinfo : EIATTR_KPARAM_INFO
	.align		4
.L_251:
        /*07a8*/ 	.byte	0x04, 0x17
        /*07aa*/ 	.short	(.L_253 - .L_252)
.L_252:
        /*07ac*/ 	.word	0x00000000
        /*07b0*/ 	.short	0x0085
        /*07b2*/ 	.short	0x0428
        /*07b4*/ 	.byte	0x00, 0xf5, 0x21, 0x00


	//----- nvinfo : EIATTR_KPARAM_INFO
	.align		4
.L_253:
        /*07b8*/ 	.byte	0x04, 0x17
        /*07ba*/ 	.short	(.L_255 - .L_254)
.L_254:
        /*07bc*/ 	.word	0x00000000
        /*07c0*/ 	.short	0x0084
        /*07c2*/ 	.short	0x0420
        /*07c4*/ 	.byte	0x00, 0xf5, 0x21, 0x00


	//----- nvinfo : EIATTR_KPARAM_INFO
	.align		4
.L_255:
        /*07c8*/ 	.byte	0x04, 0x17
        /*07ca*/ 	.short	(.L_257 - .L_256)
.L_256:
        /*07cc*/ 	.word	0x00000000
        /*07d0*/ 	.short	0x0083
        /*07d2*/ 	.short	0x0418
        /*07d4*/ 	.byte	0x00, 0xf5, 0x21, 0x00


	//----- nvinfo : EIATTR_KPARAM_INFO
	.align		4
.L_257:
        /*07d8*/ 	.byte	0x04, 0x17
        /*07da*/ 	.short	(.L_259 - .L_258)
.L_258:
        /*07dc*/ 	.word	0x00000000
        /*07e0*/ 	.short	0x0082
        /*07e2*/ 	.short	0x0410
        /*07e4*/ 	.byte	0x00, 0xf5, 0x21, 0x00


	//----- nvinfo : EIATTR_KPARAM_INFO
	.align		4
.L_259:
        /*07e8*/ 	.byte	0x04, 0x17
        /*07ea*/ 	.short	(.L_261 - .L_260)
.L_260:
        /*07ec*/ 	.word	0x00000000
        /*07f0*/ 	.short	0x0081
        /*07f2*/ 	.short	0x0408
        /*07f4*/ 	.byte	0x00, 0xf5, 0x21, 0x00


	//----- nvinfo : EIATTR_KPARAM_INFO
	.align		4
.L_261:
        /*07f8*/ 	.byte	0x04, 0x17
        /*07fa*/ 	.short	(.L_263 - .L_262)
.L_262:
        /*07fc*/ 	.word	0x00000000
        /*0800*/ 	.short	0x0080
        /*0802*/ 	.short	0x0400
        /*0804*/ 	.byte	0x00, 0xf5, 0x21, 0x00


	//----- nvinfo : EIATTR_KPARAM_INFO
	.align		4
.L_263:
        /*0808*/ 	.byte	0x04, 0x17
        /*080a*/ 	.short	(.L_265 - .L_264)
.L_264:
        /*080c*/ 	.word	0x00000000
        /*0810*/ 	.short	0x007f
        /*0812*/ 	.short	0x03f8
        /*0814*/ 	.byte	0x00, 0xf5, 0x21, 0x00


	//----- nvinfo : EIATTR_KPARAM_INFO
	.align		4
.L_265:
        /*0818*/ 	.byte	0x04, 0x17
        /*081a*/ 	.short	(.L_267 - .L_266)
.L_266:
        /*081c*/ 	.word	0x00000000
        /*0820*/ 	.short	0x007e
        /*0822*/ 	.short	0x03f0
        /*0824*/ 	.byte	0x00, 0xf5, 0x21, 0x00


	//----- nvinfo : EIATTR_KPARAM_INFO
	.align		4
.L_267:
        /*0828*/ 	.byte	0x04, 0x17
        /*082a*/ 	.short	(.L_269 - .L_268)
.L_268:
        /*082c*/ 	.word	0x00000000
        /*0830*/ 	.short	0x007d
        /*0832*/ 	.short	0x03e8
        /*0834*/ 	.byte	0x00, 0xf5, 0x21, 0x00


	//----- nvinfo : EIATTR_KPARAM_INFO
	.align		4
.L_269:
        /*0838*/ 	.byte	0x04, 0x17
        /*083a*/ 	.short	(.L_271 - .L_270)
.L_270:
        /*083c*/ 	.word	0x00000000
        /*0840*/ 	.short	0x007c
        /*0842*/ 	.short	0x03e0
        /*0844*/ 	.byte	0x00, 0xf5, 0x21, 0x00


	//----- nvinfo : EIATTR_KPARAM_INFO
	.align		4
.L_271:
        /*0848*/ 	.byte	0x04, 0x17
        /*084a*/ 	.short	(.L_273 - .L_272)
.L_272:
        /*084c*/ 	.word	0x00000000
        /*0850*/ 	.short	0x007b
        /*0852*/ 	.short	0x03d8
        /*0854*/ 	.byte	0x00, 0xf5, 0x21, 0x00


	//----- nvinfo : EIATTR_KPARAM_INFO
	.align		4
.L_273:
        /*0858*/ 	.byte	0x04, 0x17
        /*085a*/ 	.short	(.L_275 - .L_274)
.L_274:
        /*085c*/ 	.word	0x00000000
        /*0860*/ 	.short	0x007a
        /*0862*/ 	.short	0x03d0
        /*0864*/ 	.byte	0x00, 0xf5, 0x21, 0x00


	//----- nvinfo : EIATTR_KPARAM_INFO
	.align		4
.L_275:
        /*0868*/ 	.byte	0x04, 0x17
        /*086a*/ 	.short	(.L_277 - .L_276)
.L_276:
        /*086c*/ 	.word	0x00000000
        /*0870*/ 	.short	0x0079
        /*0872*/ 	.short	0x03c8
        /*0874*/ 	.byte	0x00, 0xf5, 0x21, 0x00


	//----- nvinfo : EIATTR_KPARAM_INFO
	.align		4
.L_277:
        /*0878*/ 	.byte	0x04, 0x17
        /*087a*/ 	.short	(.L_279 - .L_278)
.L_278:
        /*087c*/ 	.word	0x00000000
        /*0880*/ 	.short	0x0078
        /*0882*/ 	.short	0x03c0
        /*0884*/ 	.byte	0x00, 0xf5, 0x21, 0x00


	//----- nvinfo : EIATTR_KPARAM_INFO
	.align		4
.L_279:
        /*0888*/ 	.byte	0x04, 0x17
        /*088a*/ 	.short	(.L_281 - .L_280)
.L_280:
        /*088c*/ 	.word	0x00000000
        /*0890*/ 	.short	0x0077
        /*0892*/ 	.short	0x03b8
        /*0894*/ 	.byte	0x00, 0xf5, 0x21, 0x00


	//----- nvinfo : EIATTR_KPARAM_INFO
	.align		4
.L_281:
        /*0898*/ 	.byte	0x04, 0x17
        /*089a*/ 	.short	(.L_283 - .L_282)
.L_282:
        /*089c*/ 	.word	0x00000000
        /*08a0*/ 	.short	0x0076
        /*08a2*/ 	.short	0x03b0
        /*08a4*/ 	.byte	0x00, 0xf5, 0x21, 0x00


	//----- nvinfo : EIATTR_KPARAM_INFO
	.align		4
.L_283:
        /*08a8*/ 	.byte	0x04, 0x17
        /*08aa*/ 	.short	(.L_285 - .L_284)
.L_284:
        /*08ac*/ 	.word	0x00000000
        /*08b0*/ 	.short	0x0075
        /*08b2*/ 	.short	0x03a8
        /*08b4*/ 	.byte	0x00, 0xf5, 0x21, 0x00


	//----- nvinfo : EIATTR_KPARAM_INFO
	.align		4
.L_285:
        /*08b8*/ 	.byte	0x04, 0x17
        /*08ba*/ 	.short	(.L_287 - .L_286)
.L_286:
        /*08bc*/ 	.word	0x00000000
        /*08c0*/ 	.short	0x0074
        /*08c2*/ 	.short	0x03a0
        /*08c4*/ 	.byte	0x00, 0xf5, 0x21, 0x00


	//----- nvinfo : EIATTR_KPARAM_INFO
	.align		4
.L_287:
        /*08c8*/ 	.byte	0x04, 0x17
        /*08ca*/ 	.short	(.L_289 - .L_288)
.L_288:
        /*08cc*/ 	.word	0x00000000
        /*08d0*/ 	.short	0x0073
        /*08d2*/ 	.short	0x0398
        /*08d4*/ 	.byte	0x00, 0xf5, 0x21, 0x00


	//----- nvinfo : EIATTR_KPARAM_INFO
	.align		4
.L_289:
        /*08d8*/ 	.byte	0x04, 0x17
        /*08da*/ 	.short	(.L_291 - .L_290)
.L_290:
        /*08dc*/ 	.word	0x00000000
        /*08e0*/ 	.short	0x0072
        /*08e2*/ 	.short	0x0390
        /*08e4*/ 	.byte	0x00, 0xf5, 0x21, 0x00


	//----- nvinfo : EIATTR_KPARAM_INFO
	.align		4
.L_291:
        /*08e8*/ 	.byte	0x04, 0x17
        /*08ea*/ 	.short	(.L_293 - .L_292)
.L_292:
        /*08ec*/ 	.word	0x00000000
        /*08f0*/ 	.short	0x0071
        /*08f2*/ 	.short	0x0388
        /*08f4*/ 	.byte	0x00, 0xf5, 0x21, 0x00


	//----- nvinfo : EIATTR_KPARAM_INFO
	.align		4
.L_293:
        /*08f8*/ 	.byte	0x04, 0x17
        /*08fa*/ 	.short	(.L_295 - .L_294)
.L_294:
        /*08fc*/ 	.word	0x00000000
        /*0900*/ 	.short	0x0070
        /*0902*/ 	.short	0x0380
        /*0904*/ 	.byte	0x00, 0xf5, 0x21, 0x00


	//----- nvinfo : EIATTR_KPARAM_INFO
	.align		4
.L_295:
        /*0908*/ 	.byte	0x04, 0x17
        /*090a*/ 	.short	(.L_297 - .L_296)
.L_296:
        /*090c*/ 	.word	0x00000000
        /*0910*/ 	.short	0x006f
        /*0912*/ 	.short	0x0378
        /*0914*/ 	.byte	0x00, 0xf5, 0x21, 0x00


	//----- nvinfo : EIATTR_KPARAM_INFO
	.align		4
.L_297:
        /*0918*/ 	.byte	0x04, 0x17
        /*091a*/ 	.short	(.L_299 - .L_298)
.L_298:
        /*091c*/ 	.word	0x00000000
        /*0920*/ 	.short	0x006e
        /*0922*/ 	.short	0x0370
        /*0924*/ 	.byte	0x00, 0xf5, 0x21, 0x00


	//----- nvinfo : EIATTR_KPARAM_INFO
	.align		4
.L_299:
        /*0928*/ 	.byte	0x04, 0x17
        /*092a*/ 	.short	(.L_301 - .L_300)
.L_300:
        /*092c*/ 	.word	0x00000000
        /*0930*/ 	.short	0x006d
        /*0932*/ 	.short	0x0368
        /*0934*/ 	.byte	0x00, 0xf5, 0x21, 0x00


	//----- nvinfo : EIATTR_KPARAM_INFO
	.align		4
.L_301:
        /*0938*/ 	.byte	0x04, 0x17
        /*093a*/ 	.short	(.L_303 - .L_302)
.L_302:
        /*093c*/ 	.word	0x00000000
        /*0940*/ 	.short	0x006c
        /*0942*/ 	.short	0x0360
        /*0944*/ 	.byte	0x00, 0xf5, 0x21, 0x00


	//----- nvinfo : EIATTR_KPARAM_INFO
	.align		4
.L_303:
        /*0948*/ 	.byte	0x04, 0x17
        /*094a*/ 	.short	(.L_305 - .L_304)
.L_304:
        /*094c*/ 	.word	0x00000000
        /*0950*/ 	.short	0x006b
        /*0952*/ 	.short	0x0358
        /*0954*/ 	.byte	0x00, 0xf5, 0x21, 0x00


	//----- nvinfo : EIATTR_KPARAM_INFO
	.align		4
.L_305:
        /*0958*/ 	.byte	0x04, 0x17
        /*095a*/ 	.short	(.L_307 - .L_306)
.L_306:
        /*095c*/ 	.word	0x00000000
        /*0960*/ 	.short	0x006a
        /*0962*/ 	.short	0x0350
        /*0964*/ 	.byte	0x00, 0xf5, 0x21, 0x00


	//----- nvinfo : EIATTR_KPARAM_INFO
	.align		4
.L_307:
        /*0968*/ 	.byte	0x04, 0x17
        /*096a*/ 	.short	(.L_309 - .L_308)
.L_308:
        /*096c*/ 	.word	0x00000000
        /*0970*/ 	.short	0x0069
        /*0972*/ 	.short	0x0348
        /*0974*/ 	.byte	0x00, 0xf5, 0x21, 0x00


	//----- nvinfo : EIATTR_KPARAM_INFO
	.align		4
.L_309:
        /*0978*/ 	.byte	0x04, 0x17
        /*097a*/ 	.short	(.L_311 - .L_310)
.L_310:
        /*097c*/ 	.word	0x00000000
        /*0980*/ 	.short	0x0068
        /*0982*/ 	.short	0x0340
        /*0984*/ 	.byte	0x00, 0xf5, 0x21, 0x00


	//----- nvinfo : EIATTR_KPARAM_INFO
	.align		4
.L_311:
        /*0988*/ 	.byte	0x04, 0x17
        /*098a*/ 	.short	(.L_313 - .L_312)
.L_312:
        /*098c*/ 	.word	0x00000000
        /*0990*/ 	.short	0x0067
        /*0992*/ 	.short	0x0338
        /*0994*/ 	.byte	0x00, 0xf5, 0x21, 0x00


	//----- nvinfo : EIATTR_KPARAM_INFO
	.align		4
.L_313:
        /*0998*/ 	.byte	0x04, 0x17
        /*099a*/ 	.short	(.L_315 - .L_314)
.L_314:
        /*099c*/ 	.word	0x00000000
        /*09a0*/ 	.short	0x0066
        /*09a2*/ 	.short	0x0330
        /*09a4*/ 	.byte	0x00, 0xf5, 0x21, 0x00


	//----- nvinfo : EIATTR_KPARAM_INFO
	.align		4
.L_315:
        /*09a8*/ 	.byte	0x04, 0x17
        /*09aa*/ 	.short	(.L_317 - .L_316)
.L_316:
        /*09ac*/ 	.word	0x00000000
        /*09b0*/ 	.short	0x0065
        /*09b2*/ 	.short	0x0328
        /*09b4*/ 	.byte	0x00, 0xf5, 0x21, 0x00


	//----- nvinfo : EIATTR_KPARAM_INFO
	.align		4
.L_317:
        /*09b8*/ 	.byte	0x04, 0x17
        /*09ba*/ 	.short	(.L_319 - .L_318)
.L_318:
        /*09bc*/ 	.word	0x00000000
        /*09c0*/ 	.short	0x0064
        /*09c2*/ 	.short	0x0320
        /*09c4*/ 	.byte	0x00, 0xf5, 0x21, 0x00


	//----- nvinfo : EIATTR_KPARAM_INFO
	.align		4
.L_319:
        /*09c8*/ 	.byte	0x04, 0x17
        /*09ca*/ 	.short	(.L_321 - .L_320)
.L_320:
        /*09cc*/ 	.word	0x00000000
        /*09d0*/ 	.short	0x0063
        /*09d2*/ 	.short	0x0318
        /*09d4*/ 	.byte	0x00, 0xf5, 0x21, 0x00


	//----- nvinfo : EIATTR_KPARAM_INFO
	.align		4
.L_321:
        /*09d8*/ 	.byte	0x04, 0x17
        /*09da*/ 	.short	(.L_323 - .L_322)
.L_322:
        /*09dc*/ 	.word	0x00000000
        /*09e0*/ 	.short	0x0062
        /*09e2*/ 	.short	0x0310
        /*09e4*/ 	.byte	0x00, 0xf5, 0x21, 0x00


	//----- nvinfo : EIATTR_KPARAM_INFO
	.align		4
.L_323:
        /*09e8*/ 	.byte	0x04, 0x17
        /*09ea*/ 	.short	(.L_325 - .L_324)
.L_324:
        /*09ec*/ 	.word	0x00000000
        /*09f0*/ 	.short	0x0061
        /*09f2*/ 	.short	0x0308
        /*09f4*/ 	.byte	0x00, 0xf5, 0x21, 0x00


	//----- nvinfo : EIATTR_KPARAM_INFO
	.align		4
.L_325:
        /*09f8*/ 	.byte	0x04, 0x17
        /*09fa*/ 	.short	(.L_327 - .L_326)
.L_326:
        /*09fc*/ 	.word	0x00000000
        /*0a00*/ 	.short	0x0060
        /*0a02*/ 	.short	0x0300
        /*0a04*/ 	.byte	0x00, 0xf5, 0x21, 0x00


	//----- nvinfo : EIATTR_KPARAM_INFO
	.align		4
.L_327:
        /*0a08*/ 	.byte	0x04, 0x17
        /*0a0a*/ 	.short	(.L_329 - .L_328)
.L_328:
        /*0a0c*/ 	.word	0x00000000
        /*0a10*/ 	.short	0x005f
        /*0a12*/ 	.short	0x02f8
        /*0a14*/ 	.byte	0x00, 0xf5, 0x21, 0x00


	//----- nvinfo : EIATTR_KPARAM_INFO
	.align		4
.L_329:
        /*0a18*/ 	.byte	0x04, 0x17
        /*0a1a*/ 	.short	(.L_331 - .L_330)
.L_330:
        /*0a1c*/ 	.word	0x00000000
        /*0a20*/ 	.short	0x005e
        /*0a22*/ 	.short	0x02f0
        /*0a24*/ 	.byte	0x00, 0xf5, 0x21, 0x00


	//----- nvinfo : EIATTR_KPARAM_INFO
	.align		4
.L_331:
        /*0a28*/ 	.byte	0x04, 0x17
        /*0a2a*/ 	.short	(.L_333 - .L_332)
.L_332:
        /*0a2c*/ 	.word	0x00000000
        /*0a30*/ 	.short	0x005d
        /*0a32*/ 	.short	0x02e8
        /*0a34*/ 	.byte	0x00, 0xf5, 0x21, 0x00


	//----- nvinfo : EIATTR_KPARAM_INFO
	.align		4
.L_333:
        /*0a38*/ 	.byte	0x04, 0x17
        /*0a3a*/ 	.short	(.L_335 - .L_334)
.L_334:
        /*0a3c*/ 	.word	0x00000000
        /*0a40*/ 	.short	0x005c
        /*0a42*/ 	.short	0x02e0
        /*0a44*/ 	.byte	0x00, 0xf5, 0x21, 0x00


	//----- nvinfo : EIATTR_KPARAM_INFO
	.align		4
.L_335:
        /*0a48*/ 	.byte	0x04, 0x17
        /*0a4a*/ 	.short	(.L_337 - .L_336)
.L_336:
        /*0a4c*/ 	.word	0x00000000
        /*0a50*/ 	.short	0x005b
        /*0a52*/ 	.short	0x02d8
        /*0a54*/ 	.byte	0x00, 0xf5, 0x21, 0x00


	//----- nvinfo : EIATTR_KPARAM_INFO
	.align		4
.L_337:
        /*0a58*/ 	.byte	0x04, 0x17
        /*0a5a*/ 	.short	(.L_339 - .L_338)
.L_338:
        /*0a5c*/ 	.word	0x00000000
        /*0a60*/ 	.short	0x005a
        /*0a62*/ 	.short	0x02d0
        /*0a64*/ 	.byte	0x00, 0xf5, 0x21, 0x00


	//----- nvinfo : EIATTR_KPARAM_INFO
	.align		4
.L_339:
        /*0a68*/ 	.byte	0x04, 0x17
        /*0a6a*/ 	.short	(.L_341 - .L_340)
.L_340:
        /*0a6c*/ 	.word	0x00000000
        /*0a70*/ 	.short	0x0059
        /*0a72*/ 	.short	0x02c8
        /*0a74*/ 	.byte	0x00, 0xf5, 0x21, 0x00


	//----- nvinfo : EIATTR_KPARAM_INFO
	.align		4
.L_341:
        /*0a78*/ 	.byte	0x04, 0x17
        /*0a7a*/ 	.short	(.L_343 - .L_342)
.L_342:
        /*0a7c*/ 	.word	0x00000000
        /*0a80*/ 	.short	0x0058
        /*0a82*/ 	.short	0x02c0
        /*0a84*/ 	.byte	0x00, 0xf5, 0x21, 0x00


	//----- nvinfo : EIATTR_KPARAM_INFO
	.align		4
.L_343:
        /*0a88*/ 	.byte	0x04, 0x17
        /*0a8a*/ 	.short	(.L_345 - .L_344)
.L_344:
        /*0a8c*/ 	.word	0x00000000
        /*0a90*/ 	.short	0x0057
        /*0a92*/ 	.short	0x02b8
        /*0a94*/ 	.byte	0x00, 0xf5, 0x21, 0x00


	//----- nvinfo : EIATTR_KPARAM_INFO
	.align		4
.L_345:
        /*0a98*/ 	.byte	0x04, 0x17
        /*0a9a*/ 	.short	(.L_347 - .L_346)
.L_346:
        /*0a9c*/ 	.word	0x00000000
        /*0aa0*/ 	.short	0x0056
        /*0aa2*/ 	.short	0x02b0
        /*0aa4*/ 	.byte	0x00, 0xf5, 0x21, 0x00


	//----- nvinfo : EIATTR_KPARAM_INFO
	.align		4
.L_347:
        /*0aa8*/ 	.byte	0x04, 0x17
        /*0aaa*/ 	.short	(.L_349 - .L_348)
.L_348:
        /*0aac*/ 	.word	0x00000000
        /*0ab0*/ 	.short	0x0055
        /*0ab2*/ 	.short	0x02a8
        /*0ab4*/ 	.byte	0x00, 0xf5, 0x21, 0x00


	//----- nvinfo : EIATTR_KPARAM_INFO
	.align		4
.L_349:
        /*0ab8*/ 	.byte	0x04, 0x17
        /*0aba*/ 	.short	(.L_351 - .L_350)
.L_350:
        /*0abc*/ 	.word	0x00000000
        /*0ac0*/ 	.short	0x0054
        /*0ac2*/ 	.short	0x02a0
        /*0ac4*/ 	.byte	0x00, 0xf5, 0x21, 0x00


	//----- nvinfo : EIATTR_KPARAM_INFO
	.align		4
.L_351:
        /*0ac8*/ 	.byte	0x04, 0x17
        /*0aca*/ 	.short	(.L_353 - .L_352)
.L_352:
        /*0acc*/ 	.word	0x00000000
        /*0ad0*/ 	.short	0x0053
        /*0ad2*/ 	.short	0x0298
        /*0ad4*/ 	.byte	0x00, 0xf5, 0x21, 0x00


	//----- nvinfo : EIATTR_KPARAM_INFO
	.align		4
.L_353:
        /*0ad8*/ 	.byte	0x04, 0x17
        /*0ada*/ 	.short	(.L_355 - .L_354)
.L_354:
        /*0adc*/ 	.word	0x00000000
        /*0ae0*/ 	.short	0x0052
        /*0ae2*/ 	.short	0x0290
        /*0ae4*/ 	.byte	0x00, 0xf5, 0x21, 0x00


	//----- nvinfo : EIATTR_KPARAM_INFO
	.align		4
.L_355:
        /*0ae8*/ 	.byte	0x04, 0x17
        /*0aea*/ 	.short	(.L_357 - .L_356)
.L_356:
        /*0aec*/ 	.word	0x00000000
        /*0af0*/ 	.short	0x0051
        /*0af2*/ 	.short	0x0288
        /*0af4*/ 	.byte	0x00, 0xf5, 0x21, 0x00


	//----- nvinfo : EIATTR_KPARAM_INFO
	.align		4
.L_357:
        /*0af8*/ 	.byte	0x04, 0x17
        /*0afa*/ 	.short	(.L_359 - .L_358)
.L_358:
        /*0afc*/ 	.word	0x00000000
        /*0b00*/ 	.short	0x0050
        /*0b02*/ 	.short	0x0280
        /*0b04*/ 	.byte	0x00, 0xf5, 0x21, 0x00


	//----- nvinfo : EIATTR_KPARAM_INFO
	.align		4
.L_359:
        /*0b08*/ 	.byte	0x04, 0x17
        /*0b0a*/ 	.short	(.L_361 - .L_360)
.L_360:
        /*0b0c*/ 	.word	0x00000000
        /*0b10*/ 	.short	0x004f
        /*0b12*/ 	.short	0x0278
        /*0b14*/ 	.byte	0x00, 0xf5, 0x21, 0x00


	//----- nvinfo : EIATTR_KPARAM_INFO
	.align		4
.L_361:
        /*0b18*/ 	.byte	0x04, 0x17
        /*0b1a*/ 	.short	(.L_363 - .L_362)
.L_362:
        /*0b1c*/ 	.word	0x00000000
        /*0b20*/ 	.short	0x004e
        /*0b22*/ 	.short	0x0270
        /*0b24*/ 	.byte	0x00, 0xf5, 0x21, 0x00


	//----- nvinfo : EIATTR_KPARAM_INFO
	.align		4
.L_363:
        /*0b28*/ 	.byte	0x04, 0x17
        /*0b2a*/ 	.short	(.L_365 - .L_364)
.L_364:
        /*0b2c*/ 	.word	0x00000000
        /*0b30*/ 	.short	0x004d
        /*0b32*/ 	.short	0x0268
        /*0b34*/ 	.byte	0x00, 0xf5, 0x21, 0x00


	//----- nvinfo : EIATTR_KPARAM_INFO
	.align		4
.L_365:
        /*0b38*/ 	.byte	0x04, 0x17
        /*0b3a*/ 	.short	(.L_367 - .L_366)
.L_366:
        /*0b3c*/ 	.word	0x00000000
        /*0b40*/ 	.short	0x004c
        /*0b42*/ 	.short	0x0260
        /*0b44*/ 	.byte	0x00, 0xf5, 0x21, 0x00


	//----- nvinfo : EIATTR_KPARAM_INFO
	.align		4
.L_367:
        /*0b48*/ 	.byte	0x04, 0x17
        /*0b4a*/ 	.short	(.L_369 - .L_368)
.L_368:
        /*0b4c*/ 	.word	0x00000000
        /*0b50*/ 	.short	0x004b
        /*0b52*/ 	.short	0x0258
        /*0b54*/ 	.byte	0x00, 0xf5, 0x21, 0x00


	//----- nvinfo : EIATTR_KPARAM_INFO
	.align		4
.L_369:
        /*0b58*/ 	.byte	0x04, 0x17
        /*0b5a*/ 	.short	(.L_371 - .L_370)
.L_370:
        /*0b5c*/ 	.word	0x00000000
        /*0b60*/ 	.short	0x004a
        /*0b62*/ 	.short	0x0250
        /*0b64*/ 	.byte	0x00, 0xf5, 0x21, 0x00


	//----- nvinfo : EIATTR_KPARAM_INFO
	.align		4
.L_371:
        /*0b68*/ 	.byte	0x04, 0x17
        /*0b6a*/ 	.short	(.L_373 - .L_372)
.L_372:
        /*0b6c*/ 	.word	0x00000000
        /*0b70*/ 	.short	0x0049
        /*0b72*/ 	.short	0x0248
        /*0b74*/ 	.byte	0x00, 0xf5, 0x21, 0x00


	//----- nvinfo : EIATTR_KPARAM_INFO
	.align		4
.L_373:
        /*0b78*/ 	.byte	0x04, 0x17
        /*0b7a*/ 	.short	(.L_375 - .L_374)
.L_374:
        /*0b7c*/ 	.word	0x00000000
        /*0b80*/ 	.short	0x0048
        /*0b82*/ 	.short	0x0240
        /*0b84*/ 	.byte	0x00, 0xf5, 0x21, 0x00


	//----- nvinfo : EIATTR_KPARAM_INFO
	.align		4
.L_375:
        /*0b88*/ 	.byte	0x04, 0x17
        /*0b8a*/ 	.short	(.L_377 - .L_376)
.L_376:
        /*0b8c*/ 	.word	0x00000000
        /*0b90*/ 	.short	0x0047
        /*0b92*/ 	.short	0x0238
        /*0b94*/ 	.byte	0x00, 0xf5, 0x21, 0x00


	//----- nvinfo : EIATTR_KPARAM_INFO
	.align		4
.L_377:
        /*0b98*/ 	.byte	0x04, 0x17
        /*0b9a*/ 	.short	(.L_379 - .L_378)
.L_378:
        /*0b9c*/ 	.word	0x00000000
        /*0ba0*/ 	.short	0x0046
        /*0ba2*/ 	.short	0x0230
        /*0ba4*/ 	.byte	0x00, 0xf5, 0x21, 0x00


	//----- nvinfo : EIATTR_KPARAM_INFO
	.align		4
.L_379:
        /*0ba8*/ 	.byte	0x04, 0x17
        /*0baa*/ 	.short	(.L_381 - .L_380)
.L_380:
        /*0bac*/ 	.word	0x00000000
        /*0bb0*/ 	.short	0x0045
        /*0bb2*/ 	.short	0x0228
        /*0bb4*/ 	.byte	0x00, 0xf5, 0x21, 0x00


	//----- nvinfo : EIATTR_KPARAM_INFO
	.align		4
.L_381:
        /*0bb8*/ 	.byte	0x04, 0x17
        /*0bba*/ 	.short	(.L_383 - .L_382)
.L_382:
        /*0bbc*/ 	.word	0x00000000
        /*0bc0*/ 	.short	0x0044
        /*0bc2*/ 	.short	0x0220
        /*0bc4*/ 	.byte	0x00, 0xf5, 0x21, 0x00


	//----- nvinfo : EIATTR_KPARAM_INFO
	.align		4
.L_383:
        /*0bc8*/ 	.byte	0x04, 0x17
        /*0bca*/ 	.short	(.L_385 - .L_384)
.L_384:
        /*0bcc*/ 	.word	0x00000000
        /*0bd0*/ 	.short	0x0043
        /*0bd2*/ 	.short	0x0218
        /*0bd4*/ 	.byte	0x00, 0xf5, 0x21, 0x00


	//----- nvinfo : EIATTR_KPARAM_INFO
	.align		4
.L_385:
        /*0bd8*/ 	.byte	0x04, 0x17
        /*0bda*/ 	.short	(.L_387 - .L_386)
.L_386:
        /*0bdc*/ 	.word	0x00000000
        /*0be0*/ 	.short	0x0042
        /*0be2*/ 	.short	0x0210
        /*0be4*/ 	.byte	0x00, 0xf5, 0x21, 0x00


	//----- nvinfo : EIATTR_KPARAM_INFO
	.align		4
.L_387:
        /*0be8*/ 	.byte	0x04, 0x17
        /*0bea*/ 	.short	(.L_389 - .L_388)
.L_388:
        /*0bec*/ 	.word	0x00000000
        /*0bf0*/ 	.short	0x0041
        /*0bf2*/ 	.short	0x0208
        /*0bf4*/ 	.byte	0x00, 0xf5, 0x21, 0x00


	//----- nvinfo : EIATTR_KPARAM_INFO
	.align		4
.L_389:
        /*0bf8*/ 	.byte	0x04, 0x17
        /*0bfa*/ 	.short	(.L_391 - .L_390)
.L_390:
        /*0bfc*/ 	.word	0x00000000
        /*0c00*/ 	.short	0x0040
        /*0c02*/ 	.short	0x0200
        /*0c04*/ 	.byte	0x00, 0xf5, 0x21, 0x00


	//----- nvinfo : EIATTR_KPARAM_INFO
	.align		4
.L_391:
        /*0c08*/ 	.byte	0x04, 0x17
        /*0c0a*/ 	.short	(.L_393 - .L_392)
.L_392:
        /*0c0c*/ 	.word	0x00000000
        /*0c10*/ 	.short	0x003f
        /*0c12*/ 	.short	0x01f8
        /*0c14*/ 	.byte	0x00, 0xf5, 0x21, 0x00


	//----- nvinfo : EIATTR_KPARAM_INFO
	.align		4
.L_393:
        /*0c18*/ 	.byte	0x04, 0x17
        /*0c1a*/ 	.short	(.L_395 - .L_394)
.L_394:
        /*0c1c*/ 	.word	0x00000000
        /*0c20*/ 	.short	0x003e
        /*0c22*/ 	.short	0x01f0
        /*0c24*/ 	.byte	0x00, 0xf5, 0x21, 0x00


	//----- nvinfo : EIATTR_KPARAM_INFO
	.align		4
.L_395:
        /*0c28*/ 	.byte	0x04, 0x17
        /*0c2a*/ 	.short	(.L_397 - .L_396)
.L_396:
        /*0c2c*/ 	.word	0x00000000
        /*0c30*/ 	.short	0x003d
        /*0c32*/ 	.short	0x01e8
        /*0c34*/ 	.byte	0x00, 0xf5, 0x21, 0x00


	//----- nvinfo : EIATTR_KPARAM_INFO
	.align		4
.L_397:
        /*0c38*/ 	.byte	0x04, 0x17
        /*0c3a*/ 	.short	(.L_399 - .L_398)
.L_398:
        /*0c3c*/ 	.word	0x00000000
        /*0c40*/ 	.short	0x003c
        /*0c42*/ 	.short	0x01e0
        /*0c44*/ 	.byte	0x00, 0xf5, 0x21, 0x00


	//----- nvinfo : EIATTR_KPARAM_INFO
	.align		4
.L_399:
        /*0c48*/ 	.byte	0x04, 0x17
        /*0c4a*/ 	.short	(.L_401 - .L_400)
.L_400:
        /*0c4c*/ 	.word	0x00000000
        /*0c50*/ 	.short	0x003b
        /*0c52*/ 	.short	0x01d8
        /*0c54*/ 	.byte	0x00, 0xf5, 0x21, 0x00


	//----- nvinfo : EIATTR_KPARAM_INFO
	.align		4
.L_401:
        /*0c58*/ 	.byte	0x04, 0x17
        /*0c5a*/ 	.short	(.L_403 - .L_402)
.L_402:
        /*0c5c*/ 	.word	0x00000000
        /*0c60*/ 	.short	0x003a
        /*0c62*/ 	.short	0x01d0
        /*0c64*/ 	.byte	0x00, 0xf5, 0x21, 0x00


	//----- nvinfo : EIATTR_KPARAM_INFO
	.align		4
.L_403:
        /*0c68*/ 	.byte	0x04, 0x17
        /*0c6a*/ 	.short	(.L_405 - .L_404)
.L_404:
        /*0c6c*/ 	.word	0x00000000
        /*0c70*/ 	.short	0x0039
        /*0c72*/ 	.short	0x01c8
        /*0c74*/ 	.byte	0x00, 0xf5, 0x21, 0x00


	//----- nvinfo : EIATTR_KPARAM_INFO
	.align		4
.L_405:
        /*0c78*/ 	.byte	0x04, 0x17
        /*0c7a*/ 	.short	(.L_407 - .L_406)
.L_406:
        /*0c7c*/ 	.word	0x00000000
        /*0c80*/ 	.short	0x0038
        /*0c82*/ 	.short	0x01c0
        /*0c84*/ 	.byte	0x00, 0xf5, 0x21, 0x00


	//----- nvinfo : EIATTR_KPARAM_INFO
	.align		4
.L_407:
        /*0c88*/ 	.byte	0x04, 0x17
        /*0c8a*/ 	.short	(.L_409 - .L_408)
.L_408:
        /*0c8c*/ 	.word	0x00000000
        /*0c90*/ 	.short	0x0037
        /*0c92*/ 	.short	0x01b8
        /*0c94*/ 	.byte	0x00, 0xf5, 0x21, 0x00


	//----- nvinfo : EIATTR_KPARAM_INFO
	.align		4
.L_409:
        /*0c98*/ 	.byte	0x04, 0x17
        /*0c9a*/ 	.short	(.L_411 - .L_410)
.L_410:
        /*0c9c*/ 	.word	0x00000000
        /*0ca0*/ 	.short	0x0036
        /*0ca2*/ 	.short	0x01b0
        /*0ca4*/ 	.byte	0x00, 0xf5, 0x21, 0x00


	//----- nvinfo : EIATTR_KPARAM_INFO
	.align		4
.L_411:
        /*0ca8*/ 	.byte	0x04, 0x17
        /*0caa*/ 	.short	(.L_413 - .L_412)
.L_412:
        /*0cac*/ 	.word	0x00000000
        /*0cb0*/ 	.short	0x0035
        /*0cb2*/ 	.short	0x01a8
        /*0cb4*/ 	.byte	0x00, 0xf5, 0x21, 0x00


	//----- nvinfo : EIATTR_KPARAM_INFO
	.align		4
.L_413:
        /*0cb8*/ 	.byte	0x04, 0x17
        /*0cba*/ 	.short	(.L_415 - .L_414)
.L_414:
        /*0cbc*/ 	.word	0x00000000
        /*0cc0*/ 	.short	0x0034
        /*0cc2*/ 	.short	0x01a0
        /*0cc4*/ 	.byte	0x00, 0xf5, 0x21, 0x00


	//----- nvinfo : EIATTR_KPARAM_INFO
	.align		4
.L_415:
        /*0cc8*/ 	.byte	0x04, 0x17
        /*0cca*/ 	.short	(.L_417 - .L_416)
.L_416:
        /*0ccc*/ 	.word	0x00000000
        /*0cd0*/ 	.short	0x0033
        /*0cd2*/ 	.short	0x0198
        /*0cd4*/ 	.byte	0x00, 0xf5, 0x21, 0x00


	//----- nvinfo : EIATTR_KPARAM_INFO
	.align		4
.L_417:
        /*0cd8*/ 	.byte	0x04, 0x17
        /*0cda*/ 	.short	(.L_419 - .L_418)
.L_418:
        /*0cdc*/ 	.word	0x00000000
        /*0ce0*/ 	.short	0x0032
        /*0ce2*/ 	.short	0x0190
        /*0ce4*/ 	.byte	0x00, 0xf5, 0x21, 0x00


	//----- nvinfo : EIATTR_KPARAM_INFO
	.align		4
.L_419:
        /*0ce8*/ 	.byte	0x04, 0x17
        /*0cea*/ 	.short	(.L_421 - .L_420)
.L_420:
        /*0cec*/ 	.word	0x00000000
        /*0cf0*/ 	.short	0x0031
        /*0cf2*/ 	.short	0x0188
        /*0cf4*/ 	.byte	0x00, 0xf5, 0x21, 0x00


	//----- nvinfo : EIATTR_KPARAM_INFO
	.align		4
.L_421:
        /*0cf8*/ 	.byte	0x04, 0x17
        /*0cfa*/ 	.short	(.L_423 - .L_422)
.L_422:
        /*0cfc*/ 	.word	0x00000000
        /*0d00*/ 	.short	0x0030
        /*0d02*/ 	.short	0x0180
        /*0d04*/ 	.byte	0x00, 0xf5, 0x21, 0x00


	//----- nvinfo : EIATTR_KPARAM_INFO
	.align		4
.L_423:
        /*0d08*/ 	.byte	0x04, 0x17
        /*0d0a*/ 	.short	(.L_425 - .L_424)
.L_424:
        /*0d0c*/ 	.word	0x00000000
        /*0d10*/ 	.short	0x002f
        /*0d12*/ 	.short	0x0178
        /*0d14*/ 	.byte	0x00, 0xf5, 0x21, 0x00


	//----- nvinfo : EIATTR_KPARAM_INFO
	.align		4
.L_425:
        /*0d18*/ 	.byte	0x04, 0x17
        /*0d1a*/ 	.short	(.L_427 - .L_426)
.L_426:
        /*0d1c*/ 	.word	0x00000000
        /*0d20*/ 	.short	0x002e
        /*0d22*/ 	.short	0x0170
        /*0d24*/ 	.byte	0x00, 0xf5, 0x21, 0x00


	//----- nvinfo : EIATTR_KPARAM_INFO
	.align		4
.L_427:
        /*0d28*/ 	.byte	0x04, 0x17
        /*0d2a*/ 	.short	(.L_429 - .L_428)
.L_428:
        /*0d2c*/ 	.word	0x00000000
        /*0d30*/ 	.short	0x002d
        /*0d32*/ 	.short	0x0168
        /*0d34*/ 	.byte	0x00, 0xf5, 0x21, 0x00


	//----- nvinfo : EIATTR_KPARAM_INFO
	.align		4
.L_429:
        /*0d38*/ 	.byte	0x04, 0x17
        /*0d3a*/ 	.short	(.L_431 - .L_430)
.L_430:
        /*0d3c*/ 	.word	0x00000000
        /*0d40*/ 	.short	0x002c
        /*0d42*/ 	.short	0x0160
        /*0d44*/ 	.byte	0x00, 0xf5, 0x21, 0x00


	//----- nvinfo : EIATTR_KPARAM_INFO
	.align		4
.L_431:
        /*0d48*/ 	.byte	0x04, 0x17
        /*0d4a*/ 	.short	(.L_433 - .L_432)
.L_432:
        /*0d4c*/ 	.word	0x00000000
        /*0d50*/ 	.short	0x002b
        /*0d52*/ 	.short	0x0158
        /*0d54*/ 	.byte	0x00, 0xf5, 0x21, 0x00


	//----- nvinfo : EIATTR_KPARAM_INFO
	.align		4
.L_433:
        /*0d58*/ 	.byte	0x04, 0x17
        /*0d5a*/ 	.short	(.L_435 - .L_434)
.L_434:
        /*0d5c*/ 	.word	0x00000000
        /*0d60*/ 	.short	0x002a
        /*0d62*/ 	.short	0x0150
        /*0d64*/ 	.byte	0x00, 0xf5, 0x21, 0x00


	//----- nvinfo : EIATTR_KPARAM_INFO
	.align		4
.L_435:
        /*0d68*/ 	.byte	0x04, 0x17
        /*0d6a*/ 	.short	(.L_437 - .L_436)
.L_436:
        /*0d6c*/ 	.word	0x00000000
        /*0d70*/ 	.short	0x0029
        /*0d72*/ 	.short	0x0148
        /*0d74*/ 	.byte	0x00, 0xf5, 0x21, 0x00


	//----- nvinfo : EIATTR_KPARAM_INFO
	.align		4
.L_437:
        /*0d78*/ 	.byte	0x04, 0x17
        /*0d7a*/ 	.short	(.L_439 - .L_438)
.L_438:
        /*0d7c*/ 	.word	0x00000000
        /*0d80*/ 	.short	0x0028
        /*0d82*/ 	.short	0x0140
        /*0d84*/ 	.byte	0x00, 0xf5, 0x21, 0x00


	//----- nvinfo : EIATTR_KPARAM_INFO
	.align		4
.L_439:
        /*0d88*/ 	.byte	0x04, 0x17
        /*0d8a*/ 	.short	(.L_441 - .L_440)
.L_440:
        /*0d8c*/ 	.word	0x00000000
        /*0d90*/ 	.short	0x0027
        /*0d92*/ 	.short	0x0138
        /*0d94*/ 	.byte	0x00, 0xf5, 0x21, 0x00


	//----- nvinfo : EIATTR_KPARAM_INFO
	.align		4
.L_441:
        /*0d98*/ 	.byte	0x04, 0x17
        /*0d9a*/ 	.short	(.L_443 - .L_442)
.L_442:
        /*0d9c*/ 	.word	0x00000000
        /*0da0*/ 	.short	0x0026
        /*0da2*/ 	.short	0x0130
        /*0da4*/ 	.byte	0x00, 0xf5, 0x21, 0x00


	//----- nvinfo : EIATTR_KPARAM_INFO
	.align		4
.L_443:
        /*0da8*/ 	.byte	0x04, 0x17
        /*0daa*/ 	.short	(.L_445 - .L_444)
.L_444:
        /*0dac*/ 	.word	0x00000000
        /*0db0*/ 	.short	0x0025
        /*0db2*/ 	.short	0x0128
        /*0db4*/ 	.byte	0x00, 0xf5, 0x21, 0x00


	//----- nvinfo : EIATTR_KPARAM_INFO
	.align		4
.L_445:
        /*0db8*/ 	.byte	0x04, 0x17
        /*0dba*/ 	.short	(.L_447 - .L_446)
.L_446:
        /*0dbc*/ 	.word	0x00000000
        /*0dc0*/ 	.short	0x0024
        /*0dc2*/ 	.short	0x0120
        /*0dc4*/ 	.byte	0x00, 0xf5, 0x21, 0x00


	//----- nvinfo : EIATTR_KPARAM_INFO
	.align		4
.L_447:
        /*0dc8*/ 	.byte	0x04, 0x17
        /*0dca*/ 	.short	(.L_449 - .L_448)
.L_448:
        /*0dcc*/ 	.word	0x00000000
        /*0dd0*/ 	.short	0x0023
        /*0dd2*/ 	.short	0x0118
        /*0dd4*/ 	.byte	0x00, 0xf5, 0x21, 0x00


	//----- nvinfo : EIATTR_KPARAM_INFO
	.align		4
.L_449:
        /*0dd8*/ 	.byte	0x04, 0x17
        /*0dda*/ 	.short	(.L_451 - .L_450)
.L_450:
        /*0ddc*/ 	.word	0x00000000
        /*0de0*/ 	.short	0x0022
        /*0de2*/ 	.short	0x0110
        /*0de4*/ 	.byte	0x00, 0xf5, 0x21, 0x00


	//----- nvinfo : EIATTR_KPARAM_INFO
	.align		4
.L_451:
        /*0de8*/ 	.byte	0x04, 0x17
        /*0dea*/ 	.short	(.L_453 - .L_452)
.L_452:
        /*0dec*/ 	.word	0x00000000
        /*0df0*/ 	.short	0x0021
        /*0df2*/ 	.short	0x0108
        /*0df4*/ 	.byte	0x00, 0xf5, 0x21, 0x00


	//----- nvinfo : EIATTR_KPARAM_INFO
	.align		4
.L_453:
        /*0df8*/ 	.byte	0x04, 0x17
        /*0dfa*/ 	.short	(.L_455 - .L_454)
.L_454:
        /*0dfc*/ 	.word	0x00000000
        /*0e00*/ 	.short	0x0020
        /*0e02*/ 	.short	0x0100
        /*0e04*/ 	.byte	0x00, 0xf5, 0x21, 0x00


	//----- nvinfo : EIATTR_KPARAM_INFO
	.align		4
.L_455:
        /*0e08*/ 	.byte	0x04, 0x17
        /*0e0a*/ 	.short	(.L_457 - .L_456)
.L_456:
        /*0e0c*/ 	.word	0x00000000
        /*0e10*/ 	.short	0x001f
        /*0e12*/ 	.short	0x00f8
        /*0e14*/ 	.byte	0x00, 0xf5, 0x21, 0x00


	//----- nvinfo : EIATTR_KPARAM_INFO
	.align		4
.L_457:
        /*0e18*/ 	.byte	0x04, 0x17
        /*0e1a*/ 	.short	(.L_459 - .L_458)
.L_458:
        /*0e1c*/ 	.word	0x00000000
        /*0e20*/ 	.short	0x001e
        /*0e22*/ 	.short	0x00f0
        /*0e24*/ 	.byte	0x00, 0xf5, 0x21, 0x00


	//----- nvinfo : EIATTR_KPARAM_INFO
	.align		4
.L_459:
        /*0e28*/ 	.byte	0x04, 0x17
        /*0e2a*/ 	.short	(.L_461 - .L_460)
.L_460:
        /*0e2c*/ 	.word	0x00000000
        /*0e30*/ 	.short	0x001d
        /*0e32*/ 	.short	0x00e8
        /*0e34*/ 	.byte	0x00, 0xf5, 0x21, 0x00


	//----- nvinfo : EIATTR_KPARAM_INFO
	.align		4
.L_461:
        /*0e38*/ 	.byte	0x04, 0x17
        /*0e3a*/ 	.short	(.L_463 - .L_462)
.L_462:
        /*0e3c*/ 	.word	0x00000000
        /*0e40*/ 	.short	0x001c
        /*0e42*/ 	.short	0x00e0
        /*0e44*/ 	.byte	0x00, 0xf5, 0x21, 0x00


	//----- nvinfo : EIATTR_KPARAM_INFO
	.align		4
.L_463:
        /*0e48*/ 	.byte	0x04, 0x17
        /*0e4a*/ 	.short	(.L_465 - .L_464)
.L_464:
        /*0e4c*/ 	.word	0x00000000
        /*0e50*/ 	.short	0x001b
        /*0e52*/ 	.short	0x00d8
        /*0e54*/ 	.byte	0x00, 0xf5, 0x21, 0x00


	//----- nvinfo : EIATTR_KPARAM_INFO
	.align		4
.L_465:
        /*0e58*/ 	.byte	0x04, 0x17
        /*0e5a*/ 	.short	(.L_467 - .L_466)
.L_466:
        /*0e5c*/ 	.word	0x00000000
        /*0e60*/ 	.short	0x001a
        /*0e62*/ 	.short	0x00d0
        /*0e64*/ 	.byte	0x00, 0xf5, 0x21, 0x00


	//----- nvinfo : EIATTR_KPARAM_INFO
	.align		4
.L_467:
        /*0e68*/ 	.byte	0x04, 0x17
        /*0e6a*/ 	.short	(.L_469 - .L_468)
.L_468:
        /*0e6c*/ 	.word	0x00000000
        /*0e70*/ 	.short	0x0019
        /*0e72*/ 	.short	0x00c8
        /*0e74*/ 	.byte	0x00, 0xf5, 0x21, 0x00


	//----- nvinfo : EIATTR_KPARAM_INFO
	.align		4
.L_469:
        /*0e78*/ 	.byte	0x04, 0x17
        /*0e7a*/ 	.short	(.L_471 - .L_470)
.L_470:
        /*0e7c*/ 	.word	0x00000000
        /*0e80*/ 	.short	0x0018
        /*0e82*/ 	.short	0x00c0
        /*0e84*/ 	.byte	0x00, 0xf5, 0x21, 0x00


	//----- nvinfo : EIATTR_KPARAM_INFO
	.align		4
.L_471:
        /*0e88*/ 	.byte	0x04, 0x17
        /*0e8a*/ 	.short	(.L_473 - .L_472)
.L_472:
        /*0e8c*/ 	.word	0x00000000
        /*0e90*/ 	.short	0x0017
        /*0e92*/ 	.short	0x00b8
        /*0e94*/ 	.byte	0x00, 0xf5, 0x21, 0x00


	//----- nvinfo : EIATTR_KPARAM_INFO
	.align		4
.L_473:
        /*0e98*/ 	.byte	0x04, 0x17
        /*0e9a*/ 	.short	(.L_475 - .L_474)
.L_474:
        /*0e9c*/ 	.word	0x00000000
        /*0ea0*/ 	.short	0x0016
        /*0ea2*/ 	.short	0x00b0
        /*0ea4*/ 	.byte	0x00, 0xf5, 0x21, 0x00


	//----- nvinfo : EIATTR_KPARAM_INFO
	.align		4
.L_475:
        /*0ea8*/ 	.byte	0x04, 0x17
        /*0eaa*/ 	.short	(.L_477 - .L_476)
.L_476:
        /*0eac*/ 	.word	0x00000000
        /*0eb0*/ 	.short	0x0015
        /*0eb2*/ 	.short	0x00a8
        /*0eb4*/ 	.byte	0x00, 0xf5, 0x21, 0x00


	//----- nvinfo : EIATTR_KPARAM_INFO
	.align		4
.L_477:
        /*0eb8*/ 	.byte	0x04, 0x17
        /*0eba*/ 	.short	(.L_479 - .L_478)
.L_478:
        /*0ebc*/ 	.word	0x00000000
        /*0ec0*/ 	.short	0x0014
        /*0ec2*/ 	.short	0x00a0
        /*0ec4*/ 	.byte	0x00, 0xf5, 0x21, 0x00


	//----- nvinfo : EIATTR_KPARAM_INFO
	.align		4
.L_479:
        /*0ec8*/ 	.byte	0x04, 0x17
        /*0eca*/ 	.short	(.L_481 - .L_480)
.L_480:
        /*0ecc*/ 	.word	0x00000000
        /*0ed0*/ 	.short	0x0013
        /*0ed2*/ 	.short	0x0098
        /*0ed4*/ 	.byte	0x00, 0xf5, 0x21, 0x00


	//----- nvinfo : EIATTR_KPARAM_INFO
	.align		4
.L_481:
        /*0ed8*/ 	.byte	0x04, 0x17
        /*0eda*/ 	.short	(.L_483 - .L_482)
.L_482:
        /*0edc*/ 	.word	0x00000000
        /*0ee0*/ 	.short	0x0012
        /*0ee2*/ 	.short	0x0090
        /*0ee4*/ 	.byte	0x00, 0xf5, 0x21, 0x00


	//----- nvinfo : EIATTR_KPARAM_INFO
	.align		4
.L_483:
        /*0ee8*/ 	.byte	0x04, 0x17
        /*0eea*/ 	.short	(.L_485 - .L_484)
.L_484:
        /*0eec*/ 	.word	0x00000000
        /*0ef0*/ 	.short	0x0011
        /*0ef2*/ 	.short	0x0088
        /*0ef4*/ 	.byte	0x00, 0xf5, 0x21, 0x00


	//----- nvinfo : EIATTR_KPARAM_INFO
	.align		4
.L_485:
        /*0ef8*/ 	.byte	0x04, 0x17
        /*0efa*/ 	.short	(.L_487 - .L_486)
.L_486:
        /*0efc*/ 	.word	0x00000000
        /*0f00*/ 	.short	0x0010
        /*0f02*/ 	.short	0x0080
        /*0f04*/ 	.byte	0x00, 0xf5, 0x21, 0x00


	//----- nvinfo : EIATTR_KPARAM_INFO
	.align		4
.L_487:
        /*0f08*/ 	.byte	0x04, 0x17
        /*0f0a*/ 	.short	(.L_489 - .L_488)
.L_488:
        /*0f0c*/ 	.word	0x00000000
        /*0f10*/ 	.short	0x000f
        /*0f12*/ 	.short	0x0078
        /*0f14*/ 	.byte	0x00, 0xf5, 0x21, 0x00


	//----- nvinfo : EIATTR_KPARAM_INFO
	.align		4
.L_489:
        /*0f18*/ 	.byte	0x04, 0x17
        /*0f1a*/ 	.short	(.L_491 - .L_490)
.L_490:
        /*0f1c*/ 	.word	0x00000000
        /*0f20*/ 	.short	0x000e
        /*0f22*/ 	.short	0x0070
        /*0f24*/ 	.byte	0x00, 0xf5, 0x21, 0x00


	//----- nvinfo : EIATTR_KPARAM_INFO
	.align		4
.L_491:
        /*0f28*/ 	.byte	0x04, 0x17
        /*0f2a*/ 	.short	(.L_493 - .L_492)
.L_492:
        /*0f2c*/ 	.word	0x00000000
        /*0f30*/ 	.short	0x000d
        /*0f32*/ 	.short	0x0068
        /*0f34*/ 	.byte	0x00, 0xf5, 0x21, 0x00


	//----- nvinfo : EIATTR_KPARAM_INFO
	.align		4
.L_493:
        /*0f38*/ 	.byte	0x04, 0x17
        /*0f3a*/ 	.short	(.L_495 - .L_494)
.L_494:
        /*0f3c*/ 	.word	0x00000000
        /*0f40*/ 	.short	0x000c
        /*0f42*/ 	.short	0x0060
        /*0f44*/ 	.byte	0x00, 0xf5, 0x21, 0x00


	//----- nvinfo : EIATTR_KPARAM_INFO
	.align		4
.L_495:
        /*0f48*/ 	.byte	0x04, 0x17
        /*0f4a*/ 	.short	(.L_497 - .L_496)
.L_496:
        /*0f4c*/ 	.word	0x00000000
        /*0f50*/ 	.short	0x000b
        /*0f52*/ 	.short	0x0058
        /*0f54*/ 	.byte	0x00, 0xf5, 0x21, 0x00


	//----- nvinfo : EIATTR_KPARAM_INFO
	.align		4
.L_497:
        /*0f58*/ 	.byte	0x04, 0x17
        /*0f5a*/ 	.short	(.L_499 - .L_498)
.L_498:
        /*0f5c*/ 	.word	0x00000000
        /*0f60*/ 	.short	0x000a
        /*0f62*/ 	.short	0x0050
        /*0f64*/ 	.byte	0x00, 0xf5, 0x21, 0x00


	//----- nvinfo : EIATTR_KPARAM_INFO
	.align		4
.L_499:
        /*0f68*/ 	.byte	0x04, 0x17
        /*0f6a*/ 	.short	(.L_501 - .L_500)
.L_500:
        /*0f6c*/ 	.word	0x00000000
        /*0f70*/ 	.short	0x0009
        /*0f72*/ 	.short	0x0048
        /*0f74*/ 	.byte	0x00, 0xf5, 0x21, 0x00


	//----- nvinfo : EIATTR_KPARAM_INFO
	.align		4
.L_501:
        /*0f78*/ 	.byte	0x04, 0x17
        /*0f7a*/ 	.short	(.L_503 - .L_502)
.L_502:
        /*0f7c*/ 	.word	0x00000000
        /*0f80*/ 	.short	0x0008
        /*0f82*/ 	.short	0x0040
        /*0f84*/ 	.byte	0x00, 0xf5, 0x21, 0x00


	//----- nvinfo : EIATTR_KPARAM_INFO
	.align		4
.L_503:
        /*0f88*/ 	.byte	0x04, 0x17
        /*0f8a*/ 	.short	(.L_505 - .L_504)
.L_504:
        /*0f8c*/ 	.word	0x00000000
        /*0f90*/ 	.short	0x0007
        /*0f92*/ 	.short	0x0038
        /*0f94*/ 	.byte	0x00, 0xf5, 0x21, 0x00


	//----- nvinfo : EIATTR_KPARAM_INFO
	.align		4
.L_505:
        /*0f98*/ 	.byte	0x04, 0x17
        /*0f9a*/ 	.short	(.L_507 - .L_506)
.L_506:
        /*0f9c*/ 	.word	0x00000000
        /*0fa0*/ 	.short	0x0006
        /*0fa2*/ 	.short	0x0030
        /*0fa4*/ 	.byte	0x00, 0xf5, 0x21, 0x00


	//----- nvinfo : EIATTR_KPARAM_INFO
	.align		4
.L_507:
        /*0fa8*/ 	.byte	0x04, 0x17
        /*0faa*/ 	.short	(.L_509 - .L_508)
.L_508:
        /*0fac*/ 	.word	0x00000000
        /*0fb0*/ 	.short	0x0005
        /*0fb2*/ 	.short	0x0028
        /*0fb4*/ 	.byte	0x00, 0xf5, 0x21, 0x00


	//----- nvinfo : EIATTR_KPARAM_INFO
	.align		4
.L_509:
        /*0fb8*/ 	.byte	0x04, 0x17
        /*0fba*/ 	.short	(.L_511 - .L_510)
.L_510:
        /*0fbc*/ 	.word	0x00000000
        /*0fc0*/ 	.short	0x0004
        /*0fc2*/ 	.short	0x0020
        /*0fc4*/ 	.byte	0x00, 0xf5, 0x21, 0x00


	//----- nvinfo : EIATTR_KPARAM_INFO
	.align		4
.L_511:
        /*0fc8*/ 	.byte	0x04, 0x17
        /*0fca*/ 	.short	(.L_513 - .L_512)
.L_512:
        /*0fcc*/ 	.word	0x00000000
        /*0fd0*/ 	.short	0x0003
        /*0fd2*/ 	.short	0x0018
        /*0fd4*/ 	.byte	0x00, 0xf5, 0x21, 0x00


	//----- nvinfo : EIATTR_KPARAM_INFO
	.align		4
.L_513:
        /*0fd8*/ 	.byte	0x04, 0x17
        /*0fda*/ 	.short	(.L_515 - .L_514)
.L_514:
        /*0fdc*/ 	.word	0x00000000
        /*0fe0*/ 	.short	0x0002
        /*0fe2*/ 	.short	0x0010
        /*0fe4*/ 	.byte	0x00, 0xf5, 0x21, 0x00


	//----- nvinfo : EIATTR_KPARAM_INFO
	.align		4
.L_515:
        /*0fe8*/ 	.byte	0x04, 0x17
        /*0fea*/ 	.short	(.L_517 - .L_516)
.L_516:
        /*0fec*/ 	.word	0x00000000
        /*0ff0*/ 	.short	0x0001
        /*0ff2*/ 	.short	0x0008
        /*0ff4*/ 	.byte	0x00, 0xf5, 0x21, 0x00


	//----- nvinfo : EIATTR_KPARAM_INFO
	.align		4
.L_517:
        /*0ff8*/ 	.byte	0x04, 0x17
        /*0ffa*/ 	.short	(.L_519 - .L_518)
.L_518:
        /*0ffc*/ 	.word	0x00000000
        /*1000*/ 	.short	0x0000
        /*1002*/ 	.short	0x0000
        /*1004*/ 	.byte	0x00, 0xf5, 0x21, 0x00


	//----- nvinfo : EIATTR_SPARSE_MMA_MASK
	.align		4
.L_519:
        /*1008*/ 	.byte	0x03, 0x50
        /*100a*/ 	.short	0x0000


	//----- nvinfo : EIATTR_MAXREG_COUNT
	.align		4
        /*100c*/ 	.byte	0x03, 0x1b
        /*100e*/ 	.short	0x00ff


	//----- nvinfo : EIATTR_MERCURY_ISA_VERSION
	.align		4
        /*1010*/ 	.byte	0x03, 0x5f
        /*1012*/ 	.short	0x0101


	//----- nvinfo : EIATTR_VRC_CTA_INIT_COUNT
	.align		4
        /*1014*/ 	.byte	0x02, 0x4a
	.zero		1
	.zero		1


	//----- nvinfo : EIATTR_EXIT_INSTR_OFFSETS
	.align		4
        /*1018*/ 	.byte	0x04, 0x1c
        /*101a*/ 	.short	(.L_521 - .L_520)


	//   ....[0]....
.L_520:
        /*101c*/ 	.word	0x00004060


	//----- nvinfo : EIATTR_CBANK_PARAM_SIZE
	.align		4
.L_521:
        /*1020*/ 	.byte	0x03, 0x19
        /*1022*/ 	.short	0x0800


	//----- nvinfo : EIATTR_PARAM_CBANK
	.align		4
        /*1024*/ 	.byte	0x04, 0x0a
        /*1026*/ 	.short	(.L_523 - .L_522)
	.align		4
.L_522:
        /*1028*/ 	.word	index@(.nv.constant0._Z4racePiS_S_S_S_S_S_S_S_S_S_S_S_S_S_S_S_S_S_S_S_S_S_S_S_S_S_S_S_S_S_S_S_S_S_S_S_S_S_S_S_S_S_S_S_S_S_S_S_S_S_S_S_S_S_S_S_S_S_S_S_S_S_S_S_S_S_S_S_S_S_S_S_S_S_S_S_S_S_S_S_S_S_S_S_S_S_S_S_S_S_S_S_S_S_S_S_S_S_S_S_S_S_S_S_S_S_S_S_S_S_S_S_S_S_S_S_S_S_S_S_S_S_S_S_S_S_S_S_S_S_S_S_S_S_S_S_S_S_S_S_S_S_S_S_S_S_S_S_S_S_S_S_S_S_S_S_S_S_S_S_S_S_S_S_S_S_S_S_S_S_S_S_S_S_S_S_S_S_S_S_S_S_S_S_S_S_S_S_S_S_S_S_S_S_S_S_S_S_S_S_S_S_S_S_S_S_S_S_S_S_S_S_S_S_S_S_S_S_S_S_S_S_S_S_S_S_S_S_S_S_S_S_S_S_S_S_S_S_S_S_S_S_S_S_S_S_S_S_S_S_S_S_S_S_S_)
        /*102c*/ 	.short	0x0380
        /*102e*/ 	.short	0x0800


	//----- nvinfo : EIATTR_SW_WAR
	.align		4
.L_523:
        /*1030*/ 	.byte	0x04, 0x36
        /*1032*/ 	.short	(.L_525 - .L_524)
.L_524:
        /*1034*/ 	.word	0x00000008
.L_525:


//--------------------- .nv.callgraph             --------------------------
	.section	.nv.callgraph,"",@"SHT_CUDA_CALLGRAPH"
	.align	4
	.sectionentsize	8
	.align		4
        /*0000*/ 	.word	0x00000000
	.align		4
        /*0004*/ 	.word	0xffffffff
	.align		4
        /*0008*/ 	.word	0x00000000
	.align		4
        /*000c*/ 	.word	0xfffffffe
	.align		4
        /*0010*/ 	.word	0x00000000
	.align		4
        /*0014*/ 	.word	0xfffffffd
	.align		4
        /*0018*/ 	.word	0x00000000
	.align		4
        /*001c*/ 	.word	0xfffffffc


//--------------------- .text._Z4racePiS_S_S_S_S_S_S_S_S_S_S_S_S_S_S_S_S_S_S_S_S_S_S_S_S_S_S_S_S_S_S_S_S_S_S_S_S_S_S_S_S_S_S_S_S_S_S_S_S_S_S_S_S_S_S_S_S_S_S_S_S_S_S_S_S_S_S_S_S_S_S_S_S_S_S_S_S_S_S_S_S_S_S_S_S_S_S_S_S_S_S_S_S_S_S_S_S_S_S_S_S_S_S_S_S_S_S_S_S_S_S_S_S_S_S_S_S_S_S_S_S_S_S_S_S_S_S_S_S_S_S_S_S_S_S_S_S_S_S_S_S_S_S_S_S_S_S_S_S_S_S_S_S_S_S_S_S_S_S_S_S_S_S_S_S_S_S_S_S_S_S_S_S_S_S_S_S_S_S_S_S_S_S_S_S_S_S_S_S_S_S_S_S_S_S_S_S_S_S_S_S_S_S_S_S_S_S_S_S_S_S_S_S_S_S_S_S_S_S_S_S_S_S_S_S_S_S_S_S_S_S_S_S_S_S_S_S_S_S_S_S_S_S_S_S_S_S_S_S_S_S_S_S_S_S_ --------------------------
	.section	.text._Z4racePiS_S_S_S_S_S_S_S_S_S_S_S_S_S_S_S_S_S_S_S_S_S_S_S_S_S_S_S_S_S_S_S_S_S_S_S_S_S_S_S_S_S_S_S_S_S_S_S_S_S_S_S_S_S_S_S_S_S_S_S_S_S_S_S_S_S_S_S_S_S_S_S_S_S_S_S_S_S_S_S_S_S_S_S_S_S_S_S_S_S_S_S_S_S_S_S_S_S_S_S_S_S_S_S_S_S_S_S_S_S_S_S_S_S_S_S_S_S_S_S_S_S_S_S_S_S_S_S_S_S_S_S_S_S_S_S_S_S_S_S_S_S_S_S_S_S_S_S_S_S_S_S_S_S_S_S_S_S_S_S_S_S_S_S_S_S_S_S_S_S_S_S_S_S_S_S_S_S_S_S_S_S_S_S_S_S_S_S_S_S_S_S_S_S_S_S_S_S_S_S_S_S_S_S_S_S_S_S_S_S_S_S_S_S_S_S_S_S_S_S_S_S_S_S_S_S_S_S_S_S_S_S_S_S_S_S_S_S_S_S_S_S_S_S_S_S_S_S_S_S_S_S_S_S_S_,"ax",@progbits
	.align	128
        .global         _Z4racePiS_S_S_S_S_S_S_S_S_S_S_S_S_S_S_S_S_S_S_S_S_S_S_S_S_S_S_S_S_S_S_S_S_S_S_S_S_S_S_S_S_S_S_S_S_S_S_S_S_S_S_S_S_S_S_S_S_S_S_S_S_S_S_S_S_S_S_S_S_S_S_S_S_S_S_S_S_S_S_S_S_S_S_S_S_S_S_S_S_S_S_S_S_S_S_S_S_S_S_S_S_S_S_S_S_S_S_S_S_S_S_S_S_S_S_S_S_S_S_S_S_S_S_S_S_S_S_S_S_S_S_S_S_S_S_S_S_S_S_S_S_S_S_S_S_S_S_S_S_S_S_S_S_S_S_S_S_S_S_S_S_S_S_S_S_S_S_S_S_S_S_S_S_S_S_S_S_S_S_S_S_S_S_S_S_S_S_S_S_S_S_S_S_S_S_S_S_S_S_S_S_S_S_S_S_S_S_S_S_S_S_S_S_S_S_S_S_S_S_S_S_S_S_S_S_S_S_S_S_S_S_S_S_S_S_S_S_S_S_S_S_S_S_S_S_S_S_S_S_S_S_S_S_S_S_
        .type           _Z4racePiS_S_S_S_S_S_S_S_S_S_S_S_S_S_S_S_S_S_S_S_S_S_S_S_S_S_S_S_S_S_S_S_S_S_S_S_S_S_S_S_S_S_S_S_S_S_S_S_S_S_S_S_S_S_S_S_S_S_S_S_S_S_S_S_S_S_S_S_S_S_S_S_S_S_S_S_S_S_S_S_S_S_S_S_S_S_S_S_S_S_S_S_S_S_S_S_S_S_S_S_S_S_S_S_S_S_S_S_S_S_S_S_S_S_S_S_S_S_S_S_S_S_S_S_S_S_S_S_S_S_S_S_S_S_S_S_S_S_S_S_S_S_S_S_S_S_S_S_S_S_S_S_S_S_S_S_S_S_S_S_S_S_S_S_S_S_S_S_S_S_S_S_S_S_S_S_S_S_S_S_S_S_S_S_S_S_S_S_S_S_S_S_S_S_S_S_S_S_S_S_S_S_S_S_S_S_S_S_S_S_S_S_S_S_S_S_S_S_S_S_S_S_S_S_S_S_S_S_S_S_S_S_S_S_S_S_S_S_S_S_S_S_S_S_S_S_S_S_S_S_S_S_S_S_S_,@function
        .size           _Z4racePiS_S_S_S_S_S_S_S_S_S_S_S_S_S_S_S_S_S_S_S_S_S_S_S_S_S_S_S_S_S_S_S_S_S_S_S_S_S_S_S_S_S_S_S_S_S_S_S_S_S_S_S_S_S_S_S_S_S_S_S_S_S_S_S_S_S_S_S_S_S_S_S_S_S_S_S_S_S_S_S_S_S_S_S_S_S_S_S_S_S_S_S_S_S_S_S_S_S_S_S_S_S_S_S_S_S_S_S_S_S_S_S_S_S_S_S_S_S_S_S_S_S_S_S_S_S_S_S_S_S_S_S_S_S_S_S_S_S_S_S_S_S_S_S_S_S_S_S_S_S_S_S_S_S_S_S_S_S_S_S_S_S_S_S_S_S_S_S_S_S_S_S_S_S_S_S_S_S_S_S_S_S_S_S_S_S_S_S_S_S_S_S_S_S_S_S_S_S_S_S_S_S_S_S_S_S_S_S_S_S_S_S_S_S_S_S_S_S_S_S_S_S_S_S_S_S_S_S_S_S_S_S_S_S_S_S_S_S_S_S_S_S_S_S_S_S_S_S_S_S_S_S_S_S_S_,(.L_x_1 - _Z4racePiS_S_S_S_S_S_S_S_S_S_S_S_S_S_S_S_S_S_S_S_S_S_S_S_S_S_S_S_S_S_S_S_S_S_S_S_S_S_S_S_S_S_S_S_S_S_S_S_S_S_S_S_S_S_S_S_S_S_S_S_S_S_S_S_S_S_S_S_S_S_S_S_S_S_S_S_S_S_S_S_S_S_S_S_S_S_S_S_S_S_S_S_S_S_S_S_S_S_S_S_S_S_S_S_S_S_S_S_S_S_S_S_S_S_S_S_S_S_S_S_S_S_S_S_S_S_S_S_S_S_S_S_S_S_S_S_S_S_S_S_S_S_S_S_S_S_S_S_S_S_S_S_S_S_S_S_S_S_S_S_S_S_S_S_S_S_S_S_S_S_S_S_S_S_S_S_S_S_S_S_S_S_S_S_S_S_S_S_S_S_S_S_S_S_S_S_S_S_S_S_S_S_S_S_S_S_S_S_S_S_S_S_S_S_S_S_S_S_S_S_S_S_S_S_S_S_S_S_S_S_S_S_S_S_S_S_S_S_S_S_S_S_S_S_S_S_S_S_S_S_S_S_S_S_S_)
        .other          _Z4racePiS_S_S_S_S_S_S_S_S_S_S_S_S_S_S_S_S_S_S_S_S_S_S_S_S_S_S_S_S_S_S_S_S_S_S_S_S_S_S_S_S_S_S_S_S_S_S_S_S_S_S_S_S_S_S_S_S_S_S_S_S_S_S_S_S_S_S_S_S_S_S_S_S_S_S_S_S_S_S_S_S_S_S_S_S_S_S_S_S_S_S_S_S_S_S_S_S_S_S_S_S_S_S_S_S_S_S_S_S_S_S_S_S_S_S_S_S_S_S_S_S_S_S_S_S_S_S_S_S_S_S_S_S_S_S_S_S_S_S_S_S_S_S_S_S_S_S_S_S_S_S_S_S_S_S_S_S_S_S_S_S_S_S_S_S_S_S_S_S_S_S_S_S_S_S_S_S_S_S_S_S_S_S_S_S_S_S_S_S_S_S_S_S_S_S_S_S_S_S_S_S_S_S_S_S_S_S_S_S_S_S_S_S_S_S_S_S_S_S_S_S_S_S_S_S_S_S_S_S_S_S_S_S_S_S_S_S_S_S_S_S_S_S_S_S_S_S_S_S_S_S_S_S_S_S_,@"STO_CUDA_ENTRY STV_DEFAULT"
_Z4racePiS_S_S_S_S_S_S_S_S_S_S_S_S_S_S_S_S_S_S_S_S_S_S_S_S_S_S_S_S_S_S_S_S_S_S_S_S_S_S_S_S_S_S_S_S_S_S_S_S_S_S_S_S_S_S_S_S_S_S_S_S_S_S_S_S_S_S_S_S_S_S_S_S_S_S_S_S_S_S_S_S_S_S_S_S_S_S_S_S_S_S_S_S_S_S_S_S_S_S_S_S_S_S_S_S_S_S_S_S_S_S_S_S_S_S_S_S_S_S_S_S_S_S_S_S_S_S_S_S_S_S_S_S_S_S_S_S_S_S_S_S_S_S_S_S_S_S_S_S_S_S_S_S_S_S_S_S_S_S_S_S_S_S_S_S_S_S_S_S_S_S_S_S_S_S_S_S_S_S_S_S_S_S_S_S_S_S_S_S_S_S_S_S_S_S_S_S_S_S_S_S_S_S_S_S_S_S_S_S_S_S_S_S_S_S_S_S_S_S_S_S_S_S_S_S_S_S_S_S_S_S_S_S_S_S_S_S_S_S_S_S_S_S_S_S_S_S_S_S_S_S_S_S_S_S_:
.text._Z4racePiS_S_S_S_S_S_S_S_S_S_S_S_S_S_S_S_S_S_S_S_S_S_S_S_S_S_S_S_S_S_S_S_S_S_S_S_S_S_S_S_S_S_S_S_S_S_S_S_S_S_S_S_S_S_S_S_S_S_S_S_S_S_S_S_S_S_S_S_S_S_S_S_S_S_S_S_S_S_S_S_S_S_S_S_S_S_S_S_S_S_S_S_S_S_S_S_S_S_S_S_S_S_S_S_S_S_S_S_S_S_S_S_S_S_S_S_S_S_S_S_S_S_S_S_S_S_S_S_S_S_S_S_S_S_S_S_S_S_S_S_S_S_S_S_S_S_S_S_S_S_S_S_S_S_S_S_S_S_S_S_S_S_S_S_S_S_S_S_S_S_S_S_S_S_S_S_S_S_S_S_S_S_S_S_S_S_S_S_S_S_S_S_S_S_S_S_S_S_S_S_S_S_S_S_S_S_S_S_S_S_S_S_S_S_S_S_S_S_S_S_S_S_S_S_S_S_S_S_S_S_S_S_S_S_S_S_S_S_S_S_S_S_S_S_S_S_S_S_S_S_S_S_S_S_S_:
[----:B------:R-:W-:Y:S01]  /*0000*/  LDC R1, c[0x0][0x37c] ;  /* 0x0000df00ff017b82 */ /* 0x000fe20000000800 */
[----:B------:R-:W0:Y:S07]  /*0010*/  S2R R0, SR_TID.X ;  /* 0x0000000000007919 */ /* 0x000e2e0000002100 */
[----:B------:R-:W0:Y:S01]  /*0020*/  S2UR UR6, SR_CTAID.X ;  /* 0x00000000000679c3 */ /* 0x000e220000002500 */
[----:B------:R-:W1:Y:S07]  /*0030*/  LDCU.64 UR4, c[0x0][0x358] ;  /* 0x00006b00ff0477ac */ /* 0x000e6e0008000a00 */
[----:B------:R-:W0:Y:S08]  /*0040*/  LDC R5, c[0x0][0x360] ;  /* 0x0000d800ff057b82 */ /* 0x000e300000000800 */
[----:B------:R-:W2:Y:S08]  /*0050*/  LDC.64 R2, c[0x0][0x380] ;  /* 0x0000e000ff027b82 */ /* 0x000eb00000000a00 */
[----:B------:R-:W3:Y:S01]  /*0060*/  LDC.64 R6, c[0x0][0x390] ;  /* 0x0000e400ff067b82 */ /* 0x000ee20000000a00 */
[----:B0-----:R-:W-:-:S07]  /*0070*/  IMAD R0, R5, UR6, R0 ;  /* 0x0000000605007c24 */ /* 0x001fce000f8e0200 */
[----:B------:R-:W0:Y:S01]  /*0080*/  LDC.64 R8, c[0x0][0x398] ;  /* 0x0000e600ff087b82 */ /* 0x000e220000000a00 */
[----:B--2---:R-:W-:-:S07]  /*0090*/  IMAD.WIDE R2, R0, 0x4, R2 ;  /* 0x0000000400027825 */ /* 0x004fce00078e0202 */
[----:B------:R-:W2:Y:S01]  /*00a0*/  LDC.64 R4, c[0x0][0x388] ;  /* 0x0000e200ff047b82 */ /* 0x000ea20000000a00 */
[----:B-1----:R-:W4:Y:S07]  /*00b0*/  LDG.E R13, desc[UR4][R2.64+0x4] ;  /* 0x00000404020d7981 */ /* 0x002f2e000c1e1900 */
[----:B------:R-:W1:Y:S01]  /*00c0*/  LDC.64 R10, c[0x0][0x3a0] ;  /* 0x0000e800ff0a7b82 */ /* 0x000e620000000a00 */
[C---:B--2---:R-:W-:Y:S01]  /*00d0*/  IMAD.WIDE R4, R0.reuse, 0x4, R4 ;  /* 0x0000000400047825 */ /* 0x044fe200078e0204 */
[----:B----4-:R1:W-:Y:S04]  /*00e0*/  STG.E desc[UR4][R2.64], R13 ;  /* 0x0000000d02007986 */ /* 0x0103e8000c101904 */
[----:B------:R-:W2:Y:S01]  /*00f0*/  LDG.E R15, desc[UR4][R4.64+0x4] ;  /* 0x00000404040f7981 */ /* 0x000ea2000c1e1900 */
[----:B---3--:R-:W-:-:S03]  /*0100*/  IMAD.WIDE R6, R0, 0x4, R6 ;  /* 0x0000000400067825 */ /* 0x008fc600078e0206 */
[----:B--2---:R2:W-:Y:S04]  /*0110*/  STG.E desc[UR4][R4.64], R15 ;  /* 0x0000000f04007986 */ /* 0x0045e8000c101904 */
[----:B------:R-:W3:Y:S01]  /*0120*/  LDG.E R17, desc[UR4][R6.64+0x4] ;  /* 0x0000040406117981 */ /* 0x000ee2000c1e1900 */
[----:B0-----:R-:W-:-:S03]  /*0130*/  IMAD.WIDE R8, R0, 0x4, R8 ;  /* 0x0000000400087825 */ /* 0x001fc600078e0208 */
[----:B---3--:R0:W-:Y:S04]  /*0140*/  STG.E desc[UR4][R6.64], R17 ;  /* 0x0000001106007986 */ /* 0x0081e8000c101904 */
[----:B------:R-:W3:Y:S01]  /*0150*/  LDG.E R19, desc[UR4][R8.64+0x4] ;  /* 0x0000040408137981 */ /* 0x000ee2000c1e1900 */
[C---:B-1----:R-:W-:Y:S02]  /*0160*/  IMAD.WIDE R2, R0.reuse, 0x4, R10 ;  /* 0x0000000400027825 */ /* 0x042fe400078e020a */
[----:B------:R-:W2:Y:S01]  /*0170*/  LDC.64 R10, c[0x0][0x3a8] ;  /* 0x0000ea00ff0a7b82 */ /* 0x000ea20000000a00 */
[----:B---3--:R1:W-:Y:S04]  /*0180*/  STG.E desc[UR4][R8.64], R19 ;  /* 0x0000001308007986 */ /* 0x0083e8000c101904 */
[----:B------:R-:W3:Y:S01]  /*0190*/  LDG.E R13, desc[UR4][R2.64+0x4] ;  /* 0x00000404020d7981 */ /* 0x000ee2000c1e1900 */
[----:B--2---:R-:W-:-:S02]  /*01a0*/  IMAD.WIDE R4, R0, 0x4, R10 ;  /* 0x0000000400047825 */ /* 0x004fc400078e020a */
[----:B------:R-:W0:Y:S01]  /*01b0*/  LDC.64 R10, c[0x0][0x3b0] ;  /* 0x0000ec00ff0a7b82 */ /* 0x000e220000000a00 */
[----:B---3--:R2:W-:Y:S04]  /*01c0*/  STG.E desc[UR4][R2.64], R13 ;  /* 0x0000000d02007986 */ /* 0x0085e8000c101904 */
[----:B------:R-:W3:Y:S01]  /*01d0*/  LDG.E R15, desc[UR4][R4.64+0x4] ;  /* 0x00000404040f7981 */ /* 0x000ee2000c1e1900 */
[C---:B0-----:R-:W-:Y:S02]  /*01e0*/  IMAD.WIDE R6, R0.reuse, 0x4, R10 ;  /* 0x0000000400067825 */ /* 0x041fe400078e020a */
[----:B------:R-:W1:Y:S01]  /*01f0*/  LDC.64 R10, c[0x0][0x3b8] ;  /* 0x0000ee00ff0a7b82 */ /* 0x000e620000000a00 */
[----:B---3--:R0:W-:Y:S04]  /*0200*/  STG.E desc[UR4][R4.64], R15 ;  /* 0x0000000f04007986 */ /* 0x0081e8000c101904 */
[----:B------:R-:W3:Y:S01]  /*0210*/  LDG.E R17, desc[UR4][R6.64+0x4] ;  /* 0x0000040406117981 */ /* 0x000ee2000c1e1900 */
[----:B-1----:R-:W-:-:S02]  /*0220*/  IMAD.WIDE R8, R0, 0x4, R10 ;  /* 0x0000000400087825 */ /* 0x002fc400078e020a */
[----:B------:R-:W2:Y:S01]  /*0230*/  LDC.64 R10, c[0x0][0x3c0] ;  /* 0x0000f000ff0a7b82 */ /* 0x000ea20000000a00 */
[----:B---3--:R1:W-:Y:S04]  /*0240*/  STG.E desc[UR4][R6.64], R17 ;  /* 0x0000001106007986 */ /* 0x0083e8000c101904 */
[----:B------:R-:W3:Y:S01]  /*0250*/  LDG.E R19, desc[UR4][R8.64+0x4] ;  /* 0x0000040408137981 */ /* 0x000ee2000c1e1900 */
[C---:B--2---:R-:W-:Y:S02]  /*0260*/  IMAD.WIDE R2, R0.reuse, 0x4, R10 ;  /* 0x0000000400027825 */ /* 0x044fe400078e020a */
[----:B------:R-:W0:Y:S01]  /*0270*/  LDC.64 R10, c[0x0][0x3c8] ;  /* 0x0000f200ff0a7b82 */ /* 0x000e220000000a00 */
[----:B---3--:R2:W-:Y:S04]  /*0280*/  STG.E desc[UR4][R8.64], R19 ;  /* 0x0000001308007986 */ /* 0x0085e8000c101904 */
[----:B------:R-:W3:Y:S01]  /*0290*/  LDG.E R13, desc[UR4][R2.64+0x4] ;  /* 0x00000404020d7981 */ /* 0x000ee2000c1e1900 */
[----:B0-----:R-:W-:-:S02]  /*02a0*/  IMAD.WIDE R4, R0, 0x4, R10 ;  /* 0x0000000400047825 */ /* 0x001fc400078e020a */
[----:B------:R-:W1:Y:S01]  /*02b0*/  LDC.64 R10, c[0x0][0x3d0] ;  /* 0x0000f400ff0a7b82 */ /* 0x000e620000000a00 */
        /* <DEDUP_REMOVED lines=976> */
[----:B---3--:R-:W-:Y:S04]  /*3fc0*/  STG.E desc[UR4][R2.64], R13 ;  /* 0x0000000d02007986 */ /* 0x008fe8000c101904 */
[----:B------:R-:W3:Y:S01]  /*3fd0*/  LDG.E R15, desc[UR4][R4.64+0x4] ;  /* 0x00000404040f7981 */ /* 0x000ee2000c1e1900 */
[C---:B--2---:R-:W-:Y:S02]  /*3fe0*/  IMAD.WIDE R6, R0.reuse, 0x4, R10 ;  /* 0x0000000400067825 */ /* 0x044fe400078e020a */
[----:B------:R-:W0:Y:S01]  /*3ff0*/  LDC.64 R10, c[0x0][0xb78] ;  /* 0x0002de00ff0a7b82 */ /* 0x000e220000000a00 */
[----:B---3--:R-:W-:Y:S04]  /*4000*/  STG.E desc[UR4][R4.64], R15 ;  /* 0x0000000f04007986 */ /* 0x008fe8000c101904 */
[----:B------:R-:W2:Y:S01]  /*4010*/  LDG.E R17, desc[UR4][R6.64+0x4] ;  /* 0x0000040406117981 */ /* 0x000ea2000c1e1900 */
[----:B0-----:R-:W-:-:S03]  /*4020*/  IMAD.WIDE R8, R0, 0x4, R10 ;  /* 0x0000000400087825 */ /* 0x001fc600078e020a */
[----:B--2---:R-:W-:Y:S04]  /*4030*/  STG.E desc[UR4][R6.64], R17 ;  /* 0x0000001106007986 */ /* 0x004fe8000c101904 */
[----:B------:R-:W2:Y:S04]  /*4040*/  LDG.E R11, desc[UR4][R8.64+0x4] ;  /* 0x00000404080b7981 */ /* 0x000ea8000c1e1900 */
[----:B--2---:R-:W-:Y:S01]  /*4050*/  STG.E desc[UR4][R8.64], R11 ;  /* 0x0000000b08007986 */ /* 0x004fe2000c101904 */
[----:B------:R-:W-:Y:S05]  /*4060*/  EXIT ;  /* 0x000000000000794d */ /* 0x000fea0003800000 */
.L_x_0:
[----:B------:R-:W-:-:S00]  /*4070*/  BRA `(.L_x_0) ;  /* 0xfffffffc00fc7947 */ /* 0x000fc0000383ffff */
[----:B------:R-:W-:-:S00]  /*4080*/  NOP ;  /* 0x0000000000007918 */ /* 0x000fc00000000000 */
[----:B------:R-:W-:-:S00]  /*4090*/  NOP ;  /* 0x0000000000007918 */ /* 0x000fc00000000000 */
[----:B------:R-:W-:-:S00]  /*40a0*/  NOP ;  /* 0x0000000000007918 */ /* 0x000fc00000000000 */
[----:B------:R-:W-:-:S00]  /*40b0*/  NOP ;  /* 0x0000000000007918 */ /* 0x000fc00000000000 */
[----:B------:R-:W-:-:S00]  /*40c0*/  NOP ;  /* 0x0000000000007918 */ /* 0x000fc00000000000 */
[----:B------:R-:W-:-:S00]  /*40d0*/  NOP ;  /* 0x0000000000007918 */ /* 0x000fc00000000000 */
[----:B------:R-:W-:-:S00]  /*40e0*/  NOP ;  /* 0x0000000000007918 */ /* 0x000fc00000000000 */
[----:B------:R-:W-:-:S00]  /*40f0*/  NOP ;  /* 0x0000000000007918 */ /* 0x000fc00000000000 */
.L_x_1:


//--------------------- .nv.shared.reserved.0     --------------------------
	.section	.nv.shared.reserved.0,"aw",@nobits
	.weak		__nv_reservedSMEM_offset_0_alias
	.size		__nv_reservedSMEM_offset_0_alias, 0, 64
	.other		__nv_reservedSMEM_offset_0_alias,@"STO_CUDA_RESERVED_SHARED STV_DEFAULT"
__nv_reservedSMEM_offset_0_alias:
	.zero		0
	.zero		64


//--------------------- .nv.constant0._Z4racePiS_S_S_S_S_S_S_S_S_S_S_S_S_S_S_S_S_S_S_S_S_S_S_S_S_S_S_S_S_S_S_S_S_S_S_S_S_S_S_S_S_S_S_S_S_S_S_S_S_S_S_S_S_S_S_S_S_S_S_S_S_S_S_S_S_S_S_S_S_S_S_S_S_S_S_S_S_S_S_S_S_S_S_S_S_S_S_S_S_S_S_S_S_S_S_S_S_S_S_S_S_S_S_S_S_S_S_S_S_S_S_S_S_S_S_S_S_S_S_S_S_S_S_S_S_S_S_S_S_S_S_S_S_S_S_S_S_S_S_S_S_S_S_S_S_S_S_S_S_S_S_S_S_S_S_S_S_S_S_S_S_S_S_S_S_S_S_S_S_S_S_S_S_S_S_S_S_S_S_S_S_S_S_S_S_S_S_S_S_S_S_S_S_S_S_S_S_S_S_S_S_S_S_S_S_S_S_S_S_S_S_S_S_S_S_S_S_S_S_S_S_S_S_S_S_S_S_S_S_S_S_S_S_S_S_S_S_S_S_S_S_S_S_S_S_S_S_S_S_S_S_S_S_S_S_ --------------------------
	.section	.nv.constant0._Z4racePiS_S_S_S_S_S_S_S_S_S_S_S_S_S_S_S_S_S_S_S_S_S_S_S_S_S_S_S_S_S_S_S_S_S_S_S_S_S_S_S_S_S_S_S_S_S_S_S_S_S_S_S_S_S_S_S_S_S_S_S_S_S_S_S_S_S_S_S_S_S_S_S_S_S_S_S_S_S_S_S_S_S_S_S_S_S_S_S_S_S_S_S_S_S_S_S_S_S_S_S_S_S_S_S_S_S_S_S_S_S_S_S_S_S_S_S_S_S_S_S_S_S_S_S_S_S_S_S_S_S_S_S_S_S_S_S_S_S_S_S_S_S_S_S_S_S_S_S_S_S_S_S_S_S_S_S_S_S_S_S_S_S_S_S_S_S_S_S_S_S_S_S_S_S_S_S_S_S_S_S_S_S_S_S_S_S_S_S_S_S_S_S_S_S_S_S_S_S_S_S_S_S_S_S_S_S_S_S_S_S_S_S_S_S_S_S_S_S_S_S_S_S_S_S_S_S_S_S_S_S_S_S_S_S_S_S_S_S_S_S_S_S_S_S_S_S_S_S_S_S_S_S_S_S_S_,"a",@progbits
	.sectionflags	@""
	.align	4
.nv.constant0._Z4racePiS_S_S_S_S_S_S_S_S_S_S_S_S_S_S_S_S_S_S_S_S_S_S_S_S_S_S_S_S_S_S_S_S_S_S_S_S_S_S_S_S_S_S_S_S_S_S_S_S_S_S_S_S_S_S_S_S_S_S_S_S_S_S_S_S_S_S_S_S_S_S_S_S_S_S_S_S_S_S_S_S_S_S_S_S_S_S_S_S_S_S_S_S_S_S_S_S_S_S_S_S_S_S_S_S_S_S_S_S_S_S_S_S_S_S_S_S_S_S_S_S_S_S_S_S_S_S_S_S_S_S_S_S_S_S_S_S_S_S_S_S_S_S_S_S_S_S_S_S_S_S_S_S_S_S_S_S_S_S_S_S_S_S_S_S_S_S_S_S_S_S_S_S_S_S_S_S_S_S_S_S_S_S_S_S_S_S_S_S_S_S_S_S_S_S_S_S_S_S_S_S_S_S_S_S_S_S_S_S_S_S_S_S_S_S_S_S_S_S_S_S_S_S_S_S_S_S_S_S_S_S_S_S_S_S_S_S_S_S_S_S_S_S_S_S_S_S_S_S_S_S_S_S_S_S_:
	.zero		2944


//--------------------- SYMBOLS --------------------------

	.type		.nv.reservedSmem.offset0,@object
	.size		.nv.reservedSmem.offset0,0x4
